	.target	sm_80

	.elftype	@"ET_EXEC"


//--------------------- .note.nv.tkinfo           --------------------------
	.section	.note.nv.tkinfo,"",@"SHT_NOTE"
	.sectionflags	@"SHF_NOTE_NV_TKINFO"
	.tkinfo
        /*0018*/ 	.word	0x00000002
        /*0030*/ 	.string	""
        /*0030*/ 	.string	"ptxas"
        /*0030*/ 	.string	"Cuda compilation tools, release 13.0, V13.0.88"
        /*0030*/ 	.string	"Build cuda_13.0.r13.0/compiler.36424714_0"
        /*0030*/ 	.string	"-v  -suppress-debug-info  -lineinfo  -arch sm_80 "



//--------------------- .note.nv.cuinfo           --------------------------
	.section	.note.nv.cuinfo,"",@"SHT_NOTE"
	.sectionflags	@"SHF_NOTE_NV_CUINFO"
        /*0018*/ 	.short	0x0002
        /*001a*/ 	.short	0x0050
        /*001c*/ 	.short	0x0082
	.zero		2


//--------------------- .nv.info                  --------------------------
	.section	.nv.info,"",@"SHT_CUDA_INFO"
	.align	4


	//----- nvinfo : EIATTR_REGCOUNT
	.align		4
        /*0000*/ 	.byte	0x04, 0x2f
        /*0002*/ 	.short	(.L_1 - .L_0)
	.align		4
.L_0:
        /*0004*/ 	.word	index@(matmul_kernel)
        /*0008*/ 	.word	0x00000020


	//----- nvinfo : EIATTR_FRAME_SIZE
	.align		4
.L_1:
        /*000c*/ 	.byte	0x04, 0x11
        /*000e*/ 	.short	(.L_3 - .L_2)
	.align		4
.L_2:
        /*0010*/ 	.word	index@(matmul_kernel)
        /*0014*/ 	.word	0x00002340


	//----- nvinfo : EIATTR_MIN_STACK_SIZE
	.align		4
.L_3:
        /*0018*/ 	.byte	0x04, 0x12
        /*001a*/ 	.short	(.L_5 - .L_4)
	.align		4
.L_4:
        /*001c*/ 	.word	index@(matmul_kernel)
        /*0020*/ 	.word	0x00002340
.L_5:


//--------------------- .nv.info.matmul_kernel    --------------------------
	.section	.nv.info.matmul_kernel,"",@"SHT_CUDA_INFO"
	.sectionflags	@""
	.align	4


	//----- nvinfo : EIATTR_CUDA_API_VERSION
	.align		4
        /*0000*/ 	.byte	0x04, 0x37
        /*0002*/ 	.short	(.L_7 - .L_6)
.L_6:
        /*0004*/ 	.word	0x00000082


	//----- nvinfo : EIATTR_SW2861232_WAR
	.align		4
.L_7:
        /*0008*/ 	.byte	0x01, 0x35
	.zero		2


	//----- nvinfo : EIATTR_PARAM_CBANK
	.align		4
        /*000c*/ 	.byte	0x04, 0x0a
        /*000e*/ 	.short	(.L_9 - .L_8)
	.align		4
.L_8:
        /*0010*/ 	.word	index@(.nv.constant0.matmul_kernel)
        /*0014*/ 	.short	0x0160
        /*0016*/ 	.short	0x0050


	//----- nvinfo : EIATTR_CBANK_PARAM_SIZE
	.align		4
.L_9:
        /*0018*/ 	.byte	0x03, 0x19
        /*001a*/ 	.short	0x0050


	//----- nvinfo : EIATTR_KPARAM_INFO
	.align		4
        /*001c*/ 	.byte	0x04, 0x17
        /*001e*/ 	.short	(.L_11 - .L_10)
.L_10:
        /*0020*/ 	.word	0x00000000
        /*0024*/ 	.short	0x000d
        /*0026*/ 	.short	0x0048
        /*0028*/ 	.byte	0x00, 0xf4, 0x21, 0x00


	//----- nvinfo : EIATTR_KPARAM_INFO
	.align		4
.L_11:
        /*002c*/ 	.byte	0x04, 0x17
        /*002e*/ 	.short	(.L_13 - .L_12)
.L_12:
        /*0030*/ 	.word	0x00000000
        /*0034*/ 	.short	0x000c
        /*0036*/ 	.short	0x0040
        /*0038*/ 	.byte	0x00, 0xf4, 0x21, 0x00


	//----- nvinfo : EIATTR_KPARAM_INFO
	.align		4
.L_13:
        /*003c*/ 	.byte	0x04, 0x17
        /*003e*/ 	.short	(.L_15 - .L_14)
.L_14:
        /*0040*/ 	.word	0x00000000
        /*0044*/ 	.short	0x000b
        /*0046*/ 	.short	0x0038
        /*0048*/ 	.byte	0x00, 0xf0, 0x11, 0x00


	//----- nvinfo : EIATTR_KPARAM_INFO
	.align		4
.L_15:
        /*004c*/ 	.byte	0x04, 0x17
        /*004e*/ 	.short	(.L_17 - .L_16)
.L_16:
        /*0050*/ 	.word	0x00000000
        /*0054*/ 	.short	0x000a
        /*0056*/ 	.short	0x0034
        /*0058*/ 	.byte	0x00, 0xf0, 0x11, 0x00


	//----- nvinfo : EIATTR_KPARAM_INFO
	.align		4
.L_17:
        /*005c*/ 	.byte	0x04, 0x17
        /*005e*/ 	.short	(.L_19 - .L_18)
.L_18:
        /*0060*/ 	.word	0x00000000
        /*0064*/ 	.short	0x0009
        /*0066*/ 	.short	0x0030
        /*0068*/ 	.byte	0x00, 0xf0, 0x11, 0x00


	//----- nvinfo : EIATTR_KPARAM_INFO
	.align		4
.L_19:
        /*006c*/ 	.byte	0x04, 0x17
        /*006e*/ 	.short	(.L_21 - .L_20)
.L_20:
        /*0070*/ 	.word	0x00000000
        /*0074*/ 	.short	0x0008
        /*0076*/ 	.short	0x002c
        /*0078*/ 	.byte	0x00, 0xf0, 0x11, 0x00


	//----- nvinfo : EIATTR_KPARAM_INFO
	.align		4
.L_21:
        /*007c*/ 	.byte	0x04, 0x17
        /*007e*/ 	.short	(.L_23 - .L_22)
.L_22:
        /*0080*/ 	.word	0x00000000
        /*0084*/ 	.short	0x0007
        /*0086*/ 	.short	0x0028
        /*0088*/ 	.byte	0x00, 0xf0, 0x11, 0x00


	//----- nvinfo : EIATTR_KPARAM_INFO
	.align		4
.L_23:
        /*008c*/ 	.byte	0x04, 0x17
        /*008e*/ 	.short	(.L_25 - .L_24)
.L_24:
        /*0090*/ 	.word	0x00000000
        /*0094*/ 	.short	0x0006
        /*0096*/ 	.short	0x0024
        /*0098*/ 	.byte	0x00, 0xf0, 0x11, 0x00


	//----- nvinfo : EIATTR_KPARAM_INFO
	.align		4
.L_25:
        /*009c*/ 	.byte	0x04, 0x17
        /*009e*/ 	.short	(.L_27 - .L_26)
.L_26:
        /*00a0*/ 	.word	0x00000000
        /*00a4*/ 	.short	0x0005
        /*00a6*/ 	.short	0x0020
        /*00a8*/ 	.byte	0x00, 0xf0, 0x11, 0x00


	//----- nvinfo : EIATTR_KPARAM_INFO
	.align		4
.L_27:
        /*00ac*/ 	.byte	0x04, 0x17
        /*00ae*/ 	.short	(.L_29 - .L_28)
.L_28:
        /*00b0*/ 	.word	0x00000000
        /*00b4*/ 	.short	0x0004
        /*00b6*/ 	.short	0x001c
        /*00b8*/ 	.byte	0x00, 0xf0, 0x11, 0x00


	//----- nvinfo : EIATTR_KPARAM_INFO
	.align		4
.L_29:
        /*00bc*/ 	.byte	0x04, 0x17
        /*00be*/ 	.short	(.L_31 - .L_30)
.L_30:
        /*00c0*/ 	.word	0x00000000
        /*00c4*/ 	.short	0x0003
        /*00c6*/ 	.short	0x0018
        /*00c8*/ 	.byte	0x00, 0xf0, 0x11, 0x00


	//----- nvinfo : EIATTR_KPARAM_INFO
	.align		4
.L_31:
        /*00cc*/ 	.byte	0x04, 0x17
        /*00ce*/ 	.short	(.L_33 - .L_32)
.L_32:
        /*00d0*/ 	.word	0x00000000
        /*00d4*/ 	.short	0x0002
        /*00d6*/ 	.short	0x0010
        /*00d8*/ 	.byte	0x00, 0xf4, 0x21, 0x00


	//----- nvinfo : EIATTR_KPARAM_INFO
	.align		4
.L_33:
        /*00dc*/ 	.byte	0x04, 0x17
        /*00de*/ 	.short	(.L_35 - .L_34)
.L_34:
        /*00e0*/ 	.word	0x00000000
        /*00e4*/ 	.short	0x0001
        /*00e6*/ 	.short	0x0008
        /*00e8*/ 	.byte	0x00, 0xf4, 0x21, 0x00


	//----- nvinfo : EIATTR_KPARAM_INFO
	.align		4
.L_35:
        /*00ec*/ 	.byte	0x04, 0x17
        /*00ee*/ 	.short	(.L_37 - .L_36)
.L_36:
        /*00f0*/ 	.word	0x00000000
        /*00f4*/ 	.short	0x0000
        /*00f6*/ 	.short	0x0000
        /*00f8*/ 	.byte	0x00, 0xf4, 0x21, 0x00


	//----- nvinfo : EIATTR_MAXREG_COUNT
	.align		4
.L_37:
        /*00fc*/ 	.byte	0x03, 0x1b
        /*00fe*/ 	.short	0x00ff


	//----- nvinfo : EIATTR_NUM_BARRIERS
	.align		4
        /*0100*/ 	.byte	0x02, 0x4c
        /*0102*/ 	.byte	0x01
	.zero		1


	//----- nvinfo : EIATTR_ANNOTATIONS
	.align		4
        /*0104*/ 	.byte	0x04, 0x55
        /*0106*/ 	.short	(.L_39 - .L_38)


	//   ....[0]....
.L_38:
        /*0108*/ 	.word	0x00000001
        /*010c*/ 	.byte	0xc0, 0x04, 0x00, 0x00, 0x01, 0x00, 0x00, 0x00, 0x00, 0x05, 0x00, 0x00, 0x01, 0x00, 0x00, 0x00
        /* <DEDUP_REMOVED lines=3983> */
        /*fa0c*/ 	.byte	0xb0, 0x8e, 0x03, 0x00


	//----- nvinfo : EIATTR_MERCURY_ISA_VERSION
	.align		4
.L_39:
        /*fa10*/ 	.byte	0x03, 0x5f
        /*fa12*/ 	.short	0x0000


	//----- nvinfo : EIATTR_EXIT_INSTR_OFFSETS
	.align		4
        /*fa14*/ 	.byte	0x04, 0x1c
        /*fa16*/ 	.short	(.L_41 - .L_40)


	//   ....[0]....
.L_40:
        /*fa18*/ 	.word	0x000391d0


	//   ....[1]....
        /*fa1c*/ 	.word	0x00039200


	//----- nvinfo : EIATTR_REQNTID
	.align		4
.L_41:
        /*fa20*/ 	.byte	0x04, 0x10
        /*fa22*/ 	.short	(.L_43 - .L_42)
.L_42:
        /*fa24*/ 	.word	0x00000080
        /*fa28*/ 	.word	0x00000001
        /*fa2c*/ 	.word	0x00000001
.L_43:


//--------------------- .nv.callgraph             --------------------------
	.section	.nv.callgraph,"",@"SHT_CUDA_CALLGRAPH"
	.align	4
	.sectionentsize	8
	.align		4
        /*0000*/ 	.word	0x00000000
	.align		4
        /*0004*/ 	.word	0xffffffff
	.align		4
        /*0008*/ 	.word	0x00000000
	.align		4
        /*000c*/ 	.word	0xfffffffe
	.align		4
        /*0010*/ 	.word	0x00000000
	.align		4
        /*0014*/ 	.word	0xfffffffd
	.align		4
        /*0018*/ 	.word	0x00000000
	.align		4
        /*001c*/ 	.word	0xfffffffc


//--------------------- .nv.rel.action            --------------------------
	.section	.nv.rel.action,"",@"SHT_CUDA_RELOCINFO"
	.align	8
	.sectionentsize	8
        /*0000*/ 	.byte	0x73, 0x00, 0x00, 0x00, 0x00, 0x00, 0x00, 0x00, 0x00, 0x00, 0x00, 0x11, 0x25, 0x00, 0x05, 0x36


//--------------------- .nv.constant0.matmul_kernel --------------------------
	.section	.nv.constant0.matmul_kernel,"a",@progbits
	.sectionflags	@""
	.align	4
.nv.constant0.matmul_kernel:
	.zero		432


//--------------------- .text.matmul_kernel       --------------------------
	.section	.text.matmul_kernel,"ax",@progbits
	.sectioninfo	@"SHI_REGISTERS=32"
	.align	128
        .global         matmul_kernel
        .type           matmul_kernel,@function
        .size           matmul_kernel,(.L_x_5 - matmul_kernel)
        .other          matmul_kernel,@"STO_CUDA_ENTRY STV_DEFAULT"
matmul_kernel:
.text.matmul_kernel:
[----:B------:R-:W-:-:S04]  /*0000*/  IMAD.MOV.U32 R1, RZ, RZ, c[0x0][0x28] ;  /* 0x00000a00ff017624 */ /* 0x000fc800078e00ff */
[----:B------:R-:W-:Y:S01]  /*0010*/  IMAD.MOV.U32 R0, RZ, RZ, 0x7f ;  /* 0x0000007fff007424 */ /* 0x000fe200078e00ff */
[----:B------:R-:W-:Y:S01]  /*0020*/  IADD3 R1, R1, -0x2340, RZ ;  /* 0xffffdcc001017810 */ /* 0x000fe20007ffe0ff */
[----:B------:R-:W0:Y:S01]  /*0030*/  S2R R13, SR_TID.X ;  /* 0x00000000000d7919 */ /* 0x000e220000002100 */
[----:B------:R-:W-:Y:S02]  /*0040*/  ULDC.64 UR6, c[0x0][0x118] ;  /* 0x0000460000067ab9 */ /* 0x000fe40000000a00 */
[C---:B------:R-:W-:Y:S02]  /*0050*/  IADD3 R2, R0.reuse, c[0x0][0x17c], RZ ;  /* 0x00005f0000027a10 */ /* 0x040fe40007ffe0ff */
[----:B------:R-:W-:Y:S02]  /*0060*/  IADD3 R16, R0, c[0x0][0x180], RZ ;  /* 0x0000600000107a10 */ /* 0x000fe40007ffe0ff */
[----:B------:R-:W-:-:S04]  /*0070*/  SHF.R.S32.HI R3, RZ, 0x1f, R2 ;  /* 0x0000001fff037819 */ /* 0x000fc80000011402 */
[----:B------:R-:W-:Y:S02]  /*0080*/  LEA.HI R2, R3, R2, RZ, 0x7 ;  /* 0x0000000203027211 */ /* 0x000fe400078f38ff */
[----:B------:R-:W1:Y:S02]  /*0090*/  S2R R3, SR_CTAID.X ;  /* 0x0000000000037919 */ /* 0x000e640000002500 */
[----:B------:R-:W-:-:S04]  /*00a0*/  SHF.R.S32.HI R2, RZ, 0x7, R2 ;  /* 0x00000007ff027819 */ /* 0x000fc80000011402 */
[-C--:B------:R-:W-:Y:S02]  /*00b0*/  IABS R8, R2.reuse ;  /* 0x0000000200087213 */ /* 0x080fe40000000000 */
[----:B------:R-:W-:Y:S02]  /*00c0*/  IABS R10, R2 ;  /* 0x00000002000a7213 */ /* 0x000fe40000000000 */
[----:B------:R-:W2:Y:S01]  /*00d0*/  I2F.RP R6, R8 ;  /* 0x0000000800067306 */ /* 0x000ea20000209400 */
[----:B0-----:R-:W-:Y:S02]  /*00e0*/  LOP3.LUT R14, R13, 0x7f, RZ, 0xc0, !PT ;  /* 0x0000007f0d0e7812 */ /* 0x001fe400078ec0ff */
[----:B-1----:R-:W-:-:S05]  /*00f0*/  IABS R9, R3 ;  /* 0x0000000300097213 */ /* 0x002fca0000000000 */
[----:B--2---:R-:W0:Y:S02]  /*0100*/  MUFU.RCP R6, R6 ;  /* 0x0000000600067308 */ /* 0x004e240000001000 */
[----:B0-----:R-:W-:Y:S01]  /*0110*/  IADD3 R4, R6, 0xffffffe, RZ ;  /* 0x0ffffffe06047810 */ /* 0x001fe20007ffe0ff */
[----:B------:R-:W-:-:S05]  /*0120*/  IMAD.MOV R6, RZ, RZ, -R10 ;  /* 0x000000ffff067224 */ /* 0x000fca00078e0a0a */
[----:B------:R0:W1:Y:S02]  /*0130*/  F2I.FTZ.U32.TRUNC.NTZ R5, R4 ;  /* 0x0000000400057305 */ /* 0x000064000021f000 */
[----:B0-----:R-:W-:Y:S02]  /*0140*/  IMAD.MOV.U32 R4, RZ, RZ, RZ ;  /* 0x000000ffff047224 */ /* 0x001fe400078e00ff */
[----:B-1----:R-:W-:-:S04]  /*0150*/  IMAD.MOV R7, RZ, RZ, -R5 ;  /* 0x000000ffff077224 */ /* 0x002fc800078e0a05 */
[----:B------:R-:W-:-:S04]  /*0160*/  IMAD R7, R7, R8, RZ ;  /* 0x0000000807077224 */ /* 0x000fc800078e02ff */
[----:B------:R-:W-:-:S06]  /*0170*/  IMAD.HI.U32 R5, R5, R7, R4 ;  /* 0x0000000705057227 */ /* 0x000fcc00078e0004 */
[----:B------:R-:W-:-:S04]  /*0180*/  IMAD.HI.U32 R4, R5, R9, RZ ;  /* 0x0000000905047227 */ /* 0x000fc800078e00ff */
[----:B------:R-:W-:-:S05]  /*0190*/  IMAD R5, R4, R6, R9 ;  /* 0x0000000604057224 */ /* 0x000fca00078e0209 */
[----:B------:R-:W-:-:S13]  /*01a0*/  ISETP.GT.U32.AND P1, PT, R8, R5, PT ;  /* 0x000000050800720c */ /* 0x000fda0003f24070 */
[----:B------:R-:W-:Y:S01]  /*01b0*/  @!P1 IMAD.IADD R5, R5, 0x1, -R8 ;  /* 0x0000000105059824 */ /* 0x000fe200078e0a08 */
[----:B------:R-:W-:Y:S02]  /*01c0*/  @!P1 IADD3 R4, R4, 0x1, RZ ;  /* 0x0000000104049810 */ /* 0x000fe40007ffe0ff */
[----:B------:R-:W-:Y:S02]  /*01d0*/  ISETP.NE.AND P1, PT, R2, RZ, PT ;  /* 0x000000ff0200720c */ /* 0x000fe40003f25270 */
[----:B------:R-:W-:Y:S02]  /*01e0*/  ISETP.GE.U32.AND P0, PT, R5, R8, PT ;  /* 0x000000080500720c */ /* 0x000fe40003f06070 */
[----:B------:R-:W-:-:S04]  /*01f0*/  LOP3.LUT R5, R3, R2, RZ, 0x3c, !PT ;  /* 0x0000000203057212 */ /* 0x000fc800078e3cff */
[----:B------:R-:W-:Y:S02]  /*0200*/  ISETP.GE.AND P2, PT, R5, RZ, PT ;  /* 0x000000ff0500720c */ /* 0x000fe40003f46270 */
[----:B------:R-:W-:-:S04]  /*0210*/  IADD3 R5, R0, c[0x0][0x178], RZ ;  /* 0x00005e0000057a10 */ /* 0x000fc80007ffe0ff */
[----:B------:R-:W-:Y:S02]  /*0220*/  SHF.R.S32.HI R6, RZ, 0x1f, R5 ;  /* 0x0000001fff067819 */ /* 0x000fe40000011405 */
[----:B------:R-:W-:Y:S02]  /*0230*/  @P0 IADD3 R4, R4, 0x1, RZ ;  /* 0x0000000104040810 */ /* 0x000fe40007ffe0ff */
[----:B------:R-:W-:-:S03]  /*0240*/  LEA.HI R5, R6, R5, RZ, 0x7 ;  /* 0x0000000506057211 */ /* 0x000fc600078f38ff */
[----:B------:R-:W-:Y:S01]  /*0250*/  @!P2 IMAD.MOV R4, RZ, RZ, -R4 ;  /* 0x000000ffff04a224 */ /* 0x000fe200078e0a04 */
[----:B------:R-:W-:-:S04]  /*0260*/  @!P1 LOP3.LUT R4, RZ, R2, RZ, 0x33, !PT ;  /* 0x00000002ff049212 */ /* 0x000fc800078e33ff */
[----:B------:R-:W-:Y:S01]  /*0270*/  LEA.HI.SX32 R5, R5, -R4, 0x19 ;  /* 0x8000000405057211 */ /* 0x000fe200078fcaff */
[----:B------:R-:W-:-:S03]  /*0280*/  IMAD.MOV R8, RZ, RZ, -R4 ;  /* 0x000000ffff087224 */ /* 0x000fc600078e0a04 */
[----:B------:R-:W-:Y:S01]  /*0290*/  IMNMX R10, R5, 0x1, PT ;  /* 0x00000001050a7817 */ /* 0x000fe20003800200 */
[----:B------:R-:W-:-:S03]  /*02a0*/  IMAD R11, R2, R8, R3 ;  /* 0x00000008020b7224 */ /* 0x000fc600078e0203 */
[----:B------:R-:W-:Y:S02]  /*02b0*/  IABS R9, R10 ;  /* 0x0000000a00097213 */ /* 0x000fe40000000000 */
[----:B------:R-:W-:Y:S02]  /*02c0*/  IABS R8, R11 ;  /* 0x0000000b00087213 */ /* 0x000fe40000000000 */
[----:B------:R-:W0:Y:S08]  /*02d0*/  I2F.RP R5, R9 ;  /* 0x0000000900057306 */ /* 0x000e300000209400 */
[----:B0-----:R-:W0:Y:S02]  /*02e0*/  MUFU.RCP R5, R5 ;  /* 0x0000000500057308 */ /* 0x001e240000001000 */
[----:B0-----:R-:W-:-:S06]  /*02f0*/  IADD3 R6, R5, 0xffffffe, RZ ;  /* 0x0ffffffe05067810 */ /* 0x001fcc0007ffe0ff */
[----:B------:R0:W1:Y:S02]  /*0300*/  F2I.FTZ.U32.TRUNC.NTZ R7, R6 ;  /* 0x0000000600077305 */ /* 0x000064000021f000 */
[----:B0-----:R-:W-:Y:S02]  /*0310*/  IMAD.MOV.U32 R6, RZ, RZ, RZ ;  /* 0x000000ffff067224 */ /* 0x001fe400078e00ff */
[----:B-1----:R-:W-:-:S04]  /*0320*/  IMAD.MOV R12, RZ, RZ, -R7 ;  /* 0x000000ffff0c7224 */ /* 0x002fc800078e0a07 */
[----:B------:R-:W-:Y:S01]  /*0330*/  IMAD.MOV.U32 R2, RZ, RZ, R12 ;  /* 0x000000ffff027224 */ /* 0x000fe200078e000c */
[----:B------:R-:W-:-:S03]  /*0340*/  IABS R12, R10 ;  /* 0x0000000a000c7213 */ /* 0x000fc60000000000 */
[----:B------:R-:W-:Y:S02]  /*0350*/  IMAD R3, R2, R9, RZ ;  /* 0x0000000902037224 */ /* 0x000fe400078e02ff */
[----:B------:R-:W-:Y:S02]  /*0360*/  IMAD.MOV.U32 R2, RZ, RZ, R8 ;  /* 0x000000ffff027224 */ /* 0x000fe400078e0008 */
[----:B------:R-:W-:-:S04]  /*0370*/  IMAD.HI.U32 R7, R7, R3, R6 ;  /* 0x0000000307077227 */ /* 0x000fc800078e0006 */
[----:B------:R-:W-:Y:S02]  /*0380*/  IMAD.MOV R3, RZ, RZ, -R12 ;  /* 0x000000ffff037224 */ /* 0x000fe400078e0a0c */
        /* <DEDUP_REMOVED lines=8> */
[----:B------:R-:W-:-:S07]  /*0410*/  ISETP.GE.AND P2, PT, R2, RZ, PT ;  /* 0x000000ff0200720c */ /* 0x000fce0003f46270 */
[----:B------:R-:W-:Y:S02]  /*0420*/  @P0 IADD3 R7, R7, 0x1, RZ ;  /* 0x0000000107070810 */ /* 0x000fe40007ffe0ff */
[----:B------:R-:W-:-:S04]  /*0430*/  ISETP.GT.AND P0, PT, R16, 0x7f, PT ;  /* 0x0000007f1000780c */ /* 0x000fc80003f04270 */
[----:B------:R-:W-:Y:S01]  /*0440*/  @!P2 IMAD.MOV R7, RZ, RZ, -R7 ;  /* 0x000000ffff07a224 */ /* 0x000fe200078e0a07 */
[----:B------:R-:W-:-:S05]  /*0450*/  @!P1 LOP3.LUT R7, RZ, R10, RZ, 0x33, !PT ;  /* 0x0000000aff079212 */ /* 0x000fca00078e33ff */
[----:B------:R-:W-:Y:S02]  /*0460*/  IMAD.MOV R3, RZ, RZ, -R7 ;  /* 0x000000ffff037224 */ /* 0x000fe400078e0a07 */
[----:B------:R-:W-:Y:S02]  /*0470*/  IMAD.SHL.U32 R15, R7, 0x80, RZ ;  /* 0x00000080070f7824 */ /* 0x000fe400078e00ff */
[----:B------:R-:W-:-:S03]  /*0480*/  IMAD R3, R10, R3, R11 ;  /* 0x000000030a037224 */ /* 0x000fc600078e020b */
[C---:B------:R-:W-:Y:S01]  /*0490*/  IADD3 R2, R15.reuse, 0x2, RZ ;  /* 0x000000020f027810 */ /* 0x040fe20007ffe0ff */
[----:B------:R-:W-:Y:S01]  /*04a0*/  IMAD.IADD R0, R4, 0x1, R3 ;  /* 0x0000000104007824 */ /* 0x000fe200078e0203 */
[C---:B------:R-:W-:Y:S01]  /*04b0*/  IADD3 R4, R15.reuse, 0x1, RZ ;  /* 0x000000010f047810 */ /* 0x040fe20007ffe0ff */
[----:B------:R-:W-:Y:S01]  /*04c0*/  STL [R1+0x438], R15 ;  /* 0x0004380f01007387 */ /* 0x000fe20000100800 */
[C---:B------:R-:W-:Y:S01]  /*04d0*/  IADD3 R3, R15.reuse, 0x3, RZ ;  /* 0x000000030f037810 */ /* 0x040fe20007ffe0ff */
[----:B------:R-:W-:Y:S01]  /*04e0*/  IMAD R0, R0, 0x80, R14 ;  /* 0x0000008000007824 */ /* 0x000fe200078e020e */
[C---:B------:R-:W-:Y:S01]  /*04f0*/  IADD3 R5, R15.reuse, 0x73, RZ ;  /* 0x000000730f057810 */ /* 0x040fe20007ffe0ff */
[----:B------:R0:W-:Y:S01]  /*0500*/  STL [R1+0xc6c], R4 ;  /* 0x000c6c0401007387 */ /* 0x0001e20000100800 */
[C---:B------:R-:W-:Y:S02]  /*0510*/  IADD3 R28, R15.reuse, 0x77, RZ ;  /* 0x000000770f1c7810 */ /* 0x040fe40007ffe0ff */
[C---:B------:R-:W-:Y:S01]  /*0520*/  IADD3 R29, R15.reuse, 0x7c, RZ ;  /* 0x0000007c0f1d7810 */ /* 0x040fe20007ffe0ff */
[----:B------:R1:W-:Y:S04]  /*0530*/  STL [R1+0xc68], R2 ;  /* 0x000c680201007387 */ /* 0x0003e80000100800 */
[----:B------:R2:W-:Y:S01]  /*0540*/  STL [R1+0xc64], R3 ;  /* 0x000c640301007387 */ /* 0x0005e20000100800 */
[----:B0-----:R-:W-:-:S02]  /*0550*/  IADD3 R4, R15, 0x4, RZ ;  /* 0x000000040f047810 */ /* 0x001fc40007ffe0ff */
[----:B-1----:R-:W-:-:S03]  /*0560*/  IADD3 R2, R15, 0x5, RZ ;  /* 0x000000050f027810 */ /* 0x002fc60007ffe0ff */
[----:B------:R0:W-:Y:S01]  /*0570*/  STL [R1+0xc70], R4 ;  /* 0x000c700401007387 */ /* 0x0001e20000100800 */
[----:B--2---:R-:W-:-:S03]  /*0580*/  IADD3 R3, R15, 0x6, RZ ;  /* 0x000000060f037810 */ /* 0x004fc60007ffe0ff */
[----:B------:R1:W-:Y:S04]  /*0590*/  STL [R1+0xc74], R2 ;  /* 0x000c740201007387 */ /* 0x0003e80000100800 */
[----:B------:R2:W-:Y:S01]  /*05a0*/  STL [R1+0xc78], R3 ;  /* 0x000c780301007387 */ /* 0x0005e20000100800 */
[C---:B0-----:R-:W-:Y:S02]  /*05b0*/  IADD3 R4, R15.reuse, 0x7, RZ ;  /* 0x000000070f047810 */ /* 0x041fe40007ffe0ff */
        /* <DEDUP_REMOVED lines=215> */
[----:B0-----:R-:W-:-:S03]  /*1330*/  IADD3 R4, R15, 0x75, RZ ;  /* 0x000000750f047810 */ /* 0x001fc60007ffe0ff */
[----:B------:R-:W-:Y:S01]  /*1340*/  STL [R1+0xe2c], R3 ;  /* 0x000e2c0301007387 */ /* 0x000fe20000100800 */
[C---:B-1----:R-:W-:Y:S02]  /*1350*/  IADD3 R2, R15.reuse, 0x74, RZ ;  /* 0x000000740f027810 */ /* 0x042fe40007ffe0ff */
[----:B--2---:R-:W-:-:S03]  /*1360*/  IADD3 R5, R15, 0x78, RZ ;  /* 0x000000780f057810 */ /* 0x004fc60007ffe0ff */
[----:B------:R0:W-:Y:S04]  /*1370*/  STL [R1+0xe38], R2 ;  /* 0x000e380201007387 */ /* 0x0001e80000100800 */
[----:B------:R1:W-:Y:S01]  /*1380*/  STL [R1+0xe40], R4 ;  /* 0x000e400401007387 */ /* 0x0003e20000100800 */
[C---:B0-----:R-:W-:Y:S02]  /*1390*/  IADD3 R2, R15.reuse, 0x76, RZ ;  /* 0x000000760f027810 */ /* 0x041fe40007ffe0ff */
[----:B-1----:R-:W-:-:S03]  /*13a0*/  IADD3 R4, R15, 0x79, RZ ;  /* 0x000000790f047810 */ /* 0x002fc60007ffe0ff */
[----:B------:R0:W-:Y:S04]  /*13b0*/  STL [R1+0xe44], R2 ;  /* 0x000e440201007387 */ /* 0x0001e80000100800 */
[----:B------:R1:W-:Y:S04]  /*13c0*/  STL [R1+0xe50], R5 ;  /* 0x000e500501007387 */ /* 0x0003e80000100800 */
[----:B------:R-:W-:Y:S01]  /*13d0*/  STL [R1+0xe4c], R28 ;  /* 0x000e4c1c01007387 */ /* 0x000fe20000100800 */
[----:B0-----:R-:W-:-:S03]  /*13e0*/  IADD3 R2, R15, 0x7a, RZ ;  /* 0x0000007a0f027810 */ /* 0x001fc60007ffe0ff */
[----:B------:R0:W-:Y:S01]  /*13f0*/  STL [R1+0xe58], R4 ;  /* 0x000e580401007387 */ /* 0x0001e20000100800 */
[----:B-1----:R-:W-:-:S05]  /*1400*/  IADD3 R5, R15, 0x7b, RZ ;  /* 0x0000007b0f057810 */ /* 0x002fca0007ffe0ff */
[----:B------:R1:W-:Y:S01]  /*1410*/  STL [R1+0xe54], R5 ;  /* 0x000e540501007387 */ /* 0x0003e20000100800 */
[----:B0-----:R-:W-:-:S03]  /*1420*/  IADD3 R4, R15, 0x7d, RZ ;  /* 0x0000007d0f047810 */ /* 0x001fc60007ffe0ff */
[----:B------:R-:W-:Y:S04]  /*1430*/  STL [R1+0xe5c], R2 ;  /* 0x000e5c0201007387 */ /* 0x000fe80000100800 */
[----:B------:R0:W-:Y:S01]  /*1440*/  STL [R1+0xe3c], R4 ;  /* 0x000e3c0401007387 */ /* 0x0001e20000100800 */
[----:B-1----:R-:W-:-:S03]  /*1450*/  IADD3 R5, R15, 0x7e, RZ ;  /* 0x0000007e0f057810 */ /* 0x002fc60007ffe0ff */
[----:B------:R1:W-:Y:S04]  /*1460*/  STL [R1+0xe48], R29 ;  /* 0x000e481d01007387 */ /* 0x0003e80000100800 */
[----:B------:R1:W-:Y:S01]  /*1470*/  STL [R1+0xdf0], R5 ;  /* 0x000df00501007387 */ /* 0x0003e20000100800 */
[----:B0-----:R-:W-:-:S05]  /*1480*/  IADD3 R4, R15, 0x7f, RZ ;  /* 0x0000007f0f047810 */ /* 0x001fca0007ffe0ff */
[----:B------:R1:W-:Y:S04]  /*1490*/  STL [R1+0xde4], R4 ;  /* 0x000de40401007387 */ /* 0x0003e80000100800 */
[----:B------:R1:W-:Y:S01]  /*14a0*/  STL [R1+0xc60], R0 ;  /* 0x000c600001007387 */ /* 0x0003e20000100800 */
[----:B------:R-:W-:Y:S05]  /*14b0*/  @P0 BRA `(.L_x_0) ;  /* 0x0000038000000947 */ /* 0x000fea0003800000 */
[----:B------:R0:W-:Y:S01]  /*14c0*/  STL [R1], RZ ;  /* 0x000000ff01007387 */ /* 0x0001e20000100800 */
[----:B-1----:R-:W-:Y:S01]  /*14d0*/  IMAD.SHL.U32 R0, R13, 0x40, RZ ;  /* 0x000000400d007824 */ /* 0x002fe200078e00ff */
[----:B------:R-:W-:Y:S01]  /*14e0*/  CS2R R24, SRZ ;  /* 0x0000000000187805 */ /* 0x000fe2000001ff00 */
[----:B------:R-:W-:Y:S01]  /*14f0*/  CS2R R26, SRZ ;  /* 0x00000000001a7805 */ /* 0x000fe2000001ff00 */
[----:B------:R0:W-:Y:S01]  /*1500*/  STL [R1+0x4], RZ ;  /* 0x000004ff01007387 */ /* 0x0001e20000100800 */
[----:B------:R-:W-:Y:S01]  /*1510*/  CS2R R20, SRZ ;  /* 0x0000000000147805 */ /* 0x000fe2000001ff00 */
[----:B------:R-:W-:Y:S01]  /*1520*/  LOP3.LUT R0, R0, 0x800, RZ, 0xc0, !PT ;  /* 0x0000080000007812 */ /* 0x000fe200078ec0ff */
[----:B------:R-:W-:Y:S01]  /*1530*/  CS2R R22, SRZ ;  /* 0x0000000000167805 */ /* 0x000fe2000001ff00 */
[----:B------:R0:W-:Y:S01]  /*1540*/  STL [R1+0x8], RZ ;  /* 0x000008ff01007387 */ /* 0x0001e20000100800 */
[----:B------:R-:W-:Y:S01]  /*1550*/  CS2R R16, SRZ ;  /* 0x0000000000107805 */ /* 0x000fe2000001ff00 */
[----:B------:R-:W-:Y:S01]  /*1560*/  CS2R R18, SRZ ;  /* 0x0000000000127805 */ /* 0x000fe2000001ff00 */
[----:B------:R-:W-:Y:S01]  /*1570*/  CS2R R12, SRZ ;  /* 0x00000000000c7805 */ /* 0x000fe2000001ff00 */
[----:B------:R0:W-:Y:S01]  /*1580*/  STL [R1+0xc], RZ ;  /* 0x00000cff01007387 */ /* 0x0001e20000100800 */
[----:B------:R-:W-:Y:S01]  /*1590*/  CS2R R14, SRZ ;  /* 0x00000000000e7805 */ /* 0x000fe2000001ff00 */
[----:B------:R-:W-:Y:S01]  /*15a0*/  CS2R R8, SRZ ;  /* 0x0000000000087805 */ /* 0x000fe2000001ff00 */
[----:B------:R-:W-:Y:S01]  /*15b0*/  CS2R R10, SRZ ;  /* 0x00000000000a7805 */ /* 0x000fe2000001ff00 */
[----:B------:R0:W-:Y:S01]  /*15c0*/  STL [R1+0x10], RZ ;  /* 0x000010ff01007387 */ /* 0x0001e20000100800 */
[----:B------:R-:W-:Y:S01]  /*15d0*/  CS2R R4, SRZ ;  /* 0x0000000000047805 */ /* 0x000fe2000001ff00 */
[----:B------:R-:W-:-:S02]  /*15e0*/  CS2R R6, SRZ ;  /* 0x0000000000067805 */ /* 0x000fc4000001ff00 */
[----:B------:R0:W-:Y:S04]  /*15f0*/  STL [R1+0x14], RZ ;  /* 0x000014ff01007387 */ /* 0x0001e80000100800 */
        /* <DEDUP_REMOVED lines=34> */
[----:B------:R0:W-:Y:S01]  /*1820*/  STL [R1+0xc5c], R0 ;  /* 0x000c5c0001007387 */ /* 0x0001e20000100800 */
[----:B------:R-:W-:Y:S05]  /*1830*/  BRA `(.L_x_1) ;  /* 0x000339c000007947 */ /* 0x000fea0003800000 */
.L_x_0:
[----:B------:R-:W2:Y:S04]  /*1840*/  LDL R25, [R1+0x438] ;  /* 0x0004380001197983 */ /* 0x000ea80000100800 */
[----:B------:R-:W3:Y:S04]  /*1850*/  LDL R20, [R1+0xdf0] ;  /* 0x000df00001147983 */ /* 0x000ee80000100800 */
[----:B------:R-:W4:Y:S04]  /*1860*/  LDL R17, [R1+0xe58] ;  /* 0x000e580001117983 */ /* 0x000f280000100800 */
        /* <DEDUP_REMOVED lines=9> */
[----:B------:R-:W4:Y:S01]  /*1900*/  LDL R27, [R1+0xe54] ;  /* 0x000e5400011b7983 */ /* 0x000f220000100800 */
[----:B------:R-:W-:Y:S01]  /*1910*/  IMAD.MOV.U32 R21, RZ, RZ, R29 ;  /* 0x000000ffff157224 */ /* 0x000fe200078e001d */
[----:B-1----:R-:W-:Y:S01]  /*1920*/  IABS R29, c[0x0][0x17c] ;  /* 0x00005f00001d7a13 */ /* 0x002fe20000000000 */
[----:B------:R-:W-:Y:S01]  /*1930*/  IMAD.MOV.U32 R22, RZ, RZ, R2 ;  /* 0x000000ffff167224 */ /* 0x000fe200078e0002 */
[----:B------:R-:W-:Y:S01]  /*1940*/  IABS R0, c[0x0][0x178] ;  /* 0x00005e0000007a13 */ /* 0x000fe20000000000 */
[----:B------:R-:W4:Y:S01]  /*1950*/  LDL R16, [R1+0xe44] ;  /* 0x000e440001107983 */ /* 0x000f220000100800 */
[----:B------:R-:W0:Y:S03]  /*1960*/  I2F.RP R2, R29 ;  /* 0x0000001d00027306 */ /* 0x000e260000209400 */
[----:B------:R-:W-:Y:S01]  /*1970*/  IMAD.MOV.U32 R8, RZ, RZ, R0 ;  /* 0x000000ffff087224 */ /* 0x000fe200078e0000 */
[----:B------:R-:W4:Y:S04]  /*1980*/  LDL R15, [R1+0xe28] ;  /* 0x000e2800010f7983 */ /* 0x000f280000100800 */
[----:B------:R-:W1:Y:S01]  /*1990*/  I2F.RP R0, R8 ;  /* 0x0000000800007306 */ /* 0x000e620000209400 */
[----:B------:R-:W4:Y:S07]  /*19a0*/  LDL R14, [R1+0xe24] ;  /* 0x000e2400010e7983 */ /* 0x000f2e0000100800 */
[----:B0-----:R-:W0:Y:S08]  /*19b0*/  MUFU.RCP R2, R2 ;  /* 0x0000000200027308 */ /* 0x001e300000001000 */
[----:B-1----:R-:W1:Y:S01]  /*19c0*/  MUFU.RCP R0, R0 ;  /* 0x0000000000007308 */ /* 0x002e620000001000 */
[----:B0-----:R-:W-:-:S07]  /*19d0*/  IADD3 R2, R2, 0xffffffe, RZ ;  /* 0x0ffffffe02027810 */ /* 0x001fce0007ffe0ff */
[----:B------:R-:W0:Y:S01]  /*19e0*/  F2I.FTZ.U32.TRUNC.NTZ R5, R2 ;  /* 0x0000000200057305 */ /* 0x000e22000021f000 */
[----:B------:R-:W-:Y:S01]  /*19f0*/  IMAD.MOV.U32 R19, RZ, RZ, R3 ;  /* 0x000000ffff137224 */ /* 0x000fe200078e0003 */
[----:B-1----:R-:W-:-:S06]  /*1a00*/  IADD3 R0, R0, 0xffffffe, RZ ;  /* 0x0ffffffe00007810 */ /* 0x002fcc0007ffe0ff */
[----:B------:R-:W1:Y:S01]  /*1a10*/  F2I.FTZ.U32.TRUNC.NTZ R3, R0 ;  /* 0x0000000000037305 */ /* 0x000e62000021f000 */
[----:B------:R-:W-:Y:S02]  /*1a20*/  IMAD.MOV.U32 R23, RZ, RZ, R28 ;  /* 0x000000ffff177224 */ /* 0x000fe400078e001c */
[----:B------:R-:W-:Y:S02]  /*1a30*/  IMAD.MOV.U32 R4, RZ, RZ, RZ ;  /* 0x000000ffff047224 */ /* 0x000fe400078e00ff */
[----:B0-----:R-:W-:-:S04]  /*1a40*/  IMAD.MOV R28, RZ, RZ, -R5 ;  /* 0x000000ffff1c7224 */ /* 0x001fc800078e0a05 */
[----:B------:R-:W-:Y:S02]  /*1a50*/  IMAD R28, R28, R29, RZ ;  /* 0x0000001d1c1c7224 */ /* 0x000fe400078e02ff */
[----:B-1----:R-:W-:Y:S02]  /*1a60*/  IMAD.MOV R0, RZ, RZ, -R3 ;  /* 0x000000ffff007224 */ /* 0x002fe400078e0a03 */
[----:B------:R-:W-:-:S04]  /*1a70*/  IMAD.HI.U32 R28, R5, R28, R4 ;  /* 0x0000001c051c7227 */ /* 0x000fc800078e0004 */
[----:B------:R-:W-:Y:S01]  /*1a80*/  IMAD R0, R0, R8, RZ ;  /* 0x0000000800007224 */ /* 0x000fe200078e02ff */
[----:B--2---:R-:W-:Y:S01]  /*1a90*/  IABS R2, R25 ;  /* 0x0000001900027213 */ /* 0x004fe20000000000 */
[----:B---3--:R-:W-:Y:S02]  /*1aa0*/  IMAD.MOV.U32 R25, RZ, RZ, R20 ;  /* 0x000000ffff197224 */ /* 0x008fe400078e0014 */
[----:B------:R-:W-:Y:S02]  /*1ab0*/  IMAD.MOV.U32 R20, RZ, RZ, R21 ;  /* 0x000000ffff147224 */ /* 0x000fe400078e0015 */
[----:B------:R-:W-:Y:S02]  /*1ac0*/  IMAD.MOV.U32 R21, RZ, RZ, R22 ;  /* 0x000000ffff157224 */ /* 0x000fe400078e0016 */
[----:B----4-:R-:W-:Y:S02]  /*1ad0*/  IMAD.MOV.U32 R22, RZ, RZ, R17 ;  /* 0x000000ffff167224 */ /* 0x010fe400078e0011 */
[----:B------:R-:W-:-:S02]  /*1ae0*/  IMAD.MOV.U32 R17, RZ, RZ, R18 ;  /* 0x000000ffff117224 */ /* 0x000fc400078e0012 */
[----:B------:R-:W-:Y:S02]  /*1af0*/  IMAD.MOV.U32 R18, RZ, RZ, R12 ;  /* 0x000000ffff127224 */ /* 0x000fe400078e000c */
[----:B------:R-:W-:Y:S02]  /*1b00*/  IMAD.MOV.U32 R12, RZ, RZ, R11 ;  /* 0x000000ffff0c7224 */ /* 0x000fe400078e000b */
[----:B------:R-:W-:Y:S02]  /*1b10*/  IMAD.MOV.U32 R11, RZ, RZ, R7 ;  /* 0x000000ffff0b7224 */ /* 0x000fe400078e0007 */
[----:B------:R-:W0:Y:S01]  /*1b20*/  S2R R7, SR_TID.X ;  /* 0x0000000000077919 */ /* 0x000e220000002100 */
[----:B------:R-:W-:Y:S01]  /*1b30*/  IMAD.MOV.U32 R4, RZ, RZ, R2 ;  /* 0x000000ffff047224 */ /* 0x000fe200078e0002 */
[----:B------:R-:W-:Y:S01]  /*1b40*/  IABS R6, R6 ;  /* 0x0000000600067213 */ /* 0x000fe20000000000 */
[----:B------:R-:W-:Y:S02]  /*1b50*/  IMAD.MOV.U32 R2, RZ, RZ, RZ ;  /* 0x000000ffff027224 */ /* 0x000fe400078e00ff */
[----:B------:R-:W-:-:S04]  /*1b60*/  IMAD.HI.U32 R5, R28, R4, RZ ;  /* 0x000000041c057227 */ /* 0x000fc800078e00ff */
[----:B------:R-:W-:-:S04]  /*1b70*/  IMAD.HI.U32 R2, R3, R0, R2 ;  /* 0x0000000003027227 */ /* 0x000fc800078e0002 */
[----:B------:R-:W-:Y:S02]  /*1b80*/  IMAD.MOV.U32 R0, RZ, RZ, R6 ;  /* 0x000000ffff007224 */ /* 0x000fe400078e0006 */
[----:B------:R-:W-:Y:S02]  /*1b90*/  IMAD.MOV R3, RZ, RZ, -R5 ;  /* 0x000000ffff037224 */ /* 0x000fe400078e0a05 */
[----:B------:R-:W-:-:S04]  /*1ba0*/  IMAD.HI.U32 R5, R2, R0, RZ ;  /* 0x0000000002057227 */ /* 0x000fc800078e00ff */
[----:B0-----:R-:W-:Y:S01]  /*1bb0*/  IMAD.SHL.U32 R24, R7, 0x2, RZ ;  /* 0x0000000207187824 */ /* 0x001fe200078e00ff */
[----:B------:R-:W-:-:S04]  /*1bc0*/  SHF.R.U32.HI R7, RZ, 0x1, R7 ;  /* 0x00000001ff077819 */ /* 0x000fc80000011607 */
[----:B------:R-:W-:Y:S01]  /*1bd0*/  LOP3.LUT R6, R24, 0x10, RZ, 0xc0, !PT ;  /* 0x0000001018067812 */ /* 0x000fe200078ec0ff */
[----:B------:R-:W-:Y:S01]  /*1be0*/  IMAD R3, R29, R3, R4 ;  /* 0x000000031d037224 */ /* 0x000fe200078e0204 */
[----:B------:R-:W-:Y:S01]  /*1bf0*/  IABS R9, R9 ;  /* 0x0000000900097213 */ /* 0x000fe20000000000 */
[----:B------:R-:W-:Y:S01]  /*1c00*/  IMAD.MOV R5, RZ, RZ, -R5 ;  /* 0x000000ffff057224 */ /* 0x000fe200078e0a05 */
[----:B------:R-:W-:Y:S02]  /*1c10*/  LOP3.LUT R6, R6, 0x20, R7, 0xf8, !PT ;  /* 0x0000002006067812 */ /* 0x000fe400078ef807 */
[----:B------:R-:W-:Y:S01]  /*1c20*/  IABS R2, R20 ;  /* 0x0000001400027213 */ /* 0x000fe20000000000 */
[----:B------:R-:W-:Y:S01]  /*1c30*/  IMAD.MOV.U32 R20, RZ, RZ, R21 ;  /* 0x000000ffff147224 */ /* 0x000fe200078e0015 */
[----:B------:R-:W-:Y:S01]  /*1c40*/  IABS R7, R25 ;  /* 0x0000001900077213 */ /* 0x000fe20000000000 */
[----:B------:R-:W-:Y:S01]  /*1c50*/  IMAD.MOV.U32 R21, RZ, RZ, R22 ;  /* 0x000000ffff157224 */ /* 0x000fe200078e0016 */
[----:B------:R-:W-:Y:S01]  /*1c60*/  IABS R4, R26 ;  /* 0x0000001a00047213 */ /* 0x000fe20000000000 */
[----:B------:R-:W-:-:S02]  /*1c70*/  IMAD.MOV.U32 R22, RZ, RZ, R13 ;  /* 0x000000ffff167224 */ /* 0x000fc400078e000d */
[----:B------:R-:W-:Y:S01]  /*1c80*/  IMAD.MOV.U32 R13, RZ, RZ, R10 ;  /* 0x000000ffff0d7224 */ /* 0x000fe200078e000a */
[----:B------:R0:W-:Y:S01]  /*1c90*/  STL [R1+0x178], R6 ;  /* 0x0001780601007387 */ /* 0x0001e20000100800 */
[----:B------:R-:W-:Y:S02]  /*1ca0*/  IMAD R0, R8, R5, R0 ;  /* 0x0000000508007224 */ /* 0x000fe400078e0200 */
[----:B------:R-:W-:-:S04]  /*1cb0*/  IMAD.HI.U32 R10, R28, R9, RZ ;  /* 0x000000091c0a7227 */ /* 0x000fc800078e00ff */
[----:B------:R-:W-:-:S04]  /*1cc0*/  IMAD.HI.U32 R8, R28, R7, RZ ;  /* 0x000000071c087227 */ /* 0x000fc800078e00ff */
[----:B0-----:R-:W-:-:S04]  /*1cd0*/  IMAD.HI.U32 R6, R28, R4, RZ ;  /* 0x000000041c067227 */ /* 0x001fc800078e00ff */
[----:B------:R-:W-:Y:S01]  /*1ce0*/  IMAD.HI.U32 R5, R28, R2, RZ ;  /* 0x000000021c057227 */ /* 0x000fe200078e00ff */
[----:B------:R0:W-:Y:S03]  /*1cf0*/  STL [R1+0x250], R0 ;  /* 0x0002500001007387 */ /* 0x0001e60000100800 */
[----:B------:R-:W-:Y:S02]  /*1d00*/  IMAD.MOV R10, RZ, RZ, -R10 ;  /* 0x000000ffff0a7224 */ /* 0x000fe400078e0a0a */
[----:B------:R-:W-:Y:S02]  /*1d10*/  IMAD.MOV R8, RZ, RZ, -R8 ;  /* 0x000000ffff087224 */ /* 0x000fe400078e0a08 */
[----:B------:R-:W-:Y:S02]  /*1d20*/  IMAD.MOV R6, RZ, RZ, -R6 ;  /* 0x000000ffff067224 */ /* 0x000fe400078e0a06 */
[----:B------:R-:W-:Y:S01]  /*1d30*/  IMAD.MOV R5, RZ, RZ, -R5 ;  /* 0x000000ffff057224 */ /* 0x000fe200078e0a05 */
[----:B0-----:R-:W-:Y:S01]  /*1d40*/  IABS R0, R27 ;  /* 0x0000001b00007213 */ /* 0x001fe20000000000 */
[----:B------:R-:W-:-:S02]  /*1d50*/  IMAD R9, R29, R10, R9 ;  /* 0x0000000a1d097224 */ /* 0x000fc400078e0209 */
[C---:B------:R-:W-:Y:S02]  /*1d60*/  IMAD R7, R29.reuse, R8, R7 ;  /* 0x000000081d077224 */ /* 0x040fe400078e0207 */
[C---:B------:R-:W-:Y:S02]  /*1d70*/  IMAD R6, R29.reuse, R6, R4 ;  /* 0x000000061d067224 */ /* 0x040fe400078e0204 */
[----:B------:R-:W-:Y:S01]  /*1d80*/  IMAD R2, R29, R5, R2 ;  /* 0x000000051d027224 */ /* 0x000fe200078e0202 */
[----:B------:R0:W-:Y:S01]  /*1d90*/  STL [R1+0x78], R9 ;  /* 0x0000780901007387 */ /* 0x0001e20000100800 */
[----:B------:R-:W-:Y:S01]  /*1da0*/  IMAD.HI.U32 R4, R28, R0, RZ ;  /* 0x000000001c047227 */ /* 0x000fe200078e00ff */
[----:B------:R-:W-:Y:S02]  /*1db0*/  IABS R5, R22 ;  /* 0x0000001600057213 */ /* 0x000fe40000000000 */
[----:B------:R1:W-:Y:S01]  /*1dc0*/  STL [R1+0x74], R7 ;  /* 0x0000740701007387 */ /* 0x0003e20000100800 */
[----:B------:R-:W-:-:S03]  /*1dd0*/  IMAD.MOV R4, RZ, RZ, -R4 ;  /* 0x000000ffff047224 */ /* 0x000fc600078e0a04 */
[----:B------:R-:W-:Y:S01]  /*1de0*/  STL [R1+0x70], R6 ;  /* 0x0000700601007387 */ /* 0x000fe20000100800 */
[----:B0-----:R-:W-:-:S03]  /*1df0*/  IABS R9, R20 ;  /* 0x0000001400097213 */ /* 0x001fc60000000000 */
[----:B------:R0:W-:Y:S01]  /*1e00*/  STL [R1+0x6c], R2 ;  /* 0x00006c0201007387 */ /* 0x0001e20000100800 */
[----:B-1----:R-:W-:Y:S01]  /*1e10*/  IABS R7, R21 ;  /* 0x0000001500077213 */ /* 0x002fe20000000000 */
[----:B------:R-:W-:-:S04]  /*1e20*/  IMAD.HI.U32 R10, R28, R9, RZ ;  /* 0x000000091c0a7227 */ /* 0x000fc800078e00ff */
[----:B------:R-:W-:Y:S01]  /*1e30*/  IMAD.HI.U32 R8, R28, R7, RZ ;  /* 0x000000071c087227 */ /* 0x000fe200078e00ff */
[----:B0-----:R-:W-:-:S03]  /*1e40*/  IABS R2, R23 ;  /* 0x0000001700027213 */ /* 0x001fc60000000000 */
[----:B------:R-:W-:Y:S02]  /*1e50*/  IMAD R0, R29, R4, R0 ;  /* 0x000000041d007224 */ /* 0x000fe400078e0200 */
[----:B------:R-:W-:-:S04]  /*1e60*/  IMAD.HI.U32 R6, R28, R5, RZ ;  /* 0x000000051c067227 */ /* 0x000fc800078e00ff */
[----:B------:R-:W-:-:S04]  /*1e70*/  IMAD.HI.U32 R4, R28, R2, RZ ;  /* 0x000000021c047227 */ /* 0x000fc800078e00ff */
[----:B------:R-:W-:Y:S02]  /*1e80*/  IMAD.MOV R10, RZ, RZ, -R10 ;  /* 0x000000ffff0a7224 */ /* 0x000fe400078e0a0a */
[----:B------:R-:W-:Y:S02]  /*1e90*/  IMAD.MOV R8, RZ, RZ, -R8 ;  /* 0x000000ffff087224 */ /* 0x000fe400078e0a08 */
[----:B------:R-:W-:Y:S02]  /*1ea0*/  IMAD.MOV R6, RZ, RZ, -R6 ;  /* 0x000000ffff067224 */ /* 0x000fe400078e0a06 */
[----:B------:R-:W-:Y:S02]  /*1eb0*/  IMAD.MOV R4, RZ, RZ, -R4 ;  /* 0x000000ffff047224 */ /* 0x000fe400078e0a04 */
[C---:B------:R-:W-:Y:S02]  /*1ec0*/  IMAD R9, R29.reuse, R10, R9 ;  /* 0x0000000a1d097224 */ /* 0x040fe400078e0209 */
[----:B------:R-:W-:-:S02]  /*1ed0*/  IMAD R7, R29, R8, R7 ;  /* 0x000000081d077224 */ /* 0x000fc400078e0207 */
[C---:B------:R-:W-:Y:S01]  /*1ee0*/  IMAD R6, R29.reuse, R6, R5 ;  /* 0x000000061d067224 */ /* 0x040fe200078e0205 */
[----:B------:R0:W-:Y:S01]  /*1ef0*/  STL [R1+0x68], R0 ;  /* 0x0000680001007387 */ /* 0x0001e20000100800 */
[----:B------:R-:W-:-:S03]  /*1f00*/  IMAD R2, R29, R4, R2 ;  /* 0x000000041d027224 */ /* 0x000fc600078e0202 */
[----:B------:R1:W-:Y:S01]  /*1f10*/  STL [R1+0x64], R9 ;  /* 0x0000640901007387 */ /* 0x0003e20000100800 */
[----:B------:R-:W-:-:S03]  /*1f20*/  IABS R4, R11 ;  /* 0x0000000b00047213 */ /* 0x000fc60000000000 */
[----:B------:R2:W-:Y:S04]  /*1f30*/  STL [R1+0x60], R7 ;  /* 0x0000600701007387 */ /* 0x0005e80000100800 */
[----:B------:R3:W-:Y:S04]  /*1f40*/  STL [R1+0x5c], R6 ;  /* 0x00005c0601007387 */ /* 0x0007e80000100800 */
[----:B------:R3:W-:Y:S04]  /*1f50*/  STL [R1+0x58], R2 ;  /* 0x0000580201007387 */ /* 0x0007e80000100800 */
[----:B------:R-:W4:Y:S01]  /*1f60*/  LDL R11, [R1+0xe20] ;  /* 0x000e2000010b7983 */ /* 0x000f220000100800 */
[----:B0-----:R-:W-:-:S02]  /*1f70*/  IABS R0, R16 ;  /* 0x0000001000007213 */ /* 0x001fc40000000000 */
[----:B-1----:R-:W-:Y:S02]  /*1f80*/  IABS R9, R17 ;  /* 0x0000001100097213 */ /* 0x002fe40000000000 */
[----:B--2---:R-:W-:Y:S01]  /*1f90*/  IABS R7, R18 ;  /* 0x0000001200077213 */ /* 0x004fe20000000000 */
[----:B------:R-:W-:-:S04]  /*1fa0*/  IMAD.HI.U32 R5, R28, R0, RZ ;  /* 0x000000001c057227 */ /* 0x000fc800078e00ff */
[----:B------:R-:W-:-:S04]  /*1fb0*/  IMAD.HI.U32 R10, R28, R9, RZ ;  /* 0x000000091c0a7227 */ /* 0x000fc800078e00ff */
[----:B------:R-:W-:-:S04]  /*1fc0*/  IMAD.HI.U32 R8, R28, R7, RZ ;  /* 0x000000071c087227 */ /* 0x000fc800078e00ff */
[----:B---3--:R-:W-:-:S04]  /*1fd0*/  IMAD.HI.U32 R6, R28, R4, RZ ;  /* 0x000000041c067227 */ /* 0x008fc800078e00ff */
[----:B------:R-:W-:Y:S02]  /*1fe0*/  IMAD.MOV R5, RZ, RZ, -R5 ;  /* 0x000000ffff057224 */ /* 0x000fe400078e0a05 */
[----:B------:R-:W-:Y:S02]  /*1ff0*/  IMAD.MOV R10, RZ, RZ, -R10 ;  /* 0x000000ffff0a7224 */ /* 0x000fe400078e0a0a */
[----:B------:R-:W-:Y:S02]  /*2000*/  IMAD.MOV R8, RZ, RZ, -R8 ;  /* 0x000000ffff087224 */ /* 0x000fe400078e0a08 */
[----:B------:R-:W-:Y:S02]  /*2010*/  IMAD.MOV R6, RZ, RZ, -R6 ;  /* 0x000000ffff067224 */ /* 0x000fe400078e0a06 */
[C---:B------:R-:W-:Y:S02]  /*2020*/  IMAD R0, R29.reuse, R5, R0 ;  /* 0x000000051d007224 */ /* 0x040fe400078e0200 */
[C---:B------:R-:W-:Y:S01]  /*2030*/  IMAD R9, R29.reuse, R10, R9 ;  /* 0x0000000a1d097224 */ /* 0x040fe200078e0209 */
[----:B------:R-:W-:Y:S01]  /*2040*/  IABS R2, R19 ;  /* 0x0000001300027213 */ /* 0x000fe20000000000 */
[C---:B------:R-:W-:Y:S01]  /*2050*/  IMAD R7, R29.reuse, R8, R7 ;  /* 0x000000081d077224 */ /* 0x040fe200078e0207 */
[----:B------:R-:W2:Y:S01]  /*2060*/  LDL R19, [R1+0xe14] ;  /* 0x000e140001137983 */ /* 0x000ea20000100800 */
[----:B------:R-:W-:-:S03]  /*2070*/  IMAD R6, R29, R6, R4 ;  /* 0x000000061d067224 */ /* 0x000fc600078e0204 */
[----:B------:R0:W-:Y:S01]  /*2080*/  STL [R1+0x54], R0 ;  /* 0x0000540001007387 */ /* 0x0001e20000100800 */
[----:B------:R-:W-:-:S03]  /*2090*/  IMAD.HI.U32 R5, R28, R2, RZ ;  /* 0x000000021c057227 */ /* 0x000fc600078e00ff */
[----:B------:R1:W-:Y:S04]  /*20a0*/  STL [R1+0x50], R9 ;  /* 0x0000500901007387 */ /* 0x0003e80000100800 */
[----:B------:R3:W-:Y:S01]  /*20b0*/  STL [R1+0x4c], R7 ;  /* 0x00004c0701007387 */ /* 0x0007e20000100800 */
[----:B0-----:R-:W-:-:S03]  /*20c0*/  IABS R0, R13 ;  /* 0x0000000d00007213 */ /* 0x001fc60000000000 */
[----:B------:R-:W-:Y:S01]  /*20d0*/  STL [R1+0x48], R6 ;  /* 0x0000480601007387 */ /* 0x000fe20000100800 */
[----:B------:R-:W-:-:S03]  /*20e0*/  IMAD.MOV R5, RZ, RZ, -R5 ;  /* 0x000000ffff057224 */ /* 0x000fc600078e0a05 */
[----:B------:R-:W2:Y:S01]  /*20f0*/  LDL R13, [R1+0xe18] ;  /* 0x000e1800010d7983 */ /* 0x000ea20000100800 */
[----:B------:R-:W-:Y:S01]  /*2100*/  IMAD R2, R29, R5, R2 ;  /* 0x000000051d027224 */ /* 0x000fe200078e0202 */
[----:B-1----:R-:W-:-:S04]  /*2110*/  IABS R9, R14 ;  /* 0x0000000e00097213 */ /* 0x002fc80000000000 */
[----:B------:R4:W-:Y:S04]  /*2120*/  STL [R1+0x44], R2 ;  /* 0x0000440201007387 */ /* 0x0009e80000100800 */
[----:B------:R-:W2:Y:S01]  /*2130*/  LDL R14, [R1+0xe0c] ;  /* 0x000e0c00010e7983 */ /* 0x000ea20000100800 */
[----:B---3--:R-:W-:-:S03]  /*2140*/  IABS R7, R15 ;  /* 0x0000000f00077213 */ /* 0x008fc60000000000 */
[----:B------:R-:W3:Y:S01]  /*2150*/  LDL R15, [R1+0xe10] ;  /* 0x000e1000010f7983 */ /* 0x000ee20000100800 */
[----:B------:R-:W-:-:S03]  /*2160*/  IABS R5, R12 ;  /* 0x0000000c00057213 */ /* 0x000fc60000000000 */
[----:B------:R-:W3:Y:S01]  /*2170*/  LDL R12, [R1+0xe04] ;  /* 0x000e0400010c7983 */ /* 0x000ee20000100800 */
[----:B----4-:R-:W-:-:S03]  /*2180*/  IABS R2, R11 ;  /* 0x0000000b00027213 */ /* 0x010fc60000000000 */
[----:B------:R-:W4:Y:S01]  /*2190*/  LDL R11, [R1+0xe08] ;  /* 0x000e0800010b7983 */ /* 0x000f220000100800 */
[----:B------:R-:W-:-:S04]  /*21a0*/  IMAD.HI.U32 R4, R28, R0, RZ ;  /* 0x000000001c047227 */ /* 0x000fc800078e00ff */
[----:B------:R-:W-:-:S04]  /*21b0*/  IMAD.HI.U32 R10, R28, R9, RZ ;  /* 0x000000091c0a7227 */ /* 0x000fc800078e00ff */
[----:B------:R-:W-:-:S04]  /*21c0*/  IMAD.HI.U32 R8, R28, R7, RZ ;  /* 0x000000071c087227 */ /* 0x000fc800078e00ff */
[----:B------:R-:W-:Y:S02]  /*21d0*/  IMAD.MOV R4, RZ, RZ, -R4 ;  /* 0x000000ffff047224 */ /* 0x000fe400078e0a04 */
[----:B------:R-:W-:-:S04]  /*21e0*/  IMAD.HI.U32 R6, R28, R5, RZ ;  /* 0x000000051c067227 */ /* 0x000fc800078e00ff */
[----:B------:R-:W-:Y:S02]  /*21f0*/  IMAD.MOV R10, RZ, RZ, -R10 ;  /* 0x000000ffff0a7224 */ /* 0x000fe400078e0a0a */
[----:B------:R-:W-:Y:S02]  /*2200*/  IMAD.MOV R8, RZ, RZ, -R8 ;  /* 0x000000ffff087224 */ /* 0x000fe400078e0a08 */
[----:B------:R-:W-:Y:S02]  /*2210*/  IMAD R0, R29, R4, R0 ;  /* 0x000000041d007224 */ /* 0x000fe400078e0200 */
[----:B------:R-:W-:Y:S02]  /*2220*/  IMAD.MOV R6, RZ, RZ, -R6 ;  /* 0x000000ffff067224 */ /* 0x000fe400078e0a06 */
[----:B------:R-:W-:-:S04]  /*2230*/  IMAD.HI.U32 R4, R28, R2, RZ ;  /* 0x000000021c047227 */ /* 0x000fc800078e00ff */
[C---:B------:R-:W-:Y:S02]  /*2240*/  IMAD R9, R29.reuse, R10, R9 ;  /* 0x0000000a1d097224 */ /* 0x040fe400078e0209 */
[C---:B------:R-:W-:Y:S02]  /*2250*/  IMAD R7, R29.reuse, R8, R7 ;  /* 0x000000081d077224 */ /* 0x040fe400078e0207 */
[----:B------:R-:W-:Y:S01]  /*2260*/  IMAD R6, R29, R6, R5 ;  /* 0x000000061d067224 */ /* 0x000fe200078e0205 */
[----:B------:R2:W-:Y:S01]  /*2270*/  STL [R1+0x40], R0 ;  /* 0x0000400001007387 */ /* 0x0005e20000100800 */
[----:B------:R-:W-:-:S03]  /*2280*/  IMAD.MOV R4, RZ, RZ, -R4 ;  /* 0x000000ffff047224 */ /* 0x000fc600078e0a04 */
[----:B------:R0:W-:Y:S01]  /*2290*/  STL [R1+0x3c], R9 ;  /* 0x00003c0901007387 */ /* 0x0001e20000100800 */
[----:B------:R-:W-:-:S03]  /*22a0*/  IMAD R2, R29, R4, R2 ;  /* 0x000000041d027224 */ /* 0x000fc600078e0202 */
[----:B------:R1:W-:Y:S01]  /*22b0*/  STL [R1+0x15c], R7 ;  /* 0x00015c0701007387 */ /* 0x0003e20000100800 */
[----:B--2---:R-:W-:-:S03]  /*22c0*/  IABS R0, R19 ;  /* 0x0000001300007213 */ /* 0x004fc60000000000 */
[----:B------:R2:W-:Y:S04]  /*22d0*/  STL [R1+0x160], R6 ;  /* 0x0001600601007387 */ /* 0x0005e80000100800 */
[----:B------:R-:W4:Y:S01]  /*22e0*/  LDL R19, [R1+0xdfc] ;  /* 0x000dfc0001137983 */ /* 0x000f220000100800 */
[----:B0-----:R-:W-:-:S03]  /*22f0*/  IABS R9, R13 ;  /* 0x0000000d00097213 */ /* 0x001fc60000000000 */
[----:B------:R0:W-:Y:S04]  /*2300*/  STL [R1+0x164], R2 ;  /* 0x0001640201007387 */ /* 0x0001e80000100800 */
[----:B------:R-:W4:Y:S01]  /*2310*/  LDL R13, [R1+0xe00] ;  /* 0x000e0000010d7983 */ /* 0x000f220000100800 */
[----:B-1----:R-:W-:-:S03]  /*2320*/  IABS R7, R14 ;  /* 0x0000000e00077213 */ /* 0x002fc60000000000 */
[----:B------:R-:W4:Y:S01]  /*2330*/  LDL R14, [R1+0xdf4] ;  /* 0x000df400010e7983 */ /* 0x000f220000100800 */
[----:B---3--:R-:W-:Y:S01]  /*2340*/  IABS R4, R15 ;  /* 0x0000000f00047213 */ /* 0x008fe20000000000 */
[C---:B------:R-:W-:Y:S02]  /*2350*/  IMAD.HI.U32 R5, R28.reuse, R0, RZ ;  /* 0x000000001c057227 */ /* 0x040fe400078e00ff */
[----:B------:R-:W3:Y:S02]  /*2360*/  LDL R15, [R1+0xdf8] ;  /* 0x000df800010f7983 */ /* 0x000ee40000100800 */
[----:B------:R-:W-:-:S04]  /*2370*/  IMAD.HI.U32 R10, R28, R9, RZ ;  /* 0x000000091c0a7227 */ /* 0x000fc800078e00ff */
[----:B------:R-:W-:-:S04]  /*2380*/  IMAD.HI.U32 R8, R28, R7, RZ ;  /* 0x000000071c087227 */ /* 0x000fc800078e00ff */
[----:B--2---:R-:W-:-:S04]  /*2390*/  IMAD.HI.U32 R6, R28, R4, RZ ;  /* 0x000000041c067227 */ /* 0x004fc800078e00ff */
[----:B------:R-:W-:Y:S02]  /*23a0*/  IMAD.MOV R5, RZ, RZ, -R5 ;  /* 0x000000ffff057224 */ /* 0x000fe400078e0a05 */
[----:B------:R-:W-:Y:S02]  /*23b0*/  IMAD.MOV R10, RZ, RZ, -R10 ;  /* 0x000000ffff0a7224 */ /* 0x000fe400078e0a0a */
[----:B------:R-:W-:Y:S02]  /*23c0*/  IMAD.MOV R8, RZ, RZ, -R8 ;  /* 0x000000ffff087224 */ /* 0x000fe400078e0a08 */
[----:B------:R-:W-:Y:S02]  /*23d0*/  IMAD.MOV R6, RZ, RZ, -R6 ;  /* 0x000000ffff067224 */ /* 0x000fe400078e0a06 */
[C---:B------:R-:W-:Y:S02]  /*23e0*/  IMAD R0, R29.reuse, R5, R0 ;  /* 0x000000051d007224 */ /* 0x040fe400078e0200 */
[C---:B------:R-:W-:Y:S01]  /*23f0*/  IMAD R9, R29.reuse, R10, R9 ;  /* 0x0000000a1d097224 */ /* 0x040fe200078e0209 */
[----:B0-----:R-:W-:Y:S01]  /*2400*/  IABS R2, R12 ;  /* 0x0000000c00027213 */ /* 0x001fe20000000000 */
[C---:B------:R-:W-:Y:S01]  /*2410*/  IMAD R7, R29.reuse, R8, R7 ;  /* 0x000000081d077224 */ /* 0x040fe200078e0207 */
[----:B------:R-:W2:Y:S01]  /*2420*/  LDL R12, [R1+0xde8] ;  /* 0x000de800010c7983 */ /* 0x000ea20000100800 */
[----:B------:R-:W-:-:S03]  /*2430*/  IMAD R6, R29, R6, R4 ;  /* 0x000000061d067224 */ /* 0x000fc600078e0204 */
[----:B------:R4:W-:Y:S04]  /*2440*/  STL [R1+0x170], R0 ;  /* 0x0001700001007387 */ /* 0x0009e80000100800 */
[----:B------:R0:W-:Y:S04]  /*2450*/  STL [R1+0x144], R9 ;  /* 0x0001440901007387 */ /* 0x0001e80000100800 */
[----:B------:R1:W-:Y:S04]  /*2460*/  STL [R1+0x148], R7 ;  /* 0x0001480701007387 */ /* 0x0003e80000100800 */
[----:B------:R-:W-:Y:S01]  /*2470*/  STL [R1+0x14c], R6 ;  /* 0x00014c0601007387 */ /* 0x000fe20000100800 */
[----:B----4-:R-:W-:-:S03]  /*2480*/  IABS R0, R11 ;  /* 0x0000000b00007213 */ /* 0x010fc60000000000 */
[----:B------:R-:W4:Y:S01]  /*2490*/  LDL R11, [R1+0xdec] ;  /* 0x000dec00010b7983 */ /* 0x000f220000100800 */
[----:B------:R-:W-:-:S04]  /*24a0*/  IMAD.HI.U32 R5, R28, R2, RZ ;  /* 0x000000021c057227 */ /* 0x000fc800078e00ff */
[----:B------:R-:W-:-:S04]  /*24b0*/  IMAD.MOV R5, RZ, RZ, -R5 ;  /* 0x000000ffff057224 */ /* 0x000fc800078e0a05 */
[----:B------:R-:W-:-:S05]  /*24c0*/  IMAD R2, R29, R5, R2 ;  /* 0x000000051d027224 */ /* 0x000fca00078e0202 */
[----:B------:R3:W-:Y:S01]  /*24d0*/  STL [R1+0x158], R2 ;  /* 0x0001580201007387 */ /* 0x0007e20000100800 */
[----:B------:R-:W-:-:S04]  /*24e0*/  IMAD.HI.U32 R4, R28, R0, RZ ;  /* 0x000000001c047227 */ /* 0x000fc800078e00ff */
[----:B------:R-:W-:-:S04]  /*24f0*/  IMAD.MOV R4, RZ, RZ, -R4 ;  /* 0x000000ffff047224 */ /* 0x000fc800078e0a04 */
[----:B------:R-:W-:Y:S01]  /*2500*/  IMAD R0, R29, R4, R0 ;  /* 0x000000041d007224 */ /* 0x000fe200078e0200 */
[----:B0-----:R-:W-:Y:S02]  /*2510*/  IABS R9, R19 ;  /* 0x0000001300097213 */ /* 0x001fe40000000000 */
[----:B------:R-:W4:Y:S01]  /*2520*/  LDL R19, [R1+0xddc] ;  /* 0x000ddc0001137983 */ /* 0x000f220000100800 */
[----:B-1----:R-:W-:-:S03]  /*2530*/  IABS R7, R13 ;  /* 0x0000000d00077213 */ /* 0x002fc60000000000 */
[----:B------:R-:W4:Y:S01]  /*2540*/  LDL R13, [R1+0xde0] ;  /* 0x000de000010d7983 */ /* 0x000f220000100800 */
[----:B------:R-:W-:-:S03]  /*2550*/  IABS R5, R14 ;  /* 0x0000000e00057213 */ /* 0x000fc60000000000 */
[----:B------:R-:W4:Y:S01]  /*2560*/  LDL R14, [R1+0xdd8] ;  /* 0x000dd800010e7983 */ /* 0x000f220000100800 */
[C---:B------:R-:W-:Y:S01]  /*2570*/  IMAD.HI.U32 R10, R28.reuse, R9, RZ ;  /* 0x000000091c0a7227 */ /* 0x040fe200078e00ff */
[----:B---3--:R-:W-:Y:S02]  /*2580*/  IABS R2, R15 ;  /* 0x0000000f00027213 */ /* 0x008fe40000000000 */
[----:B------:R-:W3:Y:S01]  /*2590*/  LDL R15, [R1+0xdd4] ;  /* 0x000dd400010f7983 */ /* 0x000ee20000100800 */
[----:B------:R-:W-:-:S04]  /*25a0*/  IMAD.HI.U32 R8, R28, R7, RZ ;  /* 0x000000071c087227 */ /* 0x000fc800078e00ff */
[----:B------:R-:W-:-:S04]  /*25b0*/  IMAD.HI.U32 R6, R28, R5, RZ ;  /* 0x000000051c067227 */ /* 0x000fc800078e00ff */
[----:B------:R-:W-:Y:S02]  /*25c0*/  IMAD.MOV R10, RZ, RZ, -R10 ;  /* 0x000000ffff0a7224 */ /* 0x000fe400078e0a0a */
[----:B------:R-:W-:Y:S02]  /*25d0*/  IMAD.MOV R8, RZ, RZ, -R8 ;  /* 0x000000ffff087224 */ /* 0x000fe400078e0a08 */
        /* <DEDUP_REMOVED lines=12> */
[----:B------:R-:W2:Y:S04]  /*26a0*/  LDL R12, [R1+0xdd0] ;  /* 0x000dd000010c7983 */ /* 0x000ea80000100800 */
[----:B------:R0:W-:Y:S01]  /*26b0*/  STL [R1+0x140], R2 ;  /* 0x0001400201007387 */ /* 0x0001e20000100800 */
[----:B----4-:R-:W-:-:S03]  /*26c0*/  IABS R9, R11 ;  /* 0x0000000b00097213 */ /* 0x010fc60000000000 */
[----:B------:R-:W4:Y:S01]  /*26d0*/  LDL R11, [R1+0xdcc] ;  /* 0x000dcc00010b7983 */ /* 0x000f220000100800 */
[----:B------:R-:W-:-:S04]  /*26e0*/  IMAD.HI.U32 R5, R28, R0, RZ ;  /* 0x000000001c057227 */ /* 0x000fc800078e00ff */
[----:B------:R-:W-:-:S04]  /*26f0*/  IMAD.HI.U32 R10, R28, R9, RZ ;  /* 0x000000091c0a7227 */ /* 0x000fc800078e00ff */
[----:B------:R-:W-:Y:S02]  /*2700*/  IMAD.MOV R5, RZ, RZ, -R5 ;  /* 0x000000ffff057224 */ /* 0x000fe400078e0a05 */
[----:B------:R-:W-:Y:S02]  /*2710*/  IMAD.MOV R10, RZ, RZ, -R10 ;  /* 0x000000ffff0a7224 */ /* 0x000fe400078e0a0a */
[C---:B------:R-:W-:Y:S02]  /*2720*/  IMAD R0, R29.reuse, R5, R0 ;  /* 0x000000051d007224 */ /* 0x040fe400078e0200 */
[----:B------:R-:W-:Y:S01]  /*2730*/  IMAD R9, R29, R10, R9 ;  /* 0x0000000a1d097224 */ /* 0x000fe200078e0209 */
[----:B0-----:R-:W-:Y:S02]  /*2740*/  IABS R7, R19 ;  /* 0x0000001300077213 */ /* 0x001fe40000000000 */
[----:B------:R-:W4:Y:S01]  /*2750*/  LDL R19, [R1+0xdc8] ;  /* 0x000dc80001137983 */ /* 0x000f220000100800 */
[----:B------:R-:W-:-:S03]  /*2760*/  IABS R4, R13 ;  /* 0x0000000d00047213 */ /* 0x000fc60000000000 */
[----:B------:R-:W4:Y:S01]  /*2770*/  LDL R13, [R1+0xdc4] ;  /* 0x000dc400010d7983 */ /* 0x000f220000100800 */
[----:B------:R-:W-:-:S04]  /*2780*/  IMAD.HI.U32 R8, R28, R7, RZ ;  /* 0x000000071c087227 */ /* 0x000fc800078e00ff */
[----:B-1----:R-:W-:-:S04]  /*2790*/  IMAD.HI.U32 R6, R28, R4, RZ ;  /* 0x000000041c067227 */ /* 0x002fc800078e00ff */
[----:B------:R-:W-:Y:S02]  /*27a0*/  IMAD.MOV R8, RZ, RZ, -R8 ;  /* 0x000000ffff087224 */ /* 0x000fe400078e0a08 */
[----:B------:R-:W-:Y:S01]  /*27b0*/  IMAD.MOV R6, RZ, RZ, -R6 ;  /* 0x000000ffff067224 */ /* 0x000fe200078e0a06 */
[----:B------:R-:W-:Y:S01]  /*27c0*/  IABS R2, R14 ;  /* 0x0000000e00027213 */ /* 0x000fe20000000000 */
[C---:B------:R-:W-:Y:S01]  /*27d0*/  IMAD R7, R29.reuse, R8, R7 ;  /* 0x000000081d077224 */ /* 0x040fe200078e0207 */
[----:B------:R-:W4:Y:S01]  /*27e0*/  LDL R14, [R1+0xdc0] ;  /* 0x000dc000010e7983 */ /* 0x000f220000100800 */
[----:B------:R-:W-:-:S03]  /*27f0*/  IMAD R6, R29, R6, R4 ;  /* 0x000000061d067224 */ /* 0x000fc600078e0204 */
[----:B------:R3:W-:Y:S01]  /*2800*/  STL [R1+0x138], R0 ;  /* 0x0001380001007387 */ /* 0x0007e20000100800 */
[----:B------:R-:W-:-:S03]  /*2810*/  IMAD.HI.U32 R5, R28, R2, RZ ;  /* 0x000000021c057227 */ /* 0x000fc600078e00ff */
[----:B------:R2:W-:Y:S04]  /*2820*/  STL [R1+0x108], R9 ;  /* 0x0001080901007387 */ /* 0x0005e80000100800 */
[----:B------:R4:W-:Y:S01]  /*2830*/  STL [R1+0x10c], R7 ;  /* 0x00010c0701007387 */ /* 0x0009e20000100800 */
[----:B---3--:R-:W-:-:S03]  /*2840*/  IABS R0, R15 ;  /* 0x0000000f00007213 */ /* 0x008fc60000000000 */
[----:B------:R0:W-:Y:S01]  /*2850*/  STL [R1+0x110], R6 ;  /* 0x0001100601007387 */ /* 0x0001e20000100800 */
[----:B------:R-:W-:-:S03]  /*2860*/  IMAD.MOV R5, RZ, RZ, -R5 ;  /* 0x000000ffff057224 */ /* 0x000fc600078e0a05 */
[----:B------:R-:W3:Y:S01]  /*2870*/  LDL R15, [R1+0xdbc] ;  /* 0x000dbc00010f7983 */ /* 0x000ee20000100800 */
[----:B------:R-:W-:-:S05]  /*2880*/  IMAD R2, R29, R5, R2 ;  /* 0x000000051d027224 */ /* 0x000fca00078e0202 */
[----:B------:R1:W-:Y:S01]  /*2890*/  STL [R1+0x11c], R2 ;  /* 0x00011c0201007387 */ /* 0x0003e20000100800 */
[----:B--2---:R-:W-:-:S03]  /*28a0*/  IABS R9, R12 ;  /* 0x0000000c00097213 */ /* 0x004fc60000000000 */
[----:B------:R-:W2:Y:S01]  /*28b0*/  LDL R12, [R1+0xdb8] ;  /* 0x000db800010c7983 */ /* 0x000ea20000100800 */
[----:B----4-:R-:W-:-:S03]  /*28c0*/  IABS R7, R11 ;  /* 0x0000000b00077213 */ /* 0x010fc60000000000 */
[----:B------:R-:W4:Y:S01]  /*28d0*/  LDL R11, [R1+0xdb4] ;  /* 0x000db400010b7983 */ /* 0x000f220000100800 */
[----:B------:R-:W-:-:S04]  /*28e0*/  IMAD.HI.U32 R4, R28, R0, RZ ;  /* 0x000000001c047227 */ /* 0x000fc800078e00ff */
[----:B------:R-:W-:-:S04]  /*28f0*/  IMAD.HI.U32 R10, R28, R9, RZ ;  /* 0x000000091c0a7227 */ /* 0x000fc800078e00ff */
[----:B------:R-:W-:-:S04]  /*2900*/  IMAD.HI.U32 R8, R28, R7, RZ ;  /* 0x000000071c087227 */ /* 0x000fc800078e00ff */
[----:B------:R-:W-:Y:S02]  /*2910*/  IMAD.MOV R4, RZ, RZ, -R4 ;  /* 0x000000ffff047224 */ /* 0x000fe400078e0a04 */
[----:B------:R-:W-:Y:S02]  /*2920*/  IMAD.MOV R10, RZ, RZ, -R10 ;  /* 0x000000ffff0a7224 */ /* 0x000fe400078e0a0a */
[----:B------:R-:W-:Y:S02]  /*2930*/  IMAD.MOV R8, RZ, RZ, -R8 ;  /* 0x000000ffff087224 */ /* 0x000fe400078e0a08 */
[C---:B------:R-:W-:Y:S02]  /*2940*/  IMAD R0, R29.reuse, R4, R0 ;  /* 0x000000041d007224 */ /* 0x040fe400078e0200 */
[C---:B------:R-:W-:Y:S02]  /*2950*/  IMAD R9, R29.reuse, R10, R9 ;  /* 0x0000000a1d097224 */ /* 0x040fe400078e0209 */
[----:B------:R-:W-:Y:S01]  /*2960*/  IMAD R7, R29, R8, R7 ;  /* 0x000000081d077224 */ /* 0x000fe200078e0207 */
[----:B------:R-:W-:-:S02]  /*2970*/  IABS R5, R19 ;  /* 0x0000001300057213 */ /* 0x000fc40000000000 */
[----:B------:R-:W4:Y:S03]  /*2980*/  LDL R19, [R1+0xdb0] ;  /* 0x000db00001137983 */ /* 0x000f260000100800 */
[C---:B0-----:R-:W-:Y:S01]  /*2990*/  IMAD.HI.U32 R6, R28.reuse, R5, RZ ;  /* 0x000000051c067227 */ /* 0x041fe200078e00ff */
[----:B-1----:R-:W-:Y:S02]  /*29a0*/  IABS R2, R13 ;  /* 0x0000000d00027213 */ /* 0x002fe40000000000 */
[----:B------:R-:W4:Y:S01]  /*29b0*/  LDL R13, [R1+0xdac] ;  /* 0x000dac00010d7983 */ /* 0x000f220000100800 */
[----:B------:R-:W-:Y:S02]  /*29c0*/  IMAD.MOV R6, RZ, RZ, -R6 ;  /* 0x000000ffff067224 */ /* 0x000fe400078e0a06 */
[----:B------:R-:W-:Y:S01]  /*29d0*/  IMAD.HI.U32 R4, R28, R2, RZ ;  /* 0x000000021c047227 */ /* 0x000fe200078e00ff */
[----:B------:R0:W-:Y:S03]  /*29e0*/  STL [R1+0x118], R0 ;  /* 0x0001180001007387 */ /* 0x0001e60000100800 */
[----:B------:R-:W-:-:S02]  /*29f0*/  IMAD R6, R29, R6, R5 ;  /* 0x000000061d067224 */ /* 0x000fc400078e0205 */
[----:B------:R-:W-:Y:S01]  /*2a00*/  IMAD.MOV R4, RZ, RZ, -R4 ;  /* 0x000000ffff047224 */ /* 0x000fe200078e0a04 */
[----:B------:R3:W-:Y:S03]  /*2a10*/  STL [R1+0xe4], R9 ;  /* 0x0000e40901007387 */ /* 0x0007e60000100800 */
[----:B------:R-:W-:Y:S01]  /*2a20*/  IMAD R2, R29, R4, R2 ;  /* 0x000000041d027224 */ /* 0x000fe200078e0202 */
[----:B------:R2:W-:Y:S01]  /*2a30*/  STL [R1+0xf0], R7 ;  /* 0x0000f00701007387 */ /* 0x0005e20000100800 */
[----:B0-----:R-:W-:-:S03]  /*2a40*/  IABS R0, R14 ;  /* 0x0000000e00007213 */ /* 0x001fc60000000000 */
[----:B------:R0:W-:Y:S04]  /*2a50*/  STL [R1+0xf8], R6 ;  /* 0x0000f80601007387 */ /* 0x0001e80000100800 */
[----:B------:R-:W4:Y:S04]  /*2a60*/  LDL R14, [R1+0xda8] ;  /* 0x000da800010e7983 */ /* 0x000f280000100800 */
[----:B------:R1:W-:Y:S01]  /*2a70*/  STL [R1+0x104], R2 ;  /* 0x0001040201007387 */ /* 0x0003e20000100800 */
[----:B---3--:R-:W-:-:S03]  /*2a80*/  IABS R9, R15 ;  /* 0x0000000f00097213 */ /* 0x008fc60000000000 */
[----:B------:R-:W3:Y:S01]  /*2a90*/  LDL R15, [R1+0xda4] ;  /* 0x000da400010f7983 */ /* 0x000ee20000100800 */
[----:B--2---:R-:W-:-:S03]  /*2aa0*/  IABS R7, R12 ;  /* 0x0000000c00077213 */ /* 0x004fc60000000000 */
[----:B------:R-:W2:Y:S01]  /*2ab0*/  LDL R12, [R1+0xda0] ;  /* 0x000da000010c7983 */ /* 0x000ea20000100800 */
[----:B----4-:R-:W-:-:S03]  /*2ac0*/  IABS R4, R11 ;  /* 0x0000000b00047213 */ /* 0x010fc60000000000 */
[----:B------:R-:W4:Y:S01]  /*2ad0*/  LDL R11, [R1+0xd9c] ;  /* 0x000d9c00010b7983 */ /* 0x000f220000100800 */
[----:B------:R-:W-:-:S04]  /*2ae0*/  IMAD.HI.U32 R5, R28, R0, RZ ;  /* 0x000000001c057227 */ /* 0x000fc800078e00ff */
[----:B------:R-:W-:-:S04]  /*2af0*/  IMAD.HI.U32 R10, R28, R9, RZ ;  /* 0x000000091c0a7227 */ /* 0x000fc800078e00ff */
[----:B------:R-:W-:-:S04]  /*2b00*/  IMAD.HI.U32 R8, R28, R7, RZ ;  /* 0x000000071c087227 */ /* 0x000fc800078e00ff */
[----:B0-----:R-:W-:-:S04]  /*2b10*/  IMAD.HI.U32 R6, R28, R4, RZ ;  /* 0x000000041c067227 */ /* 0x001fc800078e00ff */
[----:B------:R-:W-:Y:S02]  /*2b20*/  IMAD.MOV R5, RZ, RZ, -R5 ;  /* 0x000000ffff057224 */ /* 0x000fe400078e0a05 */
[----:B------:R-:W-:Y:S02]  /*2b30*/  IMAD.MOV R10, RZ, RZ, -R10 ;  /* 0x000000ffff0a7224 */ /* 0x000fe400078e0a0a */
[----:B------:R-:W-:Y:S02]  /*2b40*/  IMAD.MOV R8, RZ, RZ, -R8 ;  /* 0x000000ffff087224 */ /* 0x000fe400078e0a08 */
[----:B------:R-:W-:Y:S02]  /*2b50*/  IMAD.MOV R6, RZ, RZ, -R6 ;  /* 0x000000ffff067224 */ /* 0x000fe400078e0a06 */
[C---:B------:R-:W-:Y:S02]  /*2b60*/  IMAD R0, R29.reuse, R5, R0 ;  /* 0x000000051d007224 */ /* 0x040fe400078e0200 */
[----:B------:R-:W-:-:S02]  /*2b70*/  IMAD R9, R29, R10, R9 ;  /* 0x0000000a1d097224 */ /* 0x000fc400078e0209 */
[C---:B------:R-:W-:Y:S02]  /*2b80*/  IMAD R7, R29.reuse, R8, R7 ;  /* 0x000000081d077224 */ /* 0x040fe400078e0207 */
[----:B------:R-:W-:Y:S01]  /*2b90*/  IMAD R6, R29, R6, R4 ;  /* 0x000000061d067224 */ /* 0x000fe200078e0204 */
[----:B-1----:R-:W-:Y:S02]  /*2ba0*/  IABS R2, R19 ;  /* 0x0000001300027213 */ /* 0x002fe40000000000 */
[----:B------:R-:W4:Y:S04]  /*2bb0*/  LDL R19, [R1+0xd98] ;  /* 0x000d980001137983 */ /* 0x000f280000100800 */
[----:B------:R0:W-:Y:S01]  /*2bc0*/  STL [R1+0x100], R0 ;  /* 0x0001000001007387 */ /* 0x0001e20000100800 */
[----:B------:R-:W-:-:S03]  /*2bd0*/  IMAD.HI.U32 R5, R28, R2, RZ ;  /* 0x000000021c057227 */ /* 0x000fc600078e00ff */
[----:B------:R1:W-:Y:S04]  /*2be0*/  STL [R1+0xd0], R9 ;  /* 0x0000d00901007387 */ /* 0x0003e80000100800 */
[----:B------:R3:W-:Y:S01]  /*2bf0*/  STL [R1+0xd4], R7 ;  /* 0x0000d40701007387 */ /* 0x0007e20000100800 */
[----:B0-----:R-:W-:-:S03]  /*2c00*/  IABS R0, R13 ;  /* 0x0000000d00007213 */ /* 0x001fc60000000000 */
[----:B------:R-:W-:Y:S01]  /*2c10*/  STL [R1+0xd8], R6 ;  /* 0x0000d80601007387 */ /* 0x000fe20000100800 */
[----:B------:R-:W-:-:S03]  /*2c20*/  IMAD.MOV R5, RZ, RZ, -R5 ;  /* 0x000000ffff057224 */ /* 0x000fc600078e0a05 */
[----:B------:R-:W4:Y:S01]  /*2c30*/  LDL R13, [R1+0xd94] ;  /* 0x000d9400010d7983 */ /* 0x000f220000100800 */
[----:B------:R-:W-:-:S05]  /*2c40*/  IMAD R2, R29, R5, R2 ;  /* 0x000000051d027224 */ /* 0x000fca00078e0202 */
[----:B------:R4:W-:Y:S01]  /*2c50*/  STL [R1+0xe0], R2 ;  /* 0x0000e00201007387 */ /* 0x0009e20000100800 */
[----:B-1----:R-:W-:-:S03]  /*2c60*/  IABS R9, R14 ;  /* 0x0000000e00097213 */ /* 0x002fc60000000000 */
[----:B------:R-:W4:Y:S01]  /*2c70*/  LDL R14, [R1+0xd90] ;  /* 0x000d9000010e7983 */ /* 0x000f220000100800 */
[----:B---3--:R-:W-:-:S03]  /*2c80*/  IABS R7, R15 ;  /* 0x0000000f00077213 */ /* 0x008fc60000000000 */
[----:B------:R-:W3:Y:S01]  /*2c90*/  LDL R15, [R1+0xd8c] ;  /* 0x000d8c00010f7983 */ /* 0x000ee20000100800 */
[----:B--2---:R-:W-:-:S03]  /*2ca0*/  IABS R5, R12 ;  /* 0x0000000c00057213 */ /* 0x004fc60000000000 */
[----:B------:R-:W2:Y:S01]  /*2cb0*/  LDL R12, [R1+0xd88] ;  /* 0x000d8800010c7983 */ /* 0x000ea20000100800 */
[----:B----4-:R-:W-:-:S03]  /*2cc0*/  IABS R2, R11 ;  /* 0x0000000b00027213 */ /* 0x010fc60000000000 */
[----:B------:R-:W4:Y:S01]  /*2cd0*/  LDL R11, [R1+0xd84] ;  /* 0x000d8400010b7983 */ /* 0x000f220000100800 */
[----:B------:R-:W-:-:S04]  /*2ce0*/  IMAD.HI.U32 R4, R28, R0, RZ ;  /* 0x000000001c047227 */ /* 0x000fc800078e00ff */
[----:B------:R-:W-:Y:S02]  /*2cf0*/  IMAD.MOV R4, RZ, RZ, -R4 ;  /* 0x000000ffff047224 */ /* 0x000fe400078e0a04 */
[----:B------:R-:W-:-:S04]  /*2d00*/  IMAD.HI.U32 R10, R28, R9, RZ ;  /* 0x000000091c0a7227 */ /* 0x000fc800078e00ff */
[----:B------:R-:W-:-:S04]  /*2d10*/  IMAD.HI.U32 R8, R28, R7, RZ ;  /* 0x000000071c087227 */ /* 0x000fc800078e00ff */
[----:B------:R-:W-:-:S04]  /*2d20*/  IMAD.HI.U32 R6, R28, R5, RZ ;  /* 0x000000051c067227 */ /* 0x000fc800078e00ff */
[----:B------:R-:W-:Y:S02]  /*2d30*/  IMAD R0, R29, R4, R0 ;  /* 0x000000041d007224 */ /* 0x000fe400078e0200 */
        /* <DEDUP_REMOVED lines=10> */
[----:B------:R1:W-:Y:S04]  /*2de0*/  STL [R1+0xbc], R9 ;  /* 0x0000bc0901007387 */ /* 0x0003e80000100800 */
[----:B------:R1:W-:Y:S01]  /*2df0*/  STL [R1+0xc0], R7 ;  /* 0x0000c00701007387 */ /* 0x0003e20000100800 */
[----:B0-----:R-:W-:-:S03]  /*2e00*/  IABS R0, R19 ;  /* 0x0000001300007213 */ /* 0x001fc60000000000 */
[----:B------:R0:W-:Y:S04]  /*2e10*/  STL [R1+0xc4], R6 ;  /* 0x0000c40601007387 */ /* 0x0001e80000100800 */
[----:B------:R-:W4:Y:S04]  /*2e20*/  LDL R19, [R1+0xd80] ;  /* 0x000d800001137983 */ /* 0x000f280000100800 */
[----:B------:R2:W-:Y:S01]  /*2e30*/  STL [R1+0xcc], R2 ;  /* 0x0000cc0201007387 */ /* 0x0005e20000100800 */
[----:B-1----:R-:W-:-:S03]  /*2e40*/  IABS R9, R13 ;  /* 0x0000000d00097213 */ /* 0x002fc60000000000 */
[----:B------:R-:W4:Y:S01]  /*2e50*/  LDL R13, [R1+0xd7c] ;  /* 0x000d7c00010d7983 */ /* 0x000f220000100800 */
[C---:B------:R-:W-:Y:S01]  /*2e60*/  IMAD.HI.U32 R5, R28.reuse, R0, RZ ;  /* 0x000000001c057227 */ /* 0x040fe200078e00ff */
[----:B------:R-:W-:Y:S02]  /*2e70*/  IABS R7, R14 ;  /* 0x0000000e00077213 */ /* 0x000fe40000000000 */
[----:B------:R-:W4:Y:S01]  /*2e80*/  LDL R14, [R1+0xd78] ;  /* 0x000d7800010e7983 */ /* 0x000f220000100800 */
[----:B------:R-:W-:-:S04]  /*2e90*/  IMAD.HI.U32 R10, R28, R9, RZ ;  /* 0x000000091c0a7227 */ /* 0x000fc800078e00ff */
[C---:B------:R-:W-:Y:S01]  /*2ea0*/  IMAD.HI.U32 R8, R28.reuse, R7, RZ ;  /* 0x000000071c087227 */ /* 0x040fe200078e00ff */
[----:B---3--:R-:W-:Y:S02]  /*2eb0*/  IABS R4, R15 ;  /* 0x0000000f00047213 */ /* 0x008fe40000000000 */
[----:B------:R-:W3:Y:S01]  /*2ec0*/  LDL R15, [R1+0xd74] ;  /* 0x000d7400010f7983 */ /* 0x000ee20000100800 */
[----:B------:R-:W-:Y:S02]  /*2ed0*/  IMAD.MOV R5, RZ, RZ, -R5 ;  /* 0x000000ffff057224 */ /* 0x000fe400078e0a05 */
[----:B0-----:R-:W-:-:S04]  /*2ee0*/  IMAD.HI.U32 R6, R28, R4, RZ ;  /* 0x000000041c067227 */ /* 0x001fc800078e00ff */
[----:B------:R-:W-:Y:S02]  /*2ef0*/  IMAD.MOV R10, RZ, RZ, -R10 ;  /* 0x000000ffff0a7224 */ /* 0x000fe400078e0a0a */
[----:B------:R-:W-:Y:S02]  /*2f00*/  IMAD.MOV R8, RZ, RZ, -R8 ;  /* 0x000000ffff087224 */ /* 0x000fe400078e0a08 */
[----:B------:R-:W-:Y:S02]  /*2f10*/  IMAD.MOV R6, RZ, RZ, -R6 ;  /* 0x000000ffff067224 */ /* 0x000fe400078e0a06 */
[C---:B------:R-:W-:Y:S02]  /*2f20*/  IMAD R0, R29.reuse, R5, R0 ;  /* 0x000000051d007224 */ /* 0x040fe400078e0200 */
[C---:B------:R-:W-:Y:S01]  /*2f30*/  IMAD R9, R29.reuse, R10, R9 ;  /* 0x0000000a1d097224 */ /* 0x040fe200078e0209 */
[----:B--2---:R-:W-:Y:S01]  /*2f40*/  IABS R2, R12 ;  /* 0x0000000c00027213 */ /* 0x004fe20000000000 */
[C---:B------:R-:W-:Y:S01]  /*2f50*/  IMAD R7, R29.reuse, R8, R7 ;  /* 0x000000081d077224 */ /* 0x040fe200078e0207 */
[----:B------:R-:W2:Y:S01]  /*2f60*/  LDL R12, [R1+0xd70] ;  /* 0x000d7000010c7983 */ /* 0x000ea20000100800 */
[----:B------:R-:W-:-:S03]  /*2f70*/  IMAD R6, R29, R6, R4 ;  /* 0x000000061d067224 */ /* 0x000fc600078e0204 */
[----:B------:R4:W-:Y:S04]  /*2f80*/  STL [R1+0xc8], R0 ;  /* 0x0000c80001007387 */ /* 0x0009e80000100800 */
[----:B------:R0:W-:Y:S04]  /*2f90*/  STL [R1+0xa8], R9 ;  /* 0x0000a80901007387 */ /* 0x0001e80000100800 */
[----:B------:R1:W-:Y:S04]  /*2fa0*/  STL [R1+0xac], R7 ;  /* 0x0000ac0701007387 */ /* 0x0003e80000100800 */
[----:B------:R0:W-:Y:S01]  /*2fb0*/  STL [R1+0xb0], R6 ;  /* 0x0000b00601007387 */ /* 0x0001e20000100800 */
        /* <DEDUP_REMOVED lines=21> */
[----:B------:R-:W-:-:S04]  /*3110*/  IMAD.HI.U32 R4, R28, R2, RZ ;  /* 0x000000021c047227 */ /* 0x000fc800078e00ff */
[----:B------:R-:W-:Y:S02]  /*3120*/  IMAD.MOV R8, RZ, RZ, -R8 ;  /* 0x000000ffff087224 */ /* 0x000fe400078e0a08 */
[----:B------:R-:W-:Y:S02]  /*3130*/  IMAD.MOV R6, RZ, RZ, -R6 ;  /* 0x000000ffff067224 */ /* 0x000fe400078e0a06 */
[----:B------:R-:W-:Y:S02]  /*3140*/  IMAD.MOV R4, RZ, RZ, -R4 ;  /* 0x000000ffff047224 */ /* 0x000fe400078e0a04 */
[C---:B------:R-:W-:Y:S02]  /*3150*/  IMAD R9, R29.reuse, R10, R9 ;  /* 0x0000000a1d097224 */ /* 0x040fe400078e0209 */
[C---:B------:R-:W-:Y:S02]  /*3160*/  IMAD R7, R29.reuse, R8, R7 ;  /* 0x000000081d077224 */ /* 0x040fe400078e0207 */
[C---:B------:R-:W-:Y:S01]  /*3170*/  IMAD R6, R29.reuse, R6, R5 ;  /* 0x000000061d067224 */ /* 0x040fe200078e0205 */
[----:B------:R2:W-:Y:S01]  /*3180*/  STL [R1+0xb4], R0 ;  /* 0x0000b40001007387 */ /* 0x0005e20000100800 */
[----:B------:R-:W-:-:S03]  /*3190*/  IMAD R2, R29, R4, R2 ;  /* 0x000000041d027224 */ /* 0x000fc600078e0202 */
[----:B------:R4:W-:Y:S04]  /*31a0*/  STL [R1+0x98], R9 ;  /* 0x0000980901007387 */ /* 0x0009e80000100800 */
        /* <DEDUP_REMOVED lines=14> */
[----:B------:R-:W4:Y:S03]  /*3290*/  LDL R19, [R1+0xd58] ;  /* 0x000d580001137983 */ /* 0x000f260000100800 */
[----:B------:R-:W-:-:S04]  /*32a0*/  IMAD.HI.U32 R8, R28, R7, RZ ;  /* 0x000000071c087227 */ /* 0x000fc800078e00ff */
[----:B------:R-:W-:Y:S01]  /*32b0*/  IMAD.MOV R8, RZ, RZ, -R8 ;  /* 0x000000ffff087224 */ /* 0x000fe200078e0a08 */
[----:B------:R-:W-:Y:S02]  /*32c0*/  IABS R4, R13 ;  /* 0x0000000d00047213 */ /* 0x000fe40000000000 */
[----:B------:R-:W4:Y:S03]  /*32d0*/  LDL R13, [R1+0xd54] ;  /* 0x000d5400010d7983 */ /* 0x000f260000100800 */
[----:B-1----:R-:W-:-:S04]  /*32e0*/  IMAD.HI.U32 R6, R28, R4, RZ ;  /* 0x000000041c067227 */ /* 0x002fc800078e00ff */
[----:B------:R-:W-:Y:S01]  /*32f0*/  IMAD.MOV R6, RZ, RZ, -R6 ;  /* 0x000000ffff067224 */ /* 0x000fe200078e0a06 */
[----:B------:R-:W-:Y:S01]  /*3300*/  IABS R2, R14 ;  /* 0x0000000e00027213 */ /* 0x000fe20000000000 */
[C---:B------:R-:W-:Y:S01]  /*3310*/  IMAD R7, R29.reuse, R8, R7 ;  /* 0x000000081d077224 */ /* 0x040fe200078e0207 */
[----:B------:R-:W4:Y:S01]  /*3320*/  LDL R14, [R1+0xd4c] ;  /* 0x000d4c00010e7983 */ /* 0x000f220000100800 */
[----:B------:R-:W-:-:S03]  /*3330*/  IMAD R6, R29, R6, R4 ;  /* 0x000000061d067224 */ /* 0x000fc600078e0204 */
[----:B------:R3:W-:Y:S04]  /*3340*/  STL [R1+0x1cc], R0 ;  /* 0x0001cc0001007387 */ /* 0x0007e80000100800 */
[----:B------:R2:W-:Y:S04]  /*3350*/  STL [R1+0x8c], R9 ;  /* 0x00008c0901007387 */ /* 0x0005e80000100800 */
[----:B------:R4:W-:Y:S01]  /*3360*/  STL [R1+0x90], R7 ;  /* 0x0000900701007387 */ /* 0x0009e20000100800 */
[----:B---3--:R-:W-:-:S03]  /*3370*/  IABS R0, R15 ;  /* 0x0000000f00007213 */ /* 0x008fc60000000000 */
[----:B------:R0:W-:Y:S01]  /*3380*/  STL [R1+0x94], R6 ;  /* 0x0000940601007387 */ /* 0x0001e20000100800 */
[----:B------:R-:W-:-:S03]  /*3390*/  IMAD.HI.U32 R5, R28, R2, RZ ;  /* 0x000000021c057227 */ /* 0x000fc600078e00ff */
[----:B------:R-:W3:Y:S01]  /*33a0*/  LDL R15, [R1+0xd48] ;  /* 0x000d4800010f7983 */ /* 0x000ee20000100800 */
[----:B------:R-:W-:-:S04]  /*33b0*/  IMAD.MOV R5, RZ, RZ, -R5 ;  /* 0x000000ffff057224 */ /* 0x000fc800078e0a05 */
[----:B------:R-:W-:-:S05]  /*33c0*/  IMAD R2, R29, R5, R2 ;  /* 0x000000051d027224 */ /* 0x000fca00078e0202 */
[----:B------:R1:W-:Y:S01]  /*33d0*/  STL [R1+0x1c0], R2 ;  /* 0x0001c00201007387 */ /* 0x0003e20000100800 */
        /* <DEDUP_REMOVED lines=8> */
[C---:B------:R-:W-:Y:S02]  /*3460*/  IMAD R0, R29.reuse, R4, R0 ;  /* 0x000000041d007224 */ /* 0x040fe400078e0200 */
[----:B------:R-:W-:Y:S02]  /*3470*/  IMAD.MOV R10, RZ, RZ, -R10 ;  /* 0x000000ffff0a7224 */ /* 0x000fe400078e0a0a */
[----:B------:R-:W-:Y:S02]  /*3480*/  IMAD.MOV R8, RZ, RZ, -R8 ;  /* 0x000000ffff087224 */ /* 0x000fe400078e0a08 */
[C---:B------:R-:W-:Y:S02]  /*3490*/  IMAD R9, R29.reuse, R10, R9 ;  /* 0x0000000a1d097224 */ /* 0x040fe400078e0209 */
[----:B------:R-:W-:Y:S01]  /*34a0*/  IMAD R7, R29, R8, R7 ;  /* 0x000000081d077224 */ /* 0x000fe200078e0207 */
[----:B------:R-:W-:Y:S02]  /*34b0*/  IABS R5, R19 ;  /* 0x0000001300057213 */ /* 0x000fe40000000000 */
[----:B------:R-:W4:Y:S03]  /*34c0*/  LDL R19, [R1+0xd38] ;  /* 0x000d380001137983 */ /* 0x000f260000100800 */
[----:B0-----:R-:W-:-:S04]  /*34d0*/  IMAD.HI.U32 R6, R28, R5, RZ ;  /* 0x000000051c067227 */ /* 0x001fc800078e00ff */
[----:B------:R-:W-:Y:S01]  /*34e0*/  IMAD.MOV R6, RZ, RZ, -R6 ;  /* 0x000000ffff067224 */ /* 0x000fe200078e0a06 */
[----:B-1----:R-:W-:-:S03]  /*34f0*/  IABS R2, R13 ;  /* 0x0000000d00027213 */ /* 0x002fc60000000000 */
[----:B------:R-:W-:Y:S01]  /*3500*/  IMAD R6, R29, R6, R5 ;  /* 0x000000061d067224 */ /* 0x000fe200078e0205 */
[----:B------:R-:W4:Y:S01]  /*3510*/  LDL R13, [R1+0xd34] ;  /* 0x000d3400010d7983 */ /* 0x000f220000100800 */
[----:B------:R-:W-:-:S04]  /*3520*/  IMAD.HI.U32 R4, R28, R2, RZ ;  /* 0x000000021c047227 */ /* 0x000fc800078e00ff */
[----:B------:R-:W-:Y:S01]  /*3530*/  IMAD.MOV R4, RZ, RZ, -R4 ;  /* 0x000000ffff047224 */ /* 0x000fe200078e0a04 */
[----:B------:R0:W-:Y:S03]  /*3540*/  STL [R1+0x1b4], R0 ;  /* 0x0001b40001007387 */ /* 0x0001e60000100800 */
[----:B------:R-:W-:Y:S01]  /*3550*/  IMAD R2, R29, R4, R2 ;  /* 0x000000041d027224 */ /* 0x000fe200078e0202 */
[----:B------:R3:W-:Y:S04]  /*3560*/  STL [R1+0x88], R9 ;  /* 0x0000880901007387 */ /* 0x0007e80000100800 */
[----:B------:R2:W-:Y:S01]  /*3570*/  STL [R1+0x194], R7 ;  /* 0x0001940701007387 */ /* 0x0005e20000100800 */
[----:B0-----:R-:W-:-:S03]  /*3580*/  IABS R0, R14 ;  /* 0x0000000e00007213 */ /* 0x001fc60000000000 */
[----:B------:R0:W-:Y:S04]  /*3590*/  STL [R1+0x198], R6 ;  /* 0x0001980601007387 */ /* 0x0001e80000100800 */
[----:B------:R-:W4:Y:S01]  /*35a0*/  LDL R14, [R1+0xd30] ;  /* 0x000d3000010e7983 */ /* 0x000f220000100800 */
[----:B---3--:R-:W-:-:S03]  /*35b0*/  IABS R9, R15 ;  /* 0x0000000f00097213 */ /* 0x008fc60000000000 */
[----:B------:R1:W-:Y:S04]  /*35c0*/  STL [R1+0x1a8], R2 ;  /* 0x0001a80201007387 */ /* 0x0003e80000100800 */
        /* <DEDUP_REMOVED lines=9> */
[----:B0-----:R-:W-:-:S04]  /*3660*/  IMAD.HI.U32 R6, R28, R4, RZ ;  /* 0x000000041c067227 */ /* 0x001fc800078e00ff */
[C---:B------:R-:W-:Y:S02]  /*3670*/  IMAD R0, R29.reuse, R5, R0 ;  /* 0x000000051d007224 */ /* 0x040fe400078e0200 */
[----:B------:R-:W-:Y:S02]  /*3680*/  IMAD.MOV R10, RZ, RZ, -R10 ;  /* 0x000000ffff0a7224 */ /* 0x000fe400078e0a0a */
[----:B------:R-:W-:Y:S02]  /*3690*/  IMAD.MOV R8, RZ, RZ, -R8 ;  /* 0x000000ffff087224 */ /* 0x000fe400078e0a08 */
[----:B------:R-:W-:Y:S02]  /*36a0*/  IMAD.MOV R6, RZ, RZ, -R6 ;  /* 0x000000ffff067224 */ /* 0x000fe400078e0a06 */
[C---:B------:R-:W-:Y:S02]  /*36b0*/  IMAD R9, R29.reuse, R10, R9 ;  /* 0x0000000a1d097224 */ /* 0x040fe400078e0209 */
[----:B------:R-:W-:-:S02]  /*36c0*/  IMAD R7, R29, R8, R7 ;  /* 0x000000081d077224 */ /* 0x000fc400078e0207 */
[C---:B------:R-:W-:Y:S01]  /*36d0*/  IMAD R6, R29.reuse, R6, R4 ;  /* 0x000000061d067224 */ /* 0x040fe200078e0204 */
[----:B-1----:R-:W-:Y:S02]  /*36e0*/  IABS R2, R19 ;  /* 0x0000001300027213 */ /* 0x002fe40000000000 */
[----:B------:R-:W4:Y:S03]  /*36f0*/  LDL R19, [R1+0xd1c] ;  /* 0x000d1c0001137983 */ /* 0x000f260000100800 */
[----:B------:R-:W-:Y:S01]  /*3700*/  IMAD.HI.U32 R5, R28, R2, RZ ;  /* 0x000000021c057227 */ /* 0x000fe200078e00ff */
[----:B------:R0:W-:Y:S03]  /*3710*/  STL [R1+0x1a0], R0 ;  /* 0x0001a00001007387 */ /* 0x0001e60000100800 */
[----:B------:R-:W-:Y:S01]  /*3720*/  IMAD.MOV R5, RZ, RZ, -R5 ;  /* 0x000000ffff057224 */ /* 0x000fe200078e0a05 */
[----:B------:R1:W-:Y:S03]  /*3730*/  STL [R1+0x168], R9 ;  /* 0x0001680901007387 */ /* 0x0003e60000100800 */
[----:B------:R-:W-:Y:S01]  /*3740*/  IMAD R2, R29, R5, R2 ;  /* 0x000000051d027224 */ /* 0x000fe200078e0202 */
[----:B0-----:R-:W-:-:S02]  /*3750*/  IABS R0, R13 ;  /* 0x0000000d00007213 */ /* 0x001fc40000000000 */
[----:B------:R-:W4:Y:S04]  /*3760*/  LDL R13, [R1+0xd20] ;  /* 0x000d2000010d7983 */ /* 0x000f280000100800 */
[----:B------:R3:W-:Y:S04]  /*3770*/  STL [R1+0x16c], R7 ;  /* 0x00016c0701007387 */ /* 0x0007e80000100800 */
[----:B------:R-:W-:Y:S01]  /*3780*/  STL [R1+0x174], R6 ;  /* 0x0001740601007387 */ /* 0x000fe20000100800 */
[----:B-1----:R-:W-:-:S03]  /*3790*/  IABS R9, R14 ;  /* 0x0000000e00097213 */ /* 0x002fc60000000000 */
        /* <DEDUP_REMOVED lines=25> */
[----:B------:R1:W-:Y:S04]  /*3930*/  STL [R1+0x130], R7 ;  /* 0x0001300701007387 */ /* 0x0003e80000100800 */
[----:B------:R-:W-:Y:S04]  /*3940*/  STL [R1+0x134], R6 ;  /* 0x0001340601007387 */ /* 0x000fe80000100800 */
[----:B------:R-:W4:Y:S01]  /*3950*/  LDL R18, [R1+0xd04] ;  /* 0x000d040001127983 */ /* 0x000f220000100800 */
[----:B0-----:R-:W-:-:S03]  /*3960*/  IABS R0, R19 ;  /* 0x0000001300007213 */ /* 0x001fc60000000000 */
[----:B------:R2:W-:Y:S02]  /*3970*/  STL [R1+0x154], R2 ;  /* 0x0001540201007387 */ /* 0x0005e40000100800 */
[----:B------:R-:W-:Y:S02]  /*3980*/  IMAD.HI.U32 R5, R28, R0, RZ ;  /* 0x000000001c057227 */ /* 0x000fe400078e00ff */
[----:B------:R-:W4:Y:S01]  /*3990*/  LDL R19, [R1+0xcf8] ;  /* 0x000cf80001137983 */ /* 0x000f220000100800 */
[----:B-1----:R-:W-:-:S03]  /*39a0*/  IABS R9, R13 ;  /* 0x0000000d00097213 */ /* 0x002fc60000000000 */
[----:B------:R-:W4:Y:S02]  /*39b0*/  LDL R13, [R1+0xd08] ;  /* 0x000d0800010d7983 */ /* 0x000f240000100800 */
[----:B------:R-:W-:-:S04]  /*39c0*/  IMAD.HI.U32 R10, R28, R9, RZ ;  /* 0x000000091c0a7227 */ /* 0x000fc800078e00ff */
[----:B------:R-:W-:Y:S02]  /*39d0*/  IMAD.MOV R5, RZ, RZ, -R5 ;  /* 0x000000ffff057224 */ /* 0x000fe400078e0a05 */
[----:B------:R-:W-:Y:S02]  /*39e0*/  IMAD.MOV R10, RZ, RZ, -R10 ;  /* 0x000000ffff0a7224 */ /* 0x000fe400078e0a0a */
[----:B------:R-:W-:Y:S01]  /*39f0*/  IMAD R0, R29, R5, R0 ;  /* 0x000000051d007224 */ /* 0x000fe200078e0200 */
[----:B------:R-:W-:Y:S02]  /*3a00*/  IABS R7, R14 ;  /* 0x0000000e00077213 */ /* 0x000fe40000000000 */
[----:B------:R-:W4:Y:S01]  /*3a10*/  LDL R14, [R1+0xcfc] ;  /* 0x000cfc00010e7983 */ /* 0x000f220000100800 */
[----:B---3--:R-:W-:-:S03]  /*3a20*/  IABS R4, R15 ;  /* 0x0000000f00047213 */ /* 0x008fc60000000000 */
[----:B------:R-:W3:Y:S01]  /*3a30*/  LDL R15, [R1+0xd00] ;  /* 0x000d0000010f7983 */ /* 0x000ee20000100800 */
[----:B------:R-:W-:-:S04]  /*3a40*/  IMAD.HI.U32 R8, R28, R7, RZ ;  /* 0x000000071c087227 */ /* 0x000fc800078e00ff */
[----:B------:R-:W-:Y:S02]  /*3a50*/  IMAD.MOV R8, RZ, RZ, -R8 ;  /* 0x000000ffff087224 */ /* 0x000fe400078e0a08 */
[C---:B------:R-:W-:Y:S02]  /*3a60*/  IMAD R9, R29.reuse, R10, R9 ;  /* 0x0000000a1d097224 */ /* 0x040fe400078e0209 */
[----:B------:R-:W-:Y:S01]  /*3a70*/  IMAD R7, R29, R8, R7 ;  /* 0x000000081d077224 */ /* 0x000fe200078e0207 */
[----:B------:R4:W-:Y:S04]  /*3a80*/  STL [R1+0x13c], R0 ;  /* 0x00013c0001007387 */ /* 0x0009e80000100800 */
[----:B------:R-:W-:Y:S01]  /*3a90*/  STL [R1+0xe8], R9 ;  /* 0x0000e80901007387 */ /* 0x000fe20000100800 */
[----:B--2---:R-:W-:-:S03]  /*3aa0*/  IABS R2, R12 ;  /* 0x0000000c00027213 */ /* 0x004fc60000000000 */
[----:B------:R-:W2:Y:S04]  /*3ab0*/  LDL R12, [R1+0xcf4] ;  /* 0x000cf400010c7983 */ /* 0x000ea80000100800 */
[----:B------:R-:W-:Y:S01]  /*3ac0*/  STL [R1+0xec], R7 ;  /* 0x0000ec0701007387 */ /* 0x000fe20000100800 */
[----:B----4-:R-:W-:-:S03]  /*3ad0*/  IABS R0, R11 ;  /* 0x0000000b00007213 */ /* 0x010fc60000000000 */
[----:B------:R-:W4:Y:S01]  /*3ae0*/  LDL R11, [R1+0xcf0] ;  /* 0x000cf000010b7983 */ /* 0x000f220000100800 */
[----:B------:R-:W-:-:S04]  /*3af0*/  IMAD.HI.U32 R6, R28, R4, RZ ;  /* 0x000000041c067227 */ /* 0x000fc800078e00ff */
[----:B------:R-:W-:-:S04]  /*3b00*/  IMAD.HI.U32 R5, R28, R2, RZ ;  /* 0x000000021c057227 */ /* 0x000fc800078e00ff */
[----:B------:R-:W-:Y:S02]  /*3b10*/  IMAD.MOV R6, RZ, RZ, -R6 ;  /* 0x000000ffff067224 */ /* 0x000fe400078e0a06 */
[----:B------:R-:W-:Y:S02]  /*3b20*/  IMAD.MOV R5, RZ, RZ, -R5 ;  /* 0x000000ffff057224 */ /* 0x000fe400078e0a05 */
[C---:B------:R-:W-:Y:S02]  /*3b30*/  IMAD R4, R29.reuse, R6, R4 ;  /* 0x000000061d047224 */ /* 0x040fe400078e0204 */
[----:B------:R-:W-:-:S03]  /*3b40*/  IMAD R2, R29, R5, R2 ;  /* 0x000000051d027224 */ /* 0x000fc600078e0202 */
[----:B------:R0:W-:Y:S04]  /*3b50*/  STL [R1+0xf4], R4 ;  /* 0x0000f40401007387 */ /* 0x0001e80000100800 */
[----:B------:R3:W-:Y:S01]  /*3b60*/  STL [R1+0x114], R2 ;  /* 0x0001140201007387 */ /* 0x0007e20000100800 */
[----:B0-----:R-:W-:-:S04]  /*3b70*/  IMAD.HI.U32 R4, R28, R0, RZ ;  /* 0x000000001c047227 */ /* 0x001fc800078e00ff */
[----:B------:R-:W-:-:S04]  /*3b80*/  IMAD.MOV R4, RZ, RZ, -R4 ;  /* 0x000000ffff047224 */ /* 0x000fc800078e0a04 */
[----:B------:R-:W-:Y:S01]  /*3b90*/  IMAD R0, R29, R4, R0 ;  /* 0x000000041d007224 */ /* 0x000fe200078e0200 */
[----:B------:R-:W-:-:S05]  /*3ba0*/  IABS R9, R18 ;  /* 0x0000001200097213 */ /* 0x000fca0000000000 */
[C---:B------:R-:W-:Y:S01]  /*3bb0*/  IMAD.HI.U32 R10, R28.reuse, R9, RZ ;  /* 0x000000091c0a7227 */ /* 0x040fe200078e00ff */
[----:B------:R-:W-:Y:S02]  /*3bc0*/  IABS R7, R13 ;  /* 0x0000000d00077213 */ /* 0x000fe40000000000 */
[----:B------:R-:W4:Y:S03]  /*3bd0*/  LDL R13, [R1+0xcec] ;  /* 0x000cec00010d7983 */ /* 0x000f260000100800 */
[----:B------:R-:W-:-:S04]  /*3be0*/  IMAD.HI.U32 R8, R28, R7, RZ ;  /* 0x000000071c087227 */ /* 0x000fc800078e00ff */
[----:B------:R-:W-:Y:S02]  /*3bf0*/  IMAD.MOV R10, RZ, RZ, -R10 ;  /* 0x000000ffff0a7224 */ /* 0x000fe400078e0a0a */
[----:B------:R-:W-:Y:S02]  /*3c00*/  IMAD.MOV R8, RZ, RZ, -R8 ;  /* 0x000000ffff087224 */ /* 0x000fe400078e0a08 */
[----:B------:R-:W-:Y:S01]  /*3c10*/  IMAD R9, R29, R10, R9 ;  /* 0x0000000a1d097224 */ /* 0x000fe200078e0209 */
[----:B------:R-:W-:Y:S02]  /*3c20*/  IABS R5, R14 ;  /* 0x0000000e00057213 */ /* 0x000fe40000000000 */
[----:B------:R-:W4:Y:S03]  /*3c30*/  LDL R14, [R1+0xce8] ;  /* 0x000ce800010e7983 */ /* 0x000f260000100800 */
[----:B------:R-:W-:Y:S01]  /*3c40*/  IMAD.HI.U32 R6, R28, R5, RZ ;  /* 0x000000051c067227 */ /* 0x000fe200078e00ff */
[----:B---3--:R-:W-:-:S03]  /*3c50*/  IABS R2, R15 ;  /* 0x0000000f00027213 */ /* 0x008fc60000000000 */
[----:B------:R-:W-:Y:S01]  /*3c60*/  IMAD.MOV R6, RZ, RZ, -R6 ;  /* 0x000000ffff067224 */ /* 0x000fe200078e0a06 */
[----:B------:R-:W3:Y:S01]  /*3c70*/  LDL R15, [R1+0xce4] ;  /* 0x000ce400010f7983 */ /* 0x000ee20000100800 */
[----:B------:R-:W-:-:S04]  /*3c80*/  IMAD.HI.U32 R4, R28, R2, RZ ;  /* 0x000000021c047227 */ /* 0x000fc800078e00ff */
[----:B------:R-:W-:Y:S02]  /*3c90*/  IMAD.MOV R4, RZ, RZ, -R4 ;  /* 0x000000ffff047224 */ /* 0x000fe400078e0a04 */
[C---:B------:R-:W-:Y:S02]  /*3ca0*/  IMAD R8, R29.reuse, R8, R7 ;  /* 0x000000081d087224 */ /* 0x040fe400078e0207 */
[C---:B------:R-:W-:Y:S01]  /*3cb0*/  IMAD R5, R29.reuse, R6, R5 ;  /* 0x000000061d057224 */ /* 0x040fe200078e0205 */
[----:B------:R0:W-:Y:S01]  /*3cc0*/  STL [R1+0xfc], R0 ;  /* 0x0000fc0001007387 */ /* 0x0001e20000100800 */
[----:B------:R-:W-:-:S03]  /*3cd0*/  IMAD R2, R29, R4, R2 ;  /* 0x000000041d027224 */ /* 0x000fc600078e0202 */
[----:B------:R-:W-:Y:S04]  /*3ce0*/  STL [R1+0x38], R9 ;  /* 0x0000380901007387 */ /* 0x000fe80000100800 */
[----:B------:R-:W-:Y:S04]  /*3cf0*/  STL [R1+0x34], R8 ;  /* 0x0000340801007387 */ /* 0x000fe80000100800 */
[----:B------:R4:W-:Y:S04]  /*3d00*/  STL [R1+0x30], R5 ;  /* 0x0000300501007387 */ /* 0x0009e80000100800 */
[----:B------:R1:W-:Y:S01]  /*3d10*/  STL [R1+0x2c], R2 ;  /* 0x00002c0201007387 */ /* 0x0003e20000100800 */
[----:B0-----:R-:W-:-:S02]  /*3d20*/  IABS R0, R19 ;  /* 0x0000001300007213 */ /* 0x001fc40000000000 */
[----:B--2---:R-:W-:Y:S01]  /*3d30*/  IABS R6, R12 ;  /* 0x0000000c00067213 */ /* 0x004fe20000000000 */
[----:B------:R-:W2:Y:S01]  /*3d40*/  LDL R17, [R1+0xce0] ;  /* 0x000ce00001117983 */ /* 0x000ea20000100800 */
[----:B----4-:R-:W-:-:S03]  /*3d50*/  IABS R5, R11 ;  /* 0x0000000b00057213 */ /* 0x010fc60000000000 */
[----:B------:R-:W4:Y:S04]  /*3d60*/  LDL R18, [R1+0xcdc] ;  /* 0x000cdc0001127983 */ /* 0x000f280000100800 */
[----:B------:R-:W2:Y:S01]  /*3d70*/  LDL R11, [R1+0xcd8] ;  /* 0x000cd800010b7983 */ /* 0x000ea20000100800 */
[----:B------:R-:W-:-:S03]  /*3d80*/  IMAD.HI.U32 R7, R28, R0, RZ ;  /* 0x000000001c077227 */ /* 0x000fc600078e00ff */
[----:B------:R-:W4:Y:S01]  /*3d90*/  LDL R19, [R1+0xcd0] ;  /* 0x000cd00001137983 */ /* 0x000f220000100800 */
        /* <DEDUP_REMOVED lines=10> */
[----:B------:R-:W-:-:S04]  /*3e40*/  IMAD.HI.U32 R7, R28, R4, RZ ;  /* 0x000000041c077227 */ /* 0x000fc800078e00ff */
[----:B------:R-:W-:Y:S01]  /*3e50*/  IMAD.MOV R7, RZ, RZ, -R7 ;  /* 0x000000ffff077224 */ /* 0x000fe200078e0a07 */
[----:B------:R3:W-:Y:S03]  /*3e60*/  STL [R1+0x28], R0 ;  /* 0x0000280001007387 */ /* 0x0007e60000100800 */
[----:B------:R-:W-:Y:S01]  /*3e70*/  IMAD R4, R29, R7, R4 ;  /* 0x000000071d047224 */ /* 0x000fe200078e0204 */
[----:B-1----:R-:W-:-:S05]  /*3e80*/  IABS R2, R14 ;  /* 0x0000000e00027213 */ /* 0x002fca0000000000 */
[----:B------:R-:W-:Y:S01]  /*3e90*/  IMAD.HI.U32 R10, R28, R2, RZ ;  /* 0x000000021c0a7227 */ /* 0x000fe200078e00ff */
[----:B------:R0:W-:Y:S03]  /*3ea0*/  STL [R1+0x24], R6 ;  /* 0x0000240601007387 */ /* 0x0001e60000100800 */
[----:B------:R-:W-:Y:S01]  /*3eb0*/  IMAD.MOV R10, RZ, RZ, -R10 ;  /* 0x000000ffff0a7224 */ /* 0x000fe200078e0a0a */
[----:B------:R-:W4:Y:S01]  /*3ec0*/  LDL R12, [R1+0xccc] ;  /* 0x000ccc00010c7983 */ /* 0x000f220000100800 */
[----:B---3--:R-:W-:-:S03]  /*3ed0*/  IABS R0, R15 ;  /* 0x0000000f00007213 */ /* 0x008fc60000000000 */
[----:B------:R-:W-:Y:S01]  /*3ee0*/  STL [R1+0x20], R5 ;  /* 0x0000200501007387 */ /* 0x000fe20000100800 */
[----:B0-----:R-:W-:-:S03]  /*3ef0*/  IMAD R6, R29, R10, R2 ;  /* 0x0000000a1d067224 */ /* 0x001fc600078e0202 */
[----:B------:R-:W3:Y:S04]  /*3f00*/  LDL R14, [R1+0xcc8] ;  /* 0x000cc800010e7983 */ /* 0x000ee80000100800 */
[----:B------:R-:W-:Y:S04]  /*3f10*/  STL [R1+0x1c], R4 ;  /* 0x00001c0401007387 */ /* 0x000fe80000100800 */
[----:B------:R-:W3:Y:S04]  /*3f20*/  LDL R15, [R1+0xcc4] ;  /* 0x000cc400010f7983 */ /* 0x000ee80000100800 */
[----:B------:R2:W-:Y:S02]  /*3f30*/  STL [R1+0x18], R6 ;  /* 0x0000180601007387 */ /* 0x0005e40000100800 */
[----:B--2---:R-:W-:-:S02]  /*3f40*/  IABS R6, R11 ;  /* 0x0000000b00067213 */ /* 0x004fc40000000000 */
[----:B------:R-:W2:Y:S01]  /*3f50*/  LDL R11, [R1+0xcc0] ;  /* 0x000cc000010b7983 */ /* 0x000ea20000100800 */
[----:B------:R-:W-:Y:S01]  /*3f60*/  IMAD.HI.U32 R5, R28, R0, RZ ;  /* 0x000000001c057227 */ /* 0x000fe200078e00ff */
[----:B------:R-:W-:-:S03]  /*3f70*/  IABS R2, R17 ;  /* 0x0000001100027213 */ /* 0x000fc60000000000 */
[----:B------:R-:W-:Y:S01]  /*3f80*/  IMAD.MOV R7, RZ, RZ, -R5 ;  /* 0x000000ffff077224 */ /* 0x000fe200078e0a05 */
[----:B----4-:R-:W-:Y:S01]  /*3f90*/  IABS R4, R18 ;  /* 0x0000001200047213 */ /* 0x010fe20000000000 */
[----:B------:R-:W-:Y:S02]  /*3fa0*/  IMAD.MOV.U32 R5, RZ, RZ, R6 ;  /* 0x000000ffff057224 */ /* 0x000fe400078e0006 */
[----:B------:R-:W-:Y:S02]  /*3fb0*/  IMAD R6, R29, R7, R0 ;  /* 0x000000071d067224 */ /* 0x000fe400078e0200 */
[----:B------:R-:W-:-:S04]  /*3fc0*/  IMAD.HI.U32 R9, R28, R2, RZ ;  /* 0x000000021c097227 */ /* 0x000fc800078e00ff */
[----:B------:R-:W-:-:S04]  /*3fd0*/  IMAD.HI.U32 R7, R28, R5, RZ ;  /* 0x000000051c077227 */ /* 0x000fc800078e00ff */
[----:B------:R-:W-:Y:S02]  /*3fe0*/  IMAD.MOV R9, RZ, RZ, -R9 ;  /* 0x000000ffff097224 */ /* 0x000fe400078e0a09 */
[----:B------:R-:W-:Y:S02]  /*3ff0*/  IMAD.MOV R7, RZ, RZ, -R7 ;  /* 0x000000ffff077224 */ /* 0x000fe400078e0a07 */
[----:B------:R-:W-:Y:S01]  /*4000*/  IMAD R2, R29, R9, R2 ;  /* 0x000000091d027224 */ /* 0x000fe200078e0202 */
[----:B------:R-:W-:Y:S02]  /*4010*/  IABS R8, R13 ;  /* 0x0000000d00087213 */ /* 0x000fe40000000000 */
[----:B------:R-:W4:Y:S03]  /*4020*/  LDL R13, [R1+0xcbc] ;  /* 0x000cbc00010d7983 */ /* 0x000f260000100800 */
[----:B------:R-:W-:-:S02]  /*4030*/  IMAD.MOV.U32 R0, RZ, RZ, R8 ;  /* 0x000000ffff007224 */ /* 0x000fc400078e0008 */
[----:B------:R-:W-:-:S04]  /*4040*/  IMAD.HI.U32 R8, R28, R4, RZ ;  /* 0x000000041c087227 */ /* 0x000fc800078e00ff */
[----:B------:R-:W-:-:S04]  /*4050*/  IMAD.HI.U32 R10, R28, R0, RZ ;  /* 0x000000001c0a7227 */ /* 0x000fc800078e00ff */
[----:B------:R-:W-:Y:S02]  /*4060*/  IMAD.MOV R8, RZ, RZ, -R8 ;  /* 0x000000ffff087224 */ /* 0x000fe400078e0a08 */
[----:B------:R-:W-:Y:S02]  /*4070*/  IMAD.MOV R10, RZ, RZ, -R10 ;  /* 0x000000ffff0a7224 */ /* 0x000fe400078e0a0a */
[C---:B------:R-:W-:Y:S02]  /*4080*/  IMAD R8, R29.reuse, R8, R4 ;  /* 0x000000081d087224 */ /* 0x040fe400078e0204 */
[C---:B------:R-:W-:Y:S01]  /*4090*/  IMAD R4, R29.reuse, R7, R5 ;  /* 0x000000071d047224 */ /* 0x040fe200078e0205 */
[----:B------:R0:W-:Y:S01]  /*40a0*/  STL [R1+0x14], R6 ;  /* 0x0000140601007387 */ /* 0x0001e20000100800 */
[----:B------:R-:W-:-:S03]  /*40b0*/  IMAD R0, R29, R10, R0 ;  /* 0x0000000a1d007224 */ /* 0x000fc600078e0200 */
[----:B------:R1:W-:Y:S04]  /*40c0*/  STL [R1+0x10], R2 ;  /* 0x0000100201007387 */ /* 0x0003e80000100800 */
[----:B------:R-:W-:Y:S01]  /*40d0*/  STL [R1+0xc], R8 ;  /* 0x00000c0801007387 */ /* 0x000fe20000100800 */
[----:B------:R-:W-:-:S03]  /*40e0*/  IABS R27, R12 ;  /* 0x0000000c001b7213 */ /* 0x000fc60000000000 */
[----:B------:R-:W-:Y:S04]  /*40f0*/  STL [R1+0x8], R4 ;  /* 0x0000080401007387 */ /* 0x000fe80000100800 */
[----:B------:R0:W-:Y:S01]  /*4100*/  STL [R1+0x4], R0 ;  /* 0x0000040001007387 */ /* 0x0001e20000100800 */
[----:B---3--:R-:W-:-:S03]  /*4110*/  IABS R26, R14 ;  /* 0x0000000e001a7213 */ /* 0x008fc60000000000 */
[----:B------:R-:W3:Y:S04]  /*4120*/  LDL R12, [R1+0xcb8] ;  /* 0x000cb800010c7983 */ /* 0x000ee80000100800 */
[----:B------:R-:W3:Y:S01]  /*4130*/  LDL R14, [R1+0xcb4] ;  /* 0x000cb400010e7983 */ /* 0x000ee20000100800 */
[----:B------:R-:W-:-:S03]  /*4140*/  IABS R25, R15 ;  /* 0x0000000f00197213 */ /* 0x000fc60000000000 */
[----:B------:R-:W3:Y:S01]  /*4150*/  LDL R15, [R1+0xcb0] ;  /* 0x000cb000010f7983 */ /* 0x000ee20000100800 */
[----:B--2---:R-:W-:-:S03]  /*4160*/  IABS R24, R11 ;  /* 0x0000000b00187213 */ /* 0x004fc60000000000 */
[----:B------:R-:W2:Y:S01]  /*4170*/  LDL R11, [R1+0xcac] ;  /* 0x000cac00010b7983 */ /* 0x000ea20000100800 */
[----:B0-----:R-:W-:-:S05]  /*4180*/  IABS R6, R19 ;  /* 0x0000001300067213 */ /* 0x001fca0000000000 */
[----:B-1----:R-:W-:-:S04]  /*4190*/  IMAD.HI.U32 R2, R28, R6, RZ ;  /* 0x000000061c027227 */ /* 0x002fc800078e00ff */
[----:B------:R-:W-:-:S04]  /*41a0*/  IMAD.MOV R2, RZ, RZ, -R2 ;  /* 0x000000ffff027224 */ /* 0x000fc800078e0a02 */
[----:B------:R-:W-:Y:S02]  /*41b0*/  IMAD R0, R29, R2, R6 ;  /* 0x000000021d007224 */ /* 0x000fe400078e0206 */
[----:B------:R-:W-:-:S03]  /*41c0*/  IMAD.HI.U32 R4, R28, R27, RZ ;  /* 0x0000001b1c047227 */ /* 0x000fc600078e00ff */
[----:B------:R0:W-:Y:S01]  /*41d0*/  STL [R1], R0 ;  /* 0x0000000001007387 */ /* 0x0001e20000100800 */
        /* <DEDUP_REMOVED lines=11> */
[----:B----4-:R-:W-:Y:S02]  /*4290*/  IABS R23, R13 ;  /* 0x0000000d00177213 */ /* 0x010fe40000000000 */
[----:B------:R-:W4:Y:S04]  /*42a0*/  LDL R13, [R1+0xca8] ;  /* 0x000ca800010d7983 */ /* 0x000f280000100800 */
[----:B------:R-:W-:Y:S04]  /*42b0*/  STL [R1+0x102c], R27 ;  /* 0x00102c1b01007387 */ /* 0x000fe80000100800 */
[----:B------:R-:W-:Y:S04]  /*42c0*/  STL [R1+0x1010], R26 ;  /* 0x0010101a01007387 */ /* 0x000fe80000100800 */
[----:B------:R-:W-:Y:S04]  /*42d0*/  STL [R1+0x100c], R25 ;  /* 0x00100c1901007387 */ /* 0x000fe80000100800 */
[----:B------:R-:W-:Y:S01]  /*42e0*/  STL [R1+0x1008], R24 ;  /* 0x0010081801007387 */ /* 0x000fe20000100800 */
[----:B---3--:R-:W-:-:S03]  /*42f0*/  IABS R22, R12 ;  /* 0x0000000c00167213 */ /* 0x008fc60000000000 */
[----:B------:R-:W3:Y:S01]  /*4300*/  LDL R12, [R1+0xca4] ;  /* 0x000ca400010c7983 */ /* 0x000ee20000100800 */
[----:B------:R-:W-:-:S03]  /*4310*/  IABS R21, R14 ;  /* 0x0000000e00157213 */ /* 0x000fc60000000000 */
[----:B------:R-:W3:Y:S01]  /*4320*/  LDL R14, [R1+0xca0] ;  /* 0x000ca000010e7983 */ /* 0x000ee20000100800 */
[----:B------:R-:W-:-:S03]  /*4330*/  IABS R20, R15 ;  /* 0x0000000f00147213 */ /* 0x000fc60000000000 */
[----:B------:R-:W3:Y:S01]  /*4340*/  LDL R15, [R1+0xc9c] ;  /* 0x000c9c00010f7983 */ /* 0x000ee20000100800 */
[----:B--2---:R-:W-:-:S03]  /*4350*/  IABS R19, R11 ;  /* 0x0000000b00137213 */ /* 0x004fc60000000000 */
[----:B------:R-:W2:Y:S01]  /*4360*/  LDL R11, [R1+0xc98] ;  /* 0x000c9800010b7983 */ /* 0x000ea20000100800 */
[----:B------:R-:W-:-:S04]  /*4370*/  IMAD.HI.U32 R0, R28, R23, RZ ;  /* 0x000000171c007227 */ /* 0x000fc800078e00ff */
[----:B------:R-:W-:Y:S02]  /*4380*/  IMAD.MOV R0, RZ, RZ, -R0 ;  /* 0x000000ffff007224 */ /* 0x000fe400078e0a00 */
[----:B------:R-:W-:-:S04]  /*4390*/  IMAD.HI.U32 R4, R28, R22, RZ ;  /* 0x000000161c047227 */ /* 0x000fc800078e00ff */
[----:B------:R-:W-:Y:S02]  /*43a0*/  IMAD R23, R29, R0, R23 ;  /* 0x000000001d177224 */ /* 0x000fe400078e0217 */
[----:B------:R-:W-:-:S04]  /*43b0*/  IMAD.HI.U32 R2, R28, R21, RZ ;  /* 0x000000151c027227 */ /* 0x000fc800078e00ff */
[----:B------:R-:W-:-:S04]  /*43c0*/  IMAD.HI.U32 R0, R28, R20, RZ ;  /* 0x000000141c007227 */ /* 0x000fc800078e00ff */
[----:B------:R-:W-:-:S04]  /*43d0*/  IMAD.HI.U32 R5, R28, R19, RZ ;  /* 0x000000131c057227 */ /* 0x000fc800078e00ff */
[----:B------:R-:W-:Y:S02]  /*43e0*/  IMAD.MOV R4, RZ, RZ, -R4 ;  /* 0x000000ffff047224 */ /* 0x000fe400078e0a04 */
[----:B------:R-:W-:Y:S02]  /*43f0*/  IMAD.MOV R2, RZ, RZ, -R2 ;  /* 0x000000ffff027224 */ /* 0x000fe400078e0a02 */
[----:B------:R-:W-:Y:S02]  /*4400*/  IMAD.MOV R0, RZ, RZ, -R0 ;  /* 0x000000ffff007224 */ /* 0x000fe400078e0a00 */
[----:B------:R-:W-:Y:S01]  /*4410*/  IMAD.MOV R5, RZ, RZ, -R5 ;  /* 0x000000ffff057224 */ /* 0x000fe200078e0a05 */
[----:B------:R-:W-:Y:S01]  /*4420*/  STL [R1+0x1004], R23 ;  /* 0x0010041701007387 */ /* 0x000fe20000100800 */
[C---:B------:R-:W-:Y:S02]  /*4430*/  IMAD R22, R29.reuse, R4, R22 ;  /* 0x000000041d167224 */ /* 0x040fe400078e0216 */
[----:B------:R-:W-:-:S02]  /*4440*/  IMAD R21, R29, R2, R21 ;  /* 0x000000021d157224 */ /* 0x000fc400078e0215 */
[C---:B------:R-:W-:Y:S02]  /*4450*/  IMAD R20, R29.reuse, R0, R20 ;  /* 0x000000001d147224 */ /* 0x040fe400078e0214 */
[----:B------:R-:W-:Y:S01]  /*4460*/  IMAD R19, R29, R5, R19 ;  /* 0x000000051d137224 */ /* 0x000fe200078e0213 */
[----:B----4-:R-:W-:Y:S02]  /*4470*/  IABS R18, R13 ;  /* 0x0000000d00127213 */ /* 0x010fe40000000000 */
[----:B------:R-:W4:Y:S04]  /*4480*/  LDL R13, [R1+0xc94] ;  /* 0x000c9400010d7983 */ /* 0x000f280000100800 */
[----:B------:R0:W-:Y:S01]  /*4490*/  STL [R1+0x1000], R22 ;  /* 0x0010001601007387 */ /* 0x0001e20000100800 */
[----:B------:R-:W-:-:S03]  /*44a0*/  IMAD.HI.U32 R0, R28, R18, RZ ;  /* 0x000000121c007227 */ /* 0x000fc600078e00ff */
[----:B------:R-:W-:Y:S04]  /*44b0*/  STL [R1+0xffc], R21 ;  /* 0x000ffc1501007387 */ /* 0x000fe80000100800 */
[----:B------:R-:W-:Y:S04]  /*44c0*/  STL [R1+0x1014], R20 ;  /* 0x0010141401007387 */ /* 0x000fe80000100800 */
[----:B------:R-:W-:Y:S01]  /*44d0*/  STL [R1+0x1018], R19 ;  /* 0x0010181301007387 */ /* 0x000fe20000100800 */
[----:B------:R-:W-:-:S03]  /*44e0*/  IMAD.MOV R0, RZ, RZ, -R0 ;  /* 0x000000ffff007224 */ /* 0x000fc600078e0a00 */
[----:B------:R-:W4:Y:S04]  /*44f0*/  LDL R7, [R1+0xc88] ;  /* 0x000c880001077983 */ /* 0x000f280000100800 */
[----:B------:R-:W4:Y:S01]  /*4500*/  LDL R9, [R1+0xc84] ;  /* 0x000c840001097983 */ /* 0x000f220000100800 */
[----:B------:R-:W-:Y:S01]  /*4510*/  IMAD R18, R29, R0, R18 ;  /* 0x000000001d127224 */ /* 0x000fe200078e0212 */
[----:B---3--:R-:W-:Y:S02]  /*4520*/  IABS R17, R12 ;  /* 0x0000000c00117213 */ /* 0x008fe40000000000 */
[----:B------:R-:W3:Y:S01]  /*4530*/  LDL R12, [R1+0xc90] ;  /* 0x000c9000010c7983 */ /* 0x000ee20000100800 */
[----:B------:R-:W-:Y:S02]  /*4540*/  IABS R16, R14 ;  /* 0x0000000e00107213 */ /* 0x000fe40000000000 */
[----:B------:R-:W-:Y:S01]  /*4550*/  IMAD.HI.U32 R4, R28, R17, RZ ;  /* 0x000000111c047227 */ /* 0x000fe200078e00ff */
[----:B------:R-:W-:-:S03]  /*4560*/  IABS R15, R15 ;  /* 0x0000000f000f7213 */ /* 0x000fc60000000000 */
        /* <DEDUP_REMOVED lines=8> */
[----:B--2---:R-:W-:-:S02]  /*45f0*/  IABS R14, R11 ;  /* 0x0000000b000e7213 */ /* 0x004fc40000000000 */
[----:B------:R-:W2:Y:S03]  /*4600*/  LDL R11, [R1+0xc8c] ;  /* 0x000c8c00010b7983 */ /* 0x000ea60000100800 */
[----:B------:R-:W-:Y:S01]  /*4610*/  IMAD.HI.U32 R5, R28, R14, RZ ;  /* 0x0000000e1c057227 */ /* 0x000fe200078e00ff */
[----:B------:R-:W-:Y:S03]  /*4620*/  STL [R1+0x101c], R18 ;  /* 0x00101c1201007387 */ /* 0x000fe60000100800 */
[----:B------:R-:W-:Y:S01]  /*4630*/  IMAD.MOV R5, RZ, RZ, -R5 ;  /* 0x000000ffff057224 */ /* 0x000fe200078e0a05 */
[----:B------:R-:W2:Y:S03]  /*4640*/  LDL R8, [R1+0xc80] ;  /* 0x000c800001087983 */ /* 0x000ea60000100800 */
[----:B------:R-:W-:Y:S01]  /*4650*/  IMAD R14, R29, R5, R14 ;  /* 0x000000051d0e7224 */ /* 0x000fe200078e020e */
[----:B0-----:R-:W2:Y:S04]  /*4660*/  LDL.LU R22, [R1+0x250] ;  /* 0x0002500001167983 */ /* 0x001ea80000300800 */
[----:B------:R-:W-:Y:S04]  /*4670*/  STL [R1+0x1020], R17 ;  /* 0x0010201101007387 */ /* 0x000fe80000100800 */
[----:B------:R-:W-:Y:S04]  /*4680*/  STL [R1+0x1024], R16 ;  /* 0x0010241001007387 */ /* 0x000fe80000100800 */
[----:B------:R-:W-:Y:S04]  /*4690*/  STL [R1+0x1028], R15 ;  /* 0x0010280f01007387 */ /* 0x000fe80000100800 */
[----:B------:R-:W-:Y:S04]  /*46a0*/  STL [R1+0x1030], R14 ;  /* 0x0010300e01007387 */ /* 0x000fe80000100800 */
[----:B------:R-:W2:Y:S04]  /*46b0*/  LDL R27, [R1+0xc70] ;  /* 0x000c7000011b7983 */ /* 0x000ea80000100800 */
[----:B------:R-:W2:Y:S04]  /*46c0*/  LDL R26, [R1+0xc74] ;  /* 0x000c7400011a7983 */ /* 0x000ea80000100800 */
[----:B------:R-:W2:Y:S01]  /*46d0*/  LDL R6, [R1+0xc78] ;  /* 0x000c780001067983 */ /* 0x000ea20000100800 */
[----:B----4-:R-:W-:-:S05]  /*46e0*/  IABS R13, R13 ;  /* 0x0000000d000d7213 */ /* 0x010fca0000000000 */
[----:B------:R-:W-:-:S04]  /*46f0*/  IMAD.HI.U32 R0, R28, R13, RZ ;  /* 0x0000000d1c007227 */ /* 0x000fc800078e00ff */
[----:B------:R-:W-:-:S04]  /*4700*/  IMAD.MOV R0, RZ, RZ, -R0 ;  /* 0x000000ffff007224 */ /* 0x000fc800078e0a00 */
[----:B------:R-:W-:Y:S01]  /*4710*/  IMAD R13, R29, R0, R13 ;  /* 0x000000001d0d7224 */ /* 0x000fe200078e020d */
[----:B------:R-:W-:Y:S02]  /*4720*/  IABS R10, R7 ;  /* 0x00000007000a7213 */ /* 0x000fe40000000000 */
[----:B------:R-:W4:Y:S01]  /*4730*/  LDL R7, [R1+0xc7c] ;  /* 0x000c7c0001077983 */ /* 0x000f220000100800 */
[----:B------:R-:W-:Y:S02]  /*4740*/  IABS R9, R9 ;  /* 0x0000000900097213 */ /* 0x000fe40000000000 */
[----:B------:R-:W-:-:S04]  /*4750*/  IMAD.HI.U32 R0, R28, R10, RZ ;  /* 0x0000000a1c007227 */ /* 0x000fc800078e00ff */
[----:B------:R-:W-:Y:S01]  /*4760*/  IMAD.HI.U32 R5, R28, R9, RZ ;  /* 0x000000091c057227 */ /* 0x000fe200078e00ff */
[----:B---3--:R-:W-:-:S05]  /*4770*/  IABS R12, R12 ;  /* 0x0000000c000c7213 */ /* 0x008fca0000000000 */
[----:B------:R-:W-:-:S04]  /*4780*/  IMAD.HI.U32 R4, R28, R12, RZ ;  /* 0x0000000c1c047227 */ /* 0x000fc800078e00ff */
[----:B------:R-:W-:Y:S02]  /*4790*/  IMAD.MOV R4, RZ, RZ, -R4 ;  /* 0x000000ffff047224 */ /* 0x000fe400078e0a04 */
[----:B------:R-:W-:Y:S02]  /*47a0*/  IMAD.MOV R0, RZ, RZ, -R0 ;  /* 0x000000ffff007224 */ /* 0x000fe400078e0a00 */
[----:B------:R-:W-:Y:S02]  /*47b0*/  IMAD.MOV R5, RZ, RZ, -R5 ;  /* 0x000000ffff057224 */ /* 0x000fe400078e0a05 */
[C---:B------:R-:W-:Y:S02]  /*47c0*/  IMAD R12, R29.reuse, R4, R12 ;  /* 0x000000041d0c7224 */ /* 0x040fe400078e020c */
[C---:B------:R-:W-:Y:S01]  /*47d0*/  IMAD R10, R29.reuse, R0, R10 ;  /* 0x000000001d0a7224 */ /* 0x040fe200078e020a */
[----:B------:R-:W-:Y:S01]  /*47e0*/  STL [R1+0x1034], R13 ;  /* 0x0010340d01007387 */ /* 0x000fe20000100800 */
[----:B------:R-:W-:-:S03]  /*47f0*/  IMAD R9, R29, R5, R9 ;  /* 0x000000051d097224 */ /* 0x000fc600078e0209 */
[----:B------:R-:W-:Y:S01]  /*4800*/  STL [R1+0x1038], R12 ;  /* 0x0010380c01007387 */ /* 0x000fe20000100800 */
[----:B--2---:R-:W-:-:S05]  /*4810*/  IABS R11, R11 ;  /* 0x0000000b000b7213 */ /* 0x004fca0000000000 */
[----:B------:R-:W-:-:S04]  /*4820*/  IMAD.HI.U32 R2, R28, R11, RZ ;  /* 0x0000000b1c027227 */ /* 0x000fc800078e00ff */
[----:B------:R-:W-:Y:S01]  /*4830*/  IMAD.MOV R2, RZ, RZ, -R2 ;  /* 0x000000ffff027224 */ /* 0x000fe200078e0a02 */
[----:B------:R-:W-:-:S03]  /*4840*/  IABS R8, R8 ;  /* 0x0000000800087213 */ /* 0x000fc60000000000 */
[----:B------:R-:W-:Y:S02]  /*4850*/  IMAD R11, R29, R2, R11 ;  /* 0x000000021d0b7224 */ /* 0x000fe400078e020b */
[----:B------:R-:W-:-:S03]  /*4860*/  IMAD.HI.U32 R0, R28, R8, RZ ;  /* 0x000000081c007227 */ /* 0x000fc600078e00ff */
[----:B------:R-:W-:Y:S01]  /*4870*/  STL [R1+0x103c], R11 ;  /* 0x00103c0b01007387 */ /* 0x000fe20000100800 */
[----:B------:R-:W-:-:S03]  /*4880*/  IMAD.MOV R0, RZ, RZ, -R0 ;  /* 0x000000ffff007224 */ /* 0x000fc600078e0a00 */
[----:B------:R-:W-:Y:S04]  /*4890*/  STL [R1+0x1040], R10 ;  /* 0x0010400a01007387 */ /* 0x000fe80000100800 */
[----:B------:R0:W-:Y:S04]  /*48a0*/  STL [R1+0x1044], R9 ;  /* 0x0010440901007387 */ /* 0x0001e80000100800 */
[----:B------:R-:W2:Y:S01]  /*48b0*/  LDL.LU R23, [R1+0x78] ;  /* 0x0000780001177983 */ /* 0x000ea20000300800 */
[----:B------:R-:W-:-:S03]  /*48c0*/  IABS R4, R27 ;  /* 0x0000001b00047213 */ /* 0x000fc60000000000 */
[----:B------:R-:W3:Y:S01]  /*48d0*/  LDL.LU R24, [R1+0x74] ;  /* 0x0000740001187983 */ /* 0x000ee20000300800 */
[----:B------:R-:W-:-:S03]  /*48e0*/  IMAD R8, R29, R0, R8 ;  /* 0x000000001d087224 */ /* 0x000fc600078e0208 */
[----:B------:R-:W3:Y:S04]  /*48f0*/  LDL.LU R25, [R1+0x70] ;  /* 0x0000700001197983 */ /* 0x000ee80000300800 */
[----:B------:R-:W3:Y:S04]  /*4900*/  LDL R27, [R1+0xc64] ;  /* 0x000c6400011b7983 */ /* 0x000ee80000100800 */
[----:B0-----:R-:W3:Y:S01]  /*4910*/  LDL.LU R9, [R1+0x68] ;  /* 0x0000680001097983 */ /* 0x001ee20000300800 */
[----:B------:R-:W-:-:S03]  /*4920*/  IABS R5, R26 ;  /* 0x0000001a00057213 */ /* 0x000fc60000000000 */
[----:B------:R-:W3:Y:S04]  /*4930*/  LDL.LU R13, [R1+0x64] ;  /* 0x00006400010d7983 */ /* 0x000ee80000300800 */
[----:B------:R-:W3:Y:S04]  /*4940*/  LDL.LU R14, [R1+0x60] ;  /* 0x00006000010e7983 */ /* 0x000ee80000300800 */
[----:B------:R-:W3:Y:S04]  /*4950*/  LDL.LU R15, [R1+0x5c] ;  /* 0x00005c00010f7983 */ /* 0x000ee80000300800 */
[----:B------:R-:W3:Y:S04]  /*4960*/  LDL.LU R16, [R1+0x58] ;  /* 0x0000580001107983 */ /* 0x000ee80000300800 */
[----:B------:R-:W3:Y:S04]  /*4970*/  LDL.LU R26, [R1+0x54] ;  /* 0x00005400011a7983 */ /* 0x000ee80000300800 */
[----:B------:R0:W-:Y:S04]  /*4980*/  STL [R1+0x1048], R8 ;  /* 0x0010480801007387 */ /* 0x0001e80000100800 */
[----:B0-----:R-:W3:Y:S01]  /*4990*/  LDL.LU R8, [R1+0x6c] ;  /* 0x00006c0001087983 */ /* 0x001ee20000300800 */
[----:B------:R-:W-:-:S04]  /*49a0*/  IABS R21, c[0x0][0x178] ;  /* 0x00005e0000157a13 */ /* 0x000fc80000000000 */
[----:B------:R-:W-:Y:S02]  /*49b0*/  ISETP.GT.U32.AND P0, PT, R21, R22, PT ;  /* 0x000000161500720c */ /* 0x000fe40003f04070 */
[----:B------:R-:W-:Y:S02]  /*49c0*/  ISETP.GT.U32.AND P3, PT, R29, R3, PT ;  /* 0x000000031d00720c */ /* 0x000fe40003f64070 */
[----:B----4-:R-:W-:-:S09]  /*49d0*/  IABS R7, R7 ;  /* 0x0000000700077213 */ /* 0x010fd20000000000 */
[----:B------:R-:W-:-:S05]  /*49e0*/  @!P0 IMAD.IADD R22, R22, 0x1, -R21 ;  /* 0x0000000116168824 */ /* 0x000fca00078e0a15 */
[----:B------:R-:W-:Y:S01]  /*49f0*/  ISETP.GT.U32.AND P0, PT, R21, R22, PT ;  /* 0x000000161500720c */ /* 0x000fe20003f04070 */
[----:B------:R-:W-:-:S04]  /*4a00*/  IMAD.HI.U32 R0, R28, R7, RZ ;  /* 0x000000071c007227 */ /* 0x000fc800078e00ff */
[----:B------:R-:W-:Y:S02]  /*4a10*/  @!P3 IMAD.IADD R3, R3, 0x1, -R29 ;  /* 0x000000010303b824 */ /* 0x000fe400078e0a1d */
[----:B------:R-:W-:Y:S01]  /*4a20*/  IMAD.MOV R0, RZ, RZ, -R0 ;  /* 0x000000ffff007224 */ /* 0x000fe200078e0a00 */
[----:B------:R-:W-:-:S03]  /*4a30*/  IABS R6, R6 ;  /* 0x0000000600067213 */ /* 0x000fc60000000000 */
[----:B------:R-:W-:Y:S02]  /*4a40*/  IMAD R7, R29, R0, R7 ;  /* 0x000000001d077224 */ /* 0x000fe400078e0207 */
[----:B------:R-:W-:Y:S02]  /*4a50*/  @!P0 IMAD.IADD R22, R22, 0x1, -R21 ;  /* 0x0000000116168824 */ /* 0x000fe400078e0a15 */
[C---:B------:R-:W-:Y:S01]  /*4a60*/  IMAD.HI.U32 R2, R28.reuse, R6, RZ ;  /* 0x000000061c027227 */ /* 0x040fe200078e00ff */
[----:B------:R-:W-:Y:S03]  /*4a70*/  STL [R1+0x104c], R7 ;  /* 0x00104c0701007387 */ /* 0x000fe60000100800 */
[----:B------:R-:W-:Y:S01]  /*4a80*/  IMAD.HI.U32 R11, R28, R4, RZ ;  /* 0x000000041c0b7227 */ /* 0x000fe200078e00ff */
[----:B------:R0:W-:Y:S04]  /*4a90*/  STL [R1+0x250], R22 ;  /* 0x0002501601007387 */ /* 0x0001e80000100800 */
[----:B------:R-:W4:Y:S01]  /*4aa0*/  LDL.LU R17, [R1+0x50] ;  /* 0x0000500001117983 */ /* 0x000f220000300800 */
[----:B------:R-:W-:-:S02]  /*4ab0*/  IMAD.MOV R10, RZ, RZ, -R2 ;  /* 0x000000ffff0a7224 */ /* 0x000fc400078e0a02 */
[----:B------:R-:W-:Y:S01]  /*4ac0*/  IMAD.MOV R2, RZ, RZ, -R11 ;  /* 0x000000ffff027224 */ /* 0x000fe200078e0a0b */
[----:B------:R-:W4:Y:S03]  /*4ad0*/  LDL.LU R18, [R1+0x4c] ;  /* 0x00004c0001127983 */ /* 0x000f260000300800 */
[C---:B------:R-:W-:Y:S01]  /*4ae0*/  IMAD R4, R29.reuse, R2, R4 ;  /* 0x000000021d047224 */ /* 0x040fe200078e0204 */
[----:B------:R-:W4:Y:S01]  /*4af0*/  LDL.LU R19, [R1+0x48] ;  /* 0x0000480001137983 */ /* 0x000f220000300800 */
[----:B------:R-:W-:-:S03]  /*4b00*/  IMAD R6, R29, R10, R6 ;  /* 0x0000000a1d067224 */ /* 0x000fc600078e0206 */
[----:B------:R-:W4:Y:S04]  /*4b10*/  LDL.LU R20, [R1+0x44] ;  /* 0x0000440001147983 */ /* 0x000f280000300800 */
[----:B0-----:R-:W4:Y:S01]  /*4b20*/  LDL.LU R22, [R1+0x40] ;  /* 0x0000400001167983 */ /* 0x001f220000300800 */
[----:B------:R-:W-:-:S04]  /*4b30*/  IMAD.HI.U32 R12, R28, R5, RZ ;  /* 0x000000051c0c7227 */ /* 0x000fc800078e00ff */
[----:B------:R-:W-:Y:S01]  /*4b40*/  IMAD.MOV R0, RZ, RZ, -R12 ;  /* 0x000000ffff007224 */ /* 0x000fe200078e0a0c */
[C---:B--2---:R-:W-:Y:S02]  /*4b50*/  ISETP.GT.U32.AND P1, PT, R29.reuse, R23, PT ;  /* 0x000000171d00720c */ /* 0x044fe40003f24070 */
[C---:B---3--:R-:W-:Y:S02]  /*4b60*/  ISETP.GT.U32.AND P6, PT, R29.reuse, R24, PT ;  /* 0x000000181d00720c */ /* 0x048fe40003fc4070 */
[C---:B------:R-:W-:Y:S02]  /*4b70*/  ISETP.GT.U32.AND P2, PT, R29.reuse, R25, PT ;  /* 0x000000191d00720c */ /* 0x040fe40003f44070 */
[----:B------:R-:W-:-:S07]  /*4b80*/  ISETP.GT.U32.AND P4, PT, R29, R9, PT ;  /* 0x000000091d00720c */ /* 0x000fce0003f84070 */
[--C-:B------:R-:W-:Y:S01]  /*4b90*/  @!P1 IMAD.IADD R23, R23, 0x1, -R29.reuse ;  /* 0x0000000117179824 */ /* 0x100fe200078e0a1d */
[C---:B------:R-:W-:Y:S02]  /*4ba0*/  ISETP.GT.U32.AND P0, PT, R29.reuse, R13, PT ;  /* 0x0000000d1d00720c */ /* 0x040fe40003f04070 */
[----:B------:R-:W-:Y:S01]  /*4bb0*/  ISETP.GT.U32.AND P3, PT, R29, R14, PT ;  /* 0x0000000e1d00720c */ /* 0x000fe20003f64070 */
[--C-:B------:R-:W-:Y:S02]  /*4bc0*/  @!P6 IMAD.IADD R24, R24, 0x1, -R29.reuse ;  /* 0x000000011818e824 */ /* 0x100fe400078e0a1d */
[----:B------:R-:W-:Y:S01]  /*4bd0*/  @!P4 IMAD.IADD R9, R9, 0x1, -R29 ;  /* 0x000000010909c824 */ /* 0x000fe200078e0a1d */
[C---:B------:R-:W-:Y:S02]  /*4be0*/  ISETP.GT.U32.AND P5, PT, R29.reuse, R8, PT ;  /* 0x000000081d00720c */ /* 0x040fe40003fa4070 */
[----:B------:R-:W-:-:S11]  /*4bf0*/  ISETP.GT.U32.AND P4, PT, R29, R23, PT ;  /* 0x000000171d00720c */ /* 0x000fd60003f84070 */
[--C-:B------:R-:W-:Y:S01]  /*4c00*/  @!P5 IMAD.IADD R8, R8, 0x1, -R29.reuse ;  /* 0x000000010808d824 */ /* 0x100fe200078e0a1d */
[----:B------:R-:W-:Y:S01]  /*4c10*/  ISETP.GT.U32.AND P5, PT, R29, R3, PT ;  /* 0x000000031d00720c */ /* 0x000fe20003fa4070 */
[--C-:B------:R-:W-:Y:S02]  /*4c20*/  @!P2 IMAD.IADD R25, R25, 0x1, -R29.reuse ;  /* 0x000000011919a824 */ /* 0x100fe400078e0a1d */
[--C-:B------:R-:W-:Y:S01]  /*4c30*/  @!P0 IMAD.IADD R13, R13, 0x1, -R29.reuse ;  /* 0x000000010d0d8824 */ /* 0x100fe200078e0a1d */
[C---:B------:R-:W-:Y:S01]  /*4c40*/  ISETP.GT.U32.AND P0, PT, R29.reuse, R24, PT ;  /* 0x000000181d00720c */ /* 0x040fe20003f04070 */
[--C-:B------:R-:W-:Y:S01]  /*4c50*/  @!P3 IMAD.IADD R14, R14, 0x1, -R29.reuse ;  /* 0x000000010e0eb824 */ /* 0x100fe200078e0a1d */
[----:B------:R-:W-:Y:S02]  /*4c60*/  IABS R2, R27 ;  /* 0x0000001b00027213 */ /* 0x000fe40000000000 */
[----:B------:R-:W-:Y:S01]  /*4c70*/  ISETP.GT.U32.AND P3, PT, R29, R25, PT ;  /* 0x000000191d00720c */ /* 0x000fe20003f64070 */
[----:B------:R-:W2:Y:S04]  /*4c80*/  LDL.LU R27, [R1+0x3c] ;  /* 0x00003c00011b7983 */ /* 0x000ea80000300800 */
[----:B------:R-:W-:-:S02]  /*4c90*/  @!P5 IMAD.IADD R3, R3, 0x1, -R29 ;  /* 0x000000010303d824 */ /* 0x000fc400078e0a1d */
[----:B------:R-:W-:-:S03]  /*4ca0*/  @!P4 IMAD.IADD R23, R23, 0x1, -R29 ;  /* 0x000000011717c824 */ /* 0x000fc600078e0a1d */
[----:B------:R-:W-:Y:S04]  /*4cb0*/  STL [R1+0xff0], R3 ;  /* 0x000ff00301007387 */ /* 0x000fe80000100800 */
[----:B------:R-:W3:Y:S04]  /*4cc0*/  LDL.LU R10, [R1+0x15c] ;  /* 0x00015c00010a7983 */ /* 0x000ee80000300800 */
[----:B------:R-:W3:Y:S01]  /*4cd0*/  LDL.LU R11, [R1+0x160] ;  /* 0x00016000010b7983 */ /* 0x000ee20000300800 */
[----:B------:R-:W-:-:S03]  /*4ce0*/  @!P0 IMAD.IADD R24, R24, 0x1, -R29 ;  /* 0x0000000118188824 */ /* 0x000fc600078e0a1d */
[----:B------:R-:W-:Y:S01]  /*4cf0*/  STL [R1+0x78], R23 ;  /* 0x0000781701007387 */ /* 0x000fe20000100800 */
[----:B------:R-:W-:-:S03]  /*4d00*/  @!P3 IMAD.IADD R25, R25, 0x1, -R29 ;  /* 0x000000011919b824 */ /* 0x000fc600078e0a1d */
[----:B------:R-:W3:Y:S04]  /*4d10*/  LDL.LU R12, [R1+0x164] ;  /* 0x00016400010c7983 */ /* 0x000ee80000300800 */
[----:B------:R-:W3:Y:S04]  /*4d20*/  LDL.LU R21, [R1+0x170] ;  /* 0x0001700001157983 */ /* 0x000ee80000300800 */
[----:B------:R-:W-:Y:S04]  /*4d30*/  STL [R1+0x74], R24 ;  /* 0x0000741801007387 */ /* 0x000fe80000100800 */
[----:B------:R0:W-:Y:S04]  /*4d40*/  STL [R1+0x70], R25 ;  /* 0x0000701901007387 */ /* 0x0001e80000100800 */
[----:B0-----:R-:W3:Y:S04]  /*4d50*/  LDL.LU R25, [R1+0x144] ;  /* 0x0001440001197983 */ /* 0x001ee80000300800 */
[----:B------:R-:W3:Y:S04]  /*4d60*/  LDL.LU R23, [R1+0x148] ;  /* 0x0001480001177983 */ /* 0x000ee80000300800 */
[----:B------:R-:W3:Y:S01]  /*4d70*/  LDL.LU R24, [R1+0x14c] ;  /* 0x00014c0001187983 */ /* 0x000ee20000300800 */
[----:B------:R-:W-:-:S02]  /*4d80*/  ISETP.GT.U32.AND P1, PT, R29, R15, PT ;  /* 0x0000000f1d00720c */ /* 0x000fc40003f24070 */
[C---:B------:R-:W-:Y:S02]  /*4d90*/  ISETP.GT.U32.AND P2, PT, R29.reuse, R26, PT ;  /* 0x0000001a1d00720c */ /* 0x040fe40003f44070 */
[----:B------:R-:W-:-:S09]  /*4da0*/  ISETP.GT.U32.AND P6, PT, R29, R16, PT ;  /* 0x000000101d00720c */ /* 0x000fd20003fc4070 */
[--C-:B------:R-:W-:Y:S01]  /*4db0*/  @!P1 IMAD.IADD R15, R15, 0x1, -R29.reuse ;  /* 0x000000010f0f9824 */ /* 0x100fe200078e0a1d */
[C---:B------:R-:W-:Y:S01]  /*4dc0*/  ISETP.GT.U32.AND P1, PT, R29.reuse, R8, PT ;  /* 0x000000081d00720c */ /* 0x040fe20003f24070 */
[--C-:B------:R-:W-:Y:S01]  /*4dd0*/  @!P2 IMAD.IADD R26, R26, 0x1, -R29.reuse ;  /* 0x000000011a1aa824 */ /* 0x100fe200078e0a1d */
[C---:B------:R-:W-:Y:S01]  /*4de0*/  ISETP.GT.U32.AND P2, PT, R29.reuse, R9, PT ;  /* 0x000000091d00720c */ /* 0x040fe20003f44070 */
[----:B------:R-:W-:Y:S01]  /*4df0*/  @!P6 IMAD.IADD R16, R16, 0x1, -R29 ;  /* 0x000000011010e824 */ /* 0x000fe200078e0a1d */
[C---:B------:R-:W-:Y:S02]  /*4e00*/  ISETP.GT.U32.AND P4, PT, R29.reuse, R14, PT ;  /* 0x0000000e1d00720c */ /* 0x040fe40003f84070 */
[C---:B------:R-:W-:Y:S02]  /*4e10*/  ISETP.GT.U32.AND P6, PT, R29.reuse, R26, PT ;  /* 0x0000001a1d00720c */ /* 0x040fe40003fc4070 */
[----:B------:R-:W-:-:S05]  /*4e20*/  ISETP.GT.U32.AND P5, PT, R29, R13, PT ;  /* 0x0000000d1d00720c */ /* 0x000fca0003fa4070 */
[--C-:B------:R-:W-:Y:S01]  /*4e30*/  @!P1 IMAD.IADD R8, R8, 0x1, -R29.reuse ;  /* 0x0000000108089824 */ /* 0x100fe200078e0a1d */
[----:B----4-:R-:W-:Y:S01]  /*4e40*/  ISETP.GT.U32.AND P1, PT, R29, R17, PT ;  /* 0x000000111d00720c */ /* 0x010fe20003f24070 */
[--C-:B------:R-:W-:Y:S01]  /*4e50*/  @!P2 IMAD.IADD R9, R9, 0x1, -R29.reuse ;  /* 0x000000010909a824 */ /* 0x100fe200078e0a1d */
[C---:B------:R-:W-:Y:S02]  /*4e60*/  ISETP.GT.U32.AND P2, PT, R29.reuse, R18, PT ;  /* 0x000000121d00720c */ /* 0x040fe40003f44070 */
[C---:B------:R-:W-:Y:S01]  /*4e70*/  ISETP.GT.U32.AND P0, PT, R29.reuse, R15, PT ;  /* 0x0000000f1d00720c */ /* 0x040fe20003f04070 */
[--C-:B------:R-:W-:Y:S01]  /*4e80*/  @!P6 IMAD.IADD R26, R26, 0x1, -R29.reuse ;  /* 0x000000011a1ae824 */ /* 0x100fe200078e0a1d */
[C---:B------:R-:W-:Y:S01]  /*4e90*/  ISETP.GT.U32.AND P3, PT, R29.reuse, R16, PT ;  /* 0x000000101d00720c */ /* 0x040fe20003f64070 */
[--C-:B------:R-:W-:Y:S01]  /*4ea0*/  @!P4 IMAD.IADD R14, R14, 0x1, -R29.reuse ;  /* 0x000000010e0ec824 */ /* 0x100fe200078e0a1d */
[----:B------:R-:W-:Y:S01]  /*4eb0*/  ISETP.GT.U32.AND P4, PT, R29, R20, PT ;  /* 0x000000141d00720c */ /* 0x000fe20003f84070 */
[----:B------:R-:W-:Y:S01]  /*4ec0*/  @!P5 IMAD.IADD R13, R13, 0x1, -R29 ;  /* 0x000000010d0dd824 */ /* 0x000fe200078e0a1d */
[----:B------:R-:W-:-:S03]  /*4ed0*/  ISETP.GT.U32.AND P5, PT, R29, R19, PT ;  /* 0x000000131d00720c */ /* 0x000fc60003fa4070 */
[--C-:B------:R-:W-:Y:S02]  /*4ee0*/  @!P1 IMAD.IADD R17, R17, 0x1, -R29.reuse ;  /* 0x0000000111119824 */ /* 0x100fe400078e0a1d */
[--C-:B------:R-:W-:Y:S02]  /*4ef0*/  @!P2 IMAD.IADD R18, R18, 0x1, -R29.reuse ;  /* 0x000000011212a824 */ /* 0x100fe400078e0a1d */
[--C-:B------:R-:W-:Y:S01]  /*4f00*/  @!P0 IMAD.IADD R15, R15, 0x1, -R29.reuse ;  /* 0x000000010f0f8824 */ /* 0x100fe200078e0a1d */
[----:B------:R-:W-:Y:S01]  /*4f10*/  ISETP.GT.U32.AND P0, PT, R29, R22, PT ;  /* 0x000000161d00720c */ /* 0x000fe20003f04070 */
[--C-:B------:R-:W-:Y:S01]  /*4f20*/  @!P3 IMAD.IADD R16, R16, 0x1, -R29.reuse ;  /* 0x000000011010b824 */ /* 0x100fe200078e0a1d */
[----:B------:R-:W-:Y:S01]  /*4f30*/  STL [R1+0x6c], R8 ;  /* 0x00006c0801007387 */ /* 0x000fe20000100800 */
[--C-:B------:R-:W-:Y:S02]  /*4f40*/  @!P4 IMAD.IADD R20, R20, 0x1, -R29.reuse ;  /* 0x000000011414c824 */ /* 0x100fe400078e0a1d */
[--C-:B------:R-:W-:Y:S01]  /*4f50*/  @!P5 IMAD.IADD R19, R19, 0x1, -R29.reuse ;  /* 0x000000011313d824 */ /* 0x100fe200078e0a1d */
[----:B------:R-:W-:Y:S04]  /*4f60*/  STL [R1+0x68], R9 ;  /* 0x0000680901007387 */ /* 0x000fe80000100800 */
[----:B------:R-:W-:Y:S04]  /*4f70*/  STL [R1+0x64], R13 ;  /* 0x0000640d01007387 */ /* 0x000fe80000100800 */
[----:B------:R-:W-:Y:S04]  /*4f80*/  STL [R1+0x60], R14 ;  /* 0x0000600e01007387 */ /* 0x000fe80000100800 */
[----:B------:R-:W-:Y:S04]  /*4f90*/  STL [R1+0x5c], R15 ;  /* 0x00005c0f01007387 */ /* 0x000fe80000100800 */
[----:B------:R0:W-:Y:S01]  /*4fa0*/  STL [R1+0x54], R26 ;  /* 0x0000541a01007387 */ /* 0x0001e20000100800 */
[----:B------:R-:W-:-:S03]  /*4fb0*/  @!P0 IMAD.IADD R22, R22, 0x1, -R29 ;  /* 0x0000000116168824 */ /* 0x000fc600078e0a1d */
[----:B------:R1:W-:Y:S04]  /*4fc0*/  STL [R1+0x58], R16 ;  /* 0x0000581001007387 */ /* 0x0003e80000100800 */
[----:B0-----:R-:W4:Y:S04]  /*4fd0*/  LDL.LU R26, [R1+0x158] ;  /* 0x00015800011a7983 */ /* 0x001f280000300800 */
[----:B------:R-:W4:Y:S04]  /*4fe0*/  LDL.LU R13, [R1+0x150] ;  /* 0x00015000010d7983 */ /* 0x000f280000300800 */
[----:B------:R-:W4:Y:S04]  /*4ff0*/  LDL.LU R14, [R1+0x120] ;  /* 0x00012000010e7983 */ /* 0x000f280000300800 */
[----:B------:R-:W4:Y:S04]  /*5000*/  LDL.LU R15, [R1+0x124] ;  /* 0x00012400010f7983 */ /* 0x000f280000300800 */
[----:B-1----:R-:W4:Y:S01]  /*5010*/  LDL.LU R16, [R1+0x128] ;  /* 0x0001280001107983 */ /* 0x002f220000300800 */
[----:B--2---:R-:W-:-:S02]  /*5020*/  ISETP.GT.U32.AND P3, PT, R29, R27, PT ;  /* 0x0000001b1d00720c */ /* 0x004fc40003f64070 */
[C---:B---3--:R-:W-:Y:S02]  /*5030*/  ISETP.GT.U32.AND P6, PT, R29.reuse, R10, PT ;  /* 0x0000000a1d00720c */ /* 0x048fe40003fc4070 */
[C---:B------:R-:W-:Y:S02]  /*5040*/  ISETP.GT.U32.AND P1, PT, R29.reuse, R11, PT ;  /* 0x0000000b1d00720c */ /* 0x040fe40003f24070 */
[----:B------:R-:W-:-:S09]  /*5050*/  ISETP.GT.U32.AND P2, PT, R29, R12, PT ;  /* 0x0000000c1d00720c */ /* 0x000fd20003f44070 */
[--C-:B------:R-:W-:Y:S01]  /*5060*/  @!P6 IMAD.IADD R10, R10, 0x1, -R29.reuse ;  /* 0x000000010a0ae824 */ /* 0x100fe200078e0a1d */
[C---:B------:R-:W-:Y:S02]  /*5070*/  ISETP.GT.U32.AND P6, PT, R29.reuse, R17, PT ;  /* 0x000000111d00720c */ /* 0x040fe40003fc4070 */
[----:B------:R-:W-:Y:S01]  /*5080*/  ISETP.GT.U32.AND P5, PT, R29, R21, PT ;  /* 0x000000151d00720c */ /* 0x000fe20003fa4070 */
[--C-:B------:R-:W-:Y:S01]  /*5090*/  @!P1 IMAD.IADD R11, R11, 0x1, -R29.reuse ;  /* 0x000000010b0b9824 */ /* 0x100fe200078e0a1d */
[----:B------:R-:W-:Y:S01]  /*50a0*/  ISETP.GT.U32.AND P1, PT, R29, R18, PT ;  /* 0x000000121d00720c */ /* 0x000fe20003f24070 */
[--C-:B------:R-:W-:Y:S02]  /*50b0*/  @!P3 IMAD.IADD R27, R27, 0x1, -R29.reuse ;  /* 0x000000011b1bb824 */ /* 0x100fe400078e0a1d */
[----:B------:R-:W-:Y:S01]  /*50c0*/  @!P2 IMAD.IADD R12, R12, 0x1, -R29 ;  /* 0x000000010c0ca824 */ /* 0x000fe200078e0a1d */
[C---:B------:R-:W-:Y:S02]  /*50d0*/  ISETP.GT.U32.AND P2, PT, R29.reuse, R19, PT ;  /* 0x000000131d00720c */ /* 0x040fe40003f44070 */
[----:B------:R-:W-:-:S03]  /*50e0*/  ISETP.GT.U32.AND P4, PT, R29, R25, PT ;  /* 0x000000191d00720c */ /* 0x000fc60003f84070 */
[--C-:B------:R-:W-:Y:S01]  /*50f0*/  @!P6 IMAD.IADD R17, R17, 0x1, -R29.reuse ;  /* 0x000000011111e824 */ /* 0x100fe200078e0a1d */
[----:B------:R-:W-:Y:S01]  /*5100*/  ISETP.GT.U32.AND P0, PT, R29, R23, PT ;  /* 0x000000171d00720c */ /* 0x000fe20003f04070 */
[--C-:B------:R-:W-:Y:S01]  /*5110*/  @!P5 IMAD.IADD R21, R21, 0x1, -R29.reuse ;  /* 0x000000011515d824 */ /* 0x100fe200078e0a1d */
[C---:B------:R-:W-:Y:S01]  /*5120*/  ISETP.GT.U32.AND P3, PT, R29.reuse, R24, PT ;  /* 0x000000181d00720c */ /* 0x040fe20003f64070 */
[----:B------:R-:W-:Y:S01]  /*5130*/  @!P1 IMAD.IADD R18, R18, 0x1, -R29 ;  /* 0x0000000112129824 */ /* 0x000fe200078e0a1d */
[----:B------:R-:W-:-:S05]  /*5140*/  ISETP.GT.U32.AND P5, PT, R29, R20, PT ;  /* 0x000000141d00720c */ /* 0x000fca0003fa4070 */
[--C-:B------:R-:W-:Y:S01]  /*5150*/  @!P4 IMAD.IADD R25, R25, 0x1, -R29.reuse ;  /* 0x000000011919c824 */ /* 0x100fe200078e0a1d */
[----:B------:R-:W-:Y:S01]  /*5160*/  ISETP.GT.U32.AND P4, PT, R29, R22, PT ;  /* 0x000000161d00720c */ /* 0x000fe20003f84070 */
[----:B------:R0:W-:Y:S01]  /*5170*/  STL [R1+0x50], R17 ;  /* 0x0000501101007387 */ /* 0x0001e20000100800 */
[--C-:B------:R-:W-:Y:S02]  /*5180*/  @!P2 IMAD.IADD R19, R19, 0x1, -R29.reuse ;  /* 0x000000011313a824 */ /* 0x100fe400078e0a1d */
[--C-:B------:R-:W-:Y:S01]  /*5190*/  @!P0 IMAD.IADD R23, R23, 0x1, -R29.reuse ;  /* 0x0000000117178824 */ /* 0x100fe200078e0a1d */
[C---:B------:R-:W-:Y:S01]  /*51a0*/  ISETP.GT.U32.AND P0, PT, R29.reuse, R27, PT ;  /* 0x0000001b1d00720c */ /* 0x040fe20003f04070 */
[----:B0-----:R-:W2:Y:S04]  /*51b0*/  LDL.LU R17, [R1+0x140] ;  /* 0x0001400001117983 */ /* 0x001ea80000300800 */
[----:B------:R-:W3:Y:S04]  /*51c0*/  LDL.LU R8, [R1+0x138] ;  /* 0x0001380001087983 */ /* 0x000ee80000300800 */
[----:B------:R0:W-:Y:S04]  /*51d0*/  STL [R1+0x4c], R18 ;  /* 0x00004c1201007387 */ /* 0x0001e80000100800 */
[----:B------:R-:W2:Y:S01]  /*51e0*/  LDL.LU R9, [R1+0x108] ;  /* 0x0001080001097983 */ /* 0x000ea20000300800 */
[----:B------:R-:W-:Y:S01]  /*51f0*/  @!P3 IMAD.IADD R24, R24, 0x1, -R29 ;  /* 0x000000011818b824 */ /* 0x000fe200078e0a1d */
[----:B------:R-:W-:-:S02]  /*5200*/  ISETP.GT.U32.AND P3, PT, R29, R10, PT ;  /* 0x0000000a1d00720c */ /* 0x000fc40003f64070 */
[----:B------:R1:W-:Y:S01]  /*5210*/  STL [R1+0x48], R19 ;  /* 0x0000481301007387 */ /* 0x0003e20000100800 */
[----:B------:R-:W-:-:S03]  /*5220*/  ISETP.GT.U32.AND P1, PT, R29, R11, PT ;  /* 0x0000000b1d00720c */ /* 0x000fc60003f24070 */
[----:B0-----:R-:W2:Y:S01]  /*5230*/  LDL.LU R18, [R1+0x10c] ;  /* 0x00010c0001127983 */ /* 0x001ea20000300800 */
[C---:B------:R-:W-:Y:S01]  /*5240*/  ISETP.GT.U32.AND P2, PT, R29.reuse, R12, PT ;  /* 0x0000000c1d00720c */ /* 0x040fe20003f44070 */
[--C-:B------:R-:W-:Y:S01]  /*5250*/  @!P4 IMAD.IADD R22, R22, 0x1, -R29.reuse ;  /* 0x000000011616c824 */ /* 0x100fe200078e0a1d */
[C---:B------:R-:W-:Y:S01]  /*5260*/  ISETP.GT.U32.AND P4, PT, R29.reuse, R25, PT ;  /* 0x000000191d00720c */ /* 0x040fe20003f84070 */
[--C-:B------:R-:W-:Y:S01]  /*5270*/  @!P5 IMAD.IADD R20, R20, 0x1, -R29.reuse ;  /* 0x000000011414d824 */ /* 0x100fe200078e0a1d */
[----:B-1----:R-:W2:Y:S01]  /*5280*/  LDL.LU R19, [R1+0x110] ;  /* 0x0001100001137983 */ /* 0x002ea20000300800 */
[----:B------:R-:W-:Y:S01]  /*5290*/  ISETP.GT.U32.AND P5, PT, R29, R21, PT ;  /* 0x000000151d00720c */ /* 0x000fe20003fa4070 */
[--C-:B------:R-:W-:Y:S02]  /*52a0*/  @!P0 IMAD.IADD R27, R27, 0x1, -R29.reuse ;  /* 0x000000011b1b8824 */ /* 0x100fe400078e0a1d */
[----:B------:R0:W-:Y:S01]  /*52b0*/  STL [R1+0x44], R20 ;  /* 0x0000441401007387 */ /* 0x0001e20000100800 */
[----:B------:R-:W-:-:S02]  /*52c0*/  @!P3 IMAD.IADD R10, R10, 0x1, -R29 ;  /* 0x000000010a0ab824 */ /* 0x000fc400078e0a1d */
[--C-:B------:R-:W-:Y:S02]  /*52d0*/  @!P1 IMAD.IADD R11, R11, 0x1, -R29.reuse ;  /* 0x000000010b0b9824 */ /* 0x100fe400078e0a1d */
[--C-:B------:R-:W-:Y:S02]  /*52e0*/  @!P2 IMAD.IADD R12, R12, 0x1, -R29.reuse ;  /* 0x000000010c0ca824 */ /* 0x100fe400078e0a1d */
[--C-:B------:R-:W-:Y:S01]  /*52f0*/  @!P4 IMAD.IADD R25, R25, 0x1, -R29.reuse ;  /* 0x000000011919c824 */ /* 0x100fe200078e0a1d */
[----:B0-----:R-:W2:Y:S02]  /*5300*/  LDL.LU R20, [R1+0x11c] ;  /* 0x00011c0001147983 */ /* 0x001ea40000300800 */
[----:B------:R-:W-:Y:S02]  /*5310*/  @!P5 IMAD.IADD R21, R21, 0x1, -R29 ;  /* 0x000000011515d824 */ /* 0x000fe400078e0a1d */
[----:B------:R0:W-:Y:S04]  /*5320*/  STL [R1+0x40], R22 ;  /* 0x0000401601007387 */ /* 0x0001e80000100800 */
[----:B0-----:R-:W2:Y:S04]  /*5330*/  LDL.LU R22, [R1+0x118] ;  /* 0x0001180001167983 */ /* 0x001ea80000300800 */
[----:B------:R0:W-:Y:S04]  /*5340*/  STL [R1+0x3c], R27 ;  /* 0x00003c1b01007387 */ /* 0x0001e80000100800 */
[----:B0-----:R-:W2:Y:S04]  /*5350*/  LDL.LU R27, [R1+0xe4] ;  /* 0x0000e400011b7983 */ /* 0x001ea80000300800 */
[----:B------:R-:W-:Y:S04]  /*5360*/  STL [R1+0x15c], R10 ;  /* 0x00015c0a01007387 */ /* 0x000fe80000100800 */
[----:B------:R-:W-:Y:S04]  /*5370*/  STL [R1+0x160], R11 ;  /* 0x0001600b01007387 */ /* 0x000fe80000100800 */
[----:B------:R-:W-:Y:S04]  /*5380*/  STL [R1+0x164], R12 ;  /* 0x0001640c01007387 */ /* 0x000fe80000100800 */
[----:B------:R0:W-:Y:S04]  /*5390*/  STL [R1+0x144], R25 ;  /* 0x0001441901007387 */ /* 0x0001e80000100800 */
[----:B------:R-:W-:Y:S04]  /*53a0*/  STL [R1+0x170], R21 ;  /* 0x0001701501007387 */ /* 0x000fe80000100800 */
[----:B0-----:R-:W2:Y:S01]  /*53b0*/  LDL R25, [R1+0xc68] ;  /* 0x000c680001197983 */ /* 0x001ea20000100800 */
[----:B------:R-:W-:-:S02]  /*53c0*/  ISETP.GT.U32.AND P6, PT, R29, R24, PT ;  /* 0x000000181d00720c */ /* 0x000fc40003fc4070 */
[C---:B----4-:R-:W-:Y:S02]  /*53d0*/  ISETP.GT.U32.AND P3, PT, R29.reuse, R26, PT ;  /* 0x0000001a1d00720c */ /* 0x050fe40003f64070 */
[C---:B------:R-:W-:Y:S02]  /*53e0*/  ISETP.GT.U32.AND P1, PT, R29.reuse, R13, PT ;  /* 0x0000000d1d00720c */ /* 0x040fe40003f24070 */
[C---:B------:R-:W-:Y:S02]  /*53f0*/  ISETP.GT.U32.AND P2, PT, R29.reuse, R14, PT ;  /* 0x0000000e1d00720c */ /* 0x040fe40003f44070 */
[----:B------:R-:W-:-:S05]  /*5400*/  ISETP.GT.U32.AND P5, PT, R29, R15, PT ;  /* 0x0000000f1d00720c */ /* 0x000fca0003fa4070 */
[--C-:B------:R-:W-:Y:S02]  /*5410*/  @!P6 IMAD.IADD R24, R24, 0x1, -R29.reuse ;  /* 0x000000011818e824 */ /* 0x100fe400078e0a1d */
[--C-:B------:R-:W-:Y:S01]  /*5420*/  @!P3 IMAD.IADD R26, R26, 0x1, -R29.reuse ;  /* 0x000000011a1ab824 */ /* 0x100fe200078e0a1d */
[----:B------:R-:W-:Y:S01]  /*5430*/  ISETP.GT.U32.AND P0, PT, R29, R23, PT ;  /* 0x000000171d00720c */ /* 0x000fe20003f04070 */
[--C-:B------:R-:W-:Y:S02]  /*5440*/  @!P1 IMAD.IADD R13, R13, 0x1, -R29.reuse ;  /* 0x000000010d0d9824 */ /* 0x100fe400078e0a1d */
[--C-:B------:R-:W-:Y:S02]  /*5450*/  @!P2 IMAD.IADD R14, R14, 0x1, -R29.reuse ;  /* 0x000000010e0ea824 */ /* 0x100fe400078e0a1d */
[----:B------:R-:W-:Y:S02]  /*5460*/  @!P5 IMAD.IADD R15, R15, 0x1, -R29 ;  /* 0x000000010f0fd824 */ /* 0x000fe400078e0a1d */
[----:B------:R-:W-:-:S02]  /*5470*/  IMAD R5, R29, R0, R5 ;  /* 0x000000001d057224 */ /* 0x000fc400078e0205 */
[----:B------:R-:W-:-:S04]  /*5480*/  IMAD.HI.U32 R0, R28, R2, RZ ;  /* 0x000000021c007227 */ /* 0x000fc800078e00ff */
[----:B------:R-:W-:Y:S01]  /*5490*/  @!P0 IMAD.IADD R23, R23, 0x1, -R29 ;  /* 0x0000000117178824 */ /* 0x000fe200078e0a1d */
[----:B------:R0:W-:Y:S01]  /*54a0*/  STL [R1+0x14c], R24 ;  /* 0x00014c1801007387 */ /* 0x0001e20000100800 */
[----:B------:R-:W-:-:S03]  /*54b0*/  IMAD.MOV R0, RZ, RZ, -R0 ;  /* 0x000000ffff007224 */ /* 0x000fc600078e0a00 */
[----:B------:R1:W-:Y:S01]  /*54c0*/  STL [R1+0x148], R23 ;  /* 0x0001481701007387 */ /* 0x0003e20000100800 */
[----:B------:R-:W-:-:S03]  /*54d0*/  IMAD R2, R29, R0, R2 ;  /* 0x000000001d027224 */ /* 0x000fc600078e0202 */
[----:B0-----:R-:W4:Y:S04]  /*54e0*/  LDL.LU R24, [R1+0xf0] ;  /* 0x0000f00001187983 */ /* 0x001f280000300800 */
[----:B------:R-:W4:Y:S04]  /*54f0*/  LDL.LU R10, [R1+0xf8] ;  /* 0x0000f800010a7983 */ /* 0x000f280000300800 */
[----:B------:R-:W4:Y:S04]  /*5500*/  LDL.LU R21, [R1+0x104] ;  /* 0x0001040001157983 */ /* 0x000f280000300800 */
[----:B-1----:R-:W4:Y:S01]  /*5510*/  LDL.LU R23, [R1+0x100] ;  /* 0x0001000001177983 */ /* 0x002f220000300800 */
[----:B---3--:R-:W-:-:S02]  /*5520*/  ISETP.GT.U32.AND P6, PT, R29, R8, PT ;  /* 0x000000081d00720c */ /* 0x008fc40003fc4070 */
[C---:B--2---:R-:W-:Y:S02]  /*5530*/  ISETP.GT.U32.AND P3, PT, R29.reuse, R9, PT ;  /* 0x000000091d00720c */ /* 0x044fe40003f64070 */
[----:B------:R-:W-:-:S09]  /*5540*/  ISETP.GT.U32.AND P1, PT, R29, R18, PT ;  /* 0x000000121d00720c */ /* 0x000fd20003f24070 */
[--C-:B------:R-:W-:Y:S01]  /*5550*/  @!P6 IMAD.IADD R8, R8, 0x1, -R29.reuse ;  /* 0x000000010808e824 */ /* 0x100fe200078e0a1d */
[----:B------:R-:W-:Y:S01]  /*5560*/  ISETP.GT.U32.AND P2, PT, R29, R19, PT ;  /* 0x000000131d00720c */ /* 0x000fe20003f44070 */
[--C-:B------:R-:W-:Y:S01]  /*5570*/  @!P3 IMAD.IADD R9, R9, 0x1, -R29.reuse ;  /* 0x000000010909b824 */ /* 0x100fe200078e0a1d */
[C---:B------:R-:W-:Y:S02]  /*5580*/  ISETP.GT.U32.AND P6, PT, R29.reuse, R26, PT ;  /* 0x0000001a1d00720c */ /* 0x040fe40003fc4070 */
[C---:B------:R-:W-:Y:S01]  /*5590*/  ISETP.GT.U32.AND P3, PT, R29.reuse, R13, PT ;  /* 0x0000000d1d00720c */ /* 0x040fe20003f64070 */
[----:B------:R-:W-:Y:S01]  /*55a0*/  @!P1 IMAD.IADD R18, R18, 0x1, -R29 ;  /* 0x0000000112129824 */ /* 0x000fe200078e0a1d */
[----:B------:R-:W-:-:S07]  /*55b0*/  ISETP.GT.U32.AND P1, PT, R29, R14, PT ;  /* 0x0000000e1d00720c */ /* 0x000fce0003f24070 */
[--C-:B------:R-:W-:Y:S01]  /*55c0*/  @!P2 IMAD.IADD R19, R19, 0x1, -R29.reuse ;  /* 0x000000011313a824 */ /* 0x100fe200078e0a1d */
[----:B------:R-:W-:Y:S01]  /*55d0*/  ISETP.GT.U32.AND P2, PT, R29, R15, PT ;  /* 0x0000000f1d00720c */ /* 0x000fe20003f44070 */
[--C-:B------:R-:W-:Y:S02]  /*55e0*/  @!P6 IMAD.IADD R26, R26, 0x1, -R29.reuse ;  /* 0x000000011a1ae824 */ /* 0x100fe400078e0a1d */
[--C-:B------:R-:W-:Y:S02]  /*55f0*/  @!P3 IMAD.IADD R13, R13, 0x1, -R29.reuse ;  /* 0x000000010d0db824 */ /* 0x100fe400078e0a1d */
[----:B------:R-:W-:-:S08]  /*5600*/  @!P1 IMAD.IADD R14, R14, 0x1, -R29 ;  /* 0x000000010e0e9824 */ /* 0x000fd000078e0a1d */
[----:B------:R-:W-:Y:S01]  /*5610*/  @!P2 IMAD.IADD R15, R15, 0x1, -R29 ;  /* 0x000000010f0fa824 */ /* 0x000fe200078e0a1d */
[----:B------:R-:W-:Y:S02]  /*5620*/  IABS R0, R25 ;  /* 0x0000001900007213 */ /* 0x000fe40000000000 */
[----:B------:R-:W2:Y:S04]  /*5630*/  LDL.LU R25, [R1+0xd0] ;  /* 0x0000d00001197983 */ /* 0x000ea80000300800 */
[----:B------:R0:W-:Y:S04]  /*5640*/  STL [R1+0x158], R26 ;  /* 0x0001581a01007387 */ /* 0x0001e80000100800 */
[----:B0-----:R-:W3:Y:S04]  /*5650*/  LDL.LU R26, [R1+0xd4] ;  /* 0x0000d400011a7983 */ /* 0x001ee80000300800 */
[----:B------:R0:W-:Y:S04]  /*5660*/  STL [R1+0x150], R13 ;  /* 0x0001500d01007387 */ /* 0x0001e80000100800 */
[----:B------:R-:W2:Y:S04]  /*5670*/  LDL.LU R11, [R1+0xd8] ;  /* 0x0000d800010b7983 */ /* 0x000ea80000300800 */
[----:B------:R1:W-:Y:S04]  /*5680*/  STL [R1+0x120], R14 ;  /* 0x0001200e01007387 */ /* 0x0003e80000100800 */
[----:B------:R-:W3:Y:S04]  /*5690*/  LDL.LU R12, [R1+0xe0] ;  /* 0x0000e000010c7983 */ /* 0x000ee80000300800 */
[----:B------:R4:W-:Y:S04]  /*56a0*/  STL [R1+0x124], R15 ;  /* 0x0001240f01007387 */ /* 0x0009e80000100800 */
[----:B0-----:R-:W3:Y:S04]  /*56b0*/  LDL.LU R13, [R1+0xdc] ;  /* 0x0000dc00010d7983 */ /* 0x001ee80000300800 */
[----:B-1----:R-:W3:Y:S01]  /*56c0*/  LDL.LU R14, [R1+0xbc] ;  /* 0x0000bc00010e7983 */ /* 0x002ee20000300800 */
[----:B------:R-:W-:-:S02]  /*56d0*/  ISETP.GT.U32.AND P4, PT, R29, R16, PT ;  /* 0x000000101d00720c */ /* 0x000fc40003f84070 */
[C---:B------:R-:W-:Y:S02]  /*56e0*/  ISETP.GT.U32.AND P0, PT, R29.reuse, R17, PT ;  /* 0x000000111d00720c */ /* 0x040fe40003f04070 */
[----:B------:R-:W-:-:S09]  /*56f0*/  ISETP.GT.U32.AND P5, PT, R29, R20, PT ;  /* 0x000000141d00720c */ /* 0x000fd20003fa4070 */
[--C-:B------:R-:W-:Y:S01]  /*5700*/  @!P4 IMAD.IADD R16, R16, 0x1, -R29.reuse ;  /* 0x000000011010c824 */ /* 0x100fe200078e0a1d */
[----:B------:R-:W-:Y:S01]  /*5710*/  ISETP.GT.U32.AND P4, PT, R29, R22, PT ;  /* 0x000000161d00720c */ /* 0x000fe20003f84070 */
[--C-:B------:R-:W-:Y:S01]  /*5720*/  @!P0 IMAD.IADD R17, R17, 0x1, -R29.reuse ;  /* 0x0000000111118824 */ /* 0x100fe200078e0a1d */
[C---:B------:R-:W-:Y:S01]  /*5730*/  ISETP.GT.U32.AND P0, PT, R29.reuse, R27, PT ;  /* 0x0000001b1d00720c */ /* 0x040fe20003f04070 */
[----:B------:R-:W-:Y:S01]  /*5740*/  @!P5 IMAD.IADD R20, R20, 0x1, -R29 ;  /* 0x000000011414d824 */ /* 0x000fe200078e0a1d */
[C---:B------:R-:W-:Y:S02]  /*5750*/  ISETP.GT.U32.AND P5, PT, R29.reuse, R16, PT ;  /* 0x000000101d00720c */ /* 0x040fe40003fa4070 */
[----:B------:R-:W-:-:S07]  /*5760*/  ISETP.GT.U32.AND P3, PT, R29, R9, PT ;  /* 0x000000091d00720c */ /* 0x000fce0003f64070 */
[--C-:B------:R-:W-:Y:S01]  /*5770*/  @!P4 IMAD.IADD R22, R22, 0x1, -R29.reuse ;  /* 0x000000011616c824 */ /* 0x100fe200078e0a1d */
[----:B------:R-:W-:Y:S01]  /*5780*/  ISETP.GT.U32.AND P4, PT, R29, R17, PT ;  /* 0x000000111d00720c */ /* 0x000fe20003f84070 */
[--C-:B------:R-:W-:Y:S01]  /*5790*/  @!P0 IMAD.IADD R27, R27, 0x1, -R29.reuse ;  /* 0x000000011b1b8824 */ /* 0x100fe200078e0a1d */
[C---:B------:R-:W-:Y:S01]  /*57a0*/  ISETP.GT.U32.AND P0, PT, R29.reuse, R8, PT ;  /* 0x000000081d00720c */ /* 0x040fe20003f04070 */
[--C-:B------:R-:W-:Y:S01]  /*57b0*/  @!P5 IMAD.IADD R16, R16, 0x1, -R29.reuse ;  /* 0x000000011010d824 */ /* 0x100fe200078e0a1d */
[C---:B------:R-:W-:Y:S02]  /*57c0*/  ISETP.GT.U32.AND P1, PT, R29.reuse, R18, PT ;  /* 0x000000121d00720c */ /* 0x040fe40003f24070 */
[----:B------:R-:W-:Y:S01]  /*57d0*/  ISETP.GT.U32.AND P6, PT, R29, R27, PT ;  /* 0x0000001b1d00720c */ /* 0x000fe20003fc4070 */
[----:B------:R-:W-:Y:S01]  /*57e0*/  @!P3 IMAD.IADD R9, R9, 0x1, -R29 ;  /* 0x000000010909b824 */ /* 0x000fe200078e0a1d */
[----:B------:R0:W-:Y:S01]  /*57f0*/  STL [R1+0x128], R16 ;  /* 0x0001281001007387 */ /* 0x0001e20000100800 */
[----:B----4-:R-:W-:-:S03]  /*5800*/  ISETP.GT.U32.AND P3, PT, R29, R10, PT ;  /* 0x0000000a1d00720c */ /* 0x010fc60003f64070 */
[----:B------:R-:W4:Y:S01]  /*5810*/  LDL.LU R15, [R1+0xc0] ;  /* 0x0000c000010f7983 */ /* 0x000f220000300800 */
[--C-:B------:R-:W-:Y:S02]  /*5820*/  @!P4 IMAD.IADD R17, R17, 0x1, -R29.reuse ;  /* 0x000000011111c824 */ /* 0x100fe400078e0a1d */
[--C-:B------:R-:W-:Y:S01]  /*5830*/  @!P0 IMAD.IADD R8, R8, 0x1, -R29.reuse ;  /* 0x0000000108088824 */ /* 0x100fe200078e0a1d */
[C---:B------:R-:W-:Y:S01]  /*5840*/  ISETP.GT.U32.AND P0, PT, R29.reuse, R24, PT ;  /* 0x000000181d00720c */ /* 0x040fe20003f04070 */
[----:B0-----:R-:W4:Y:S04]  /*5850*/  LDL.LU R16, [R1+0xc4] ;  /* 0x0000c40001107983 */ /* 0x001f280000300800 */
[----:B------:R0:W-:Y:S01]  /*5860*/  STL [R1+0x140], R17 ;  /* 0x0001401101007387 */ /* 0x0001e20000100800 */
[----:B------:R-:W-:Y:S01]  /*5870*/  ISETP.GT.U32.AND P2, PT, R29, R19, PT ;  /* 0x000000131d00720c */ /* 0x000fe20003f44070 */
[--C-:B------:R-:W-:Y:S01]  /*5880*/  @!P6 IMAD.IADD R27, R27, 0x1, -R29.reuse ;  /* 0x000000011b1be824 */ /* 0x100fe200078e0a1d */
[C---:B------:R-:W-:Y:S01]  /*5890*/  ISETP.GT.U32.AND P5, PT, R29.reuse, R20, PT ;  /* 0x000000141d00720c */ /* 0x040fe20003fa4070 */
[----:B------:R-:W-:Y:S01]  /*58a0*/  @!P1 IMAD.IADD R18, R18, 0x1, -R29 ;  /* 0x0000000112129824 */ /* 0x000fe200078e0a1d */
[----:B0-----:R-:W4:Y:S01]  /*58b0*/  LDL.LU R17, [R1+0xcc] ;  /* 0x0000cc0001117983 */ /* 0x001f220000300800 */
[----:B------:R-:W-:-:S02]  /*58c0*/  ISETP.GT.U32.AND P1, PT, R29, R21, PT ;  /* 0x000000151d00720c */ /* 0x000fc40003f24070 */
[--C-:B------:R-:W-:Y:S01]  /*58d0*/  @!P0 IMAD.IADD R24, R24, 0x1, -R29.reuse ;  /* 0x0000000118188824 */ /* 0x100fe200078e0a1d */
[----:B------:R-:W-:Y:S01]  /*58e0*/  ISETP.GT.U32.AND P4, PT, R29, R22, PT ;  /* 0x000000161d00720c */ /* 0x000fe20003f84070 */
[----:B------:R-:W-:-:S04]  /*58f0*/  @!P3 IMAD.IADD R10, R10, 0x1, -R29 ;  /* 0x000000010a0ab824 */ /* 0x000fc800078e0a1d */
[--C-:B------:R-:W-:Y:S01]  /*5900*/  @!P2 IMAD.IADD R19, R19, 0x1, -R29.reuse ;  /* 0x000000011313a824 */ /* 0x100fe200078e0a1d */
[----:B------:R-:W-:Y:S01]  /*5910*/  ISETP.GT.U32.AND P2, PT, R29, R23, PT ;  /* 0x000000171d00720c */ /* 0x000fe20003f44070 */
[--C-:B------:R-:W-:Y:S01]  /*5920*/  @!P5 IMAD.IADD R20, R20, 0x1, -R29.reuse ;  /* 0x000000011414d824 */ /* 0x100fe200078e0a1d */
[----:B------:R-:W-:Y:S02]  /*5930*/  STL [R1+0x138], R8 ;  /* 0x0001380801007387 */ /* 0x000fe40000100800 */
[--C-:B------:R-:W-:Y:S02]  /*5940*/  @!P1 IMAD.IADD R21, R21, 0x1, -R29.reuse ;  /* 0x0000000115159824 */ /* 0x100fe400078e0a1d */
[----:B------:R-:W-:Y:S01]  /*5950*/  STL [R1+0x108], R9 ;  /* 0x0001080901007387 */ /* 0x000fe20000100800 */
[----:B------:R-:W-:-:S03]  /*5960*/  @!P4 IMAD.IADD R22, R22, 0x1, -R29 ;  /* 0x000000011616c824 */ /* 0x000fc600078e0a1d */
        /* <DEDUP_REMOVED lines=13> */
[----:B------:R-:W-:-:S09]  /*5a40*/  ISETP.GT.U32.AND P3, PT, R29, R13, PT ;  /* 0x0000000d1d00720c */ /* 0x000fd20003f64070 */
[--C-:B------:R-:W-:Y:S01]  /*5a50*/  @!P6 IMAD.IADD R11, R11, 0x1, -R29.reuse ;  /* 0x000000010b0be824 */ /* 0x100fe200078e0a1d */
[C---:B------:R-:W-:Y:S02]  /*5a60*/  ISETP.GT.U32.AND P6, PT, R29.reuse, R24, PT ;  /* 0x000000181d00720c */ /* 0x040fe40003fc4070 */
[C---:B------:R-:W-:Y:S01]  /*5a70*/  ISETP.GT.U32.AND P1, PT, R29.reuse, R14, PT ;  /* 0x0000000e1d00720c */ /* 0x040fe20003f24070 */
[--C-:B------:R-:W-:Y:S01]  /*5a80*/  @!P0 IMAD.IADD R12, R12, 0x1, -R29.reuse ;  /* 0x000000010c0c8824 */ /* 0x100fe200078e0a1d */
[----:B------:R-:W-:Y:S01]  /*5a90*/  ISETP.GT.U32.AND P0, PT, R29, R10, PT ;  /* 0x0000000a1d00720c */ /* 0x000fe20003f04070 */
[----:B------:R-:W-:Y:S01]  /*5aa0*/  @!P3 IMAD.IADD R13, R13, 0x1, -R29 ;  /* 0x000000010d0db824 */ /* 0x000fe200078e0a1d */
[----:B------:R-:W-:-:S07]  /*5ab0*/  ISETP.GT.U32.AND P3, PT, R29, R21, PT ;  /* 0x000000151d00720c */ /* 0x000fce0003f64070 */
[--C-:B------:R-:W-:Y:S02]  /*5ac0*/  @!P6 IMAD.IADD R24, R24, 0x1, -R29.reuse ;  /* 0x000000011818e824 */ /* 0x100fe400078e0a1d */
[--C-:B------:R-:W-:Y:S01]  /*5ad0*/  @!P1 IMAD.IADD R14, R14, 0x1, -R29.reuse ;  /* 0x000000010e0e9824 */ /* 0x100fe200078e0a1d */
[----:B------:R-:W-:Y:S01]  /*5ae0*/  ISETP.GT.U32.AND P1, PT, R29, R23, PT ;  /* 0x000000171d00720c */ /* 0x000fe20003f24070 */
[--C-:B------:R-:W-:Y:S01]  /*5af0*/  @!P0 IMAD.IADD R10, R10, 0x1, -R29.reuse ;  /* 0x000000010a0a8824 */ /* 0x100fe200078e0a1d */
[----:B------:R0:W-:Y:S01]  /*5b00*/  STL [R1+0xf0], R24 ;  /* 0x0000f01801007387 */ /* 0x0001e20000100800 */
[----:B------:R-:W-:-:S03]  /*5b10*/  @!P3 IMAD.IADD R21, R21, 0x1, -R29 ;  /* 0x000000011515b824 */ /* 0x000fc600078e0a1d */
[----:B0-----:R-:W2:Y:S04]  /*5b20*/  LDL.LU R24, [R1+0xb4] ;  /* 0x0000b40001187983 */ /* 0x001ea80000300800 */
[----:B------:R-:W3:Y:S04]  /*5b30*/  LDL.LU R8, [R1+0x98] ;  /* 0x0000980001087983 */ /* 0x000ee80000300800 */
[----:B------:R0:W-:Y:S04]  /*5b40*/  STL [R1+0xf8], R10 ;  /* 0x0000f80a01007387 */ /* 0x0001e80000100800 */
[----:B------:R-:W2:Y:S04]  /*5b50*/  LDL.LU R9, [R1+0x9c] ;  /* 0x00009c0001097983 */ /* 0x000ea80000300800 */
[----:B------:R1:W-:Y:S04]  /*5b60*/  STL [R1+0x104], R21 ;  /* 0x0001041501007387 */ /* 0x0003e80000100800 */
[----:B0-----:R-:W2:Y:S01]  /*5b70*/  LDL.LU R10, [R1+0xa0] ;  /* 0x0000a000010a7983 */ /* 0x001ea20000300800 */
[----:B------:R-:W-:-:S03]  /*5b80*/  @!P1 IMAD.IADD R23, R23, 0x1, -R29 ;  /* 0x0000000117179824 */ /* 0x000fc600078e0a1d */
[----:B-1----:R-:W2:Y:S04]  /*5b90*/  LDL.LU R21, [R1+0xa4] ;  /* 0x0000a40001157983 */ /* 0x002ea80000300800 */
[----:B------:R0:W-:Y:S04]  /*5ba0*/  STL [R1+0x100], R23 ;  /* 0x0001001701007387 */ /* 0x0001e80000100800 */
[----:B0-----:R-:W2:Y:S01]  /*5bb0*/  LDL.LU R23, [R1+0x1cc] ;  /* 0x0001cc0001177983 */ /* 0x001ea20000300800 */
[C---:B------:R-:W-:Y:S02]  /*5bc0*/  ISETP.GT.U32.AND P5, PT, R29.reuse, R25, PT ;  /* 0x000000191d00720c */ /* 0x040fe40003fa4070 */
[----:B------:R-:W-:-:S02]  /*5bd0*/  ISETP.GT.U32.AND P4, PT, R29, R26, PT ;  /* 0x0000001a1d00720c */ /* 0x000fc40003f84070 */
[----:B----4-:R-:W-:-:S09]  /*5be0*/  ISETP.GT.U32.AND P2, PT, R29, R15, PT ;  /* 0x0000000f1d00720c */ /* 0x010fd20003f44070 */
[--C-:B------:R-:W-:Y:S01]  /*5bf0*/  @!P5 IMAD.IADD R25, R25, 0x1, -R29.reuse ;  /* 0x000000011919d824 */ /* 0x100fe200078e0a1d */
[C---:B------:R-:W-:Y:S01]  /*5c00*/  ISETP.GT.U32.AND P5, PT, R29.reuse, R16, PT ;  /* 0x000000101d00720c */ /* 0x040fe20003fa4070 */
[--C-:B------:R-:W-:Y:S01]  /*5c10*/  @!P4 IMAD.IADD R26, R26, 0x1, -R29.reuse ;  /* 0x000000011a1ac824 */ /* 0x100fe200078e0a1d */
[----:B------:R-:W-:Y:S01]  /*5c20*/  ISETP.GT.U32.AND P4, PT, R29, R17, PT ;  /* 0x000000111d00720c */ /* 0x000fe20003f84070 */
[----:B------:R-:W-:Y:S01]  /*5c30*/  @!P2 IMAD.IADD R15, R15, 0x1, -R29 ;  /* 0x000000010f0fa824 */ /* 0x000fe200078e0a1d */
[C---:B------:R-:W-:Y:S02]  /*5c40*/  ISETP.GT.U32.AND P2, PT, R29.reuse, R25, PT ;  /* 0x000000191d00720c */ /* 0x040fe40003f44070 */
[----:B------:R-:W-:-:S07]  /*5c50*/  ISETP.GT.U32.AND P0, PT, R29, R12, PT ;  /* 0x0000000c1d00720c */ /* 0x000fce0003f04070 */
[--C-:B------:R-:W-:Y:S01]  /*5c60*/  @!P5 IMAD.IADD R16, R16, 0x1, -R29.reuse ;  /* 0x000000011010d824 */ /* 0x100fe200078e0a1d */
[----:B------:R-:W-:Y:S01]  /*5c70*/  ISETP.GT.U32.AND P5, PT, R29, R26, PT ;  /* 0x0000001a1d00720c */ /* 0x000fe20003fa4070 */
[--C-:B------:R-:W-:Y:S01]  /*5c80*/  @!P4 IMAD.IADD R17, R17, 0x1, -R29.reuse ;  /* 0x000000011111c824 */ /* 0x100fe200078e0a1d */
[C---:B------:R-:W-:Y:S02]  /*5c90*/  ISETP.GT.U32.AND P4, PT, R29.reuse, R11, PT ;  /* 0x0000000b1d00720c */ /* 0x040fe40003f84070 */
[----:B------:R-:W-:Y:S01]  /*5ca0*/  ISETP.GT.U32.AND P3, PT, R29, R13, PT ;  /* 0x0000000d1d00720c */ /* 0x000fe20003f64070 */
[--C-:B------:R-:W-:Y:S01]  /*5cb0*/  @!P2 IMAD.IADD R25, R25, 0x1, -R29.reuse ;  /* 0x000000011919a824 */ /* 0x100fe200078e0a1d */
[C---:B------:R-:W-:Y:S02]  /*5cc0*/  ISETP.GT.U32.AND P6, PT, R29.reuse, R17, PT ;  /* 0x000000111d00720c */ /* 0x040fe40003fc4070 */
[----:B------:R-:W-:Y:S01]  /*5cd0*/  ISETP.GT.U32.AND P1, PT, R29, R14, PT ;  /* 0x0000000e1d00720c */ /* 0x000fe20003f24070 */
[--C-:B------:R-:W-:Y:S01]  /*5ce0*/  @!P0 IMAD.IADD R12, R12, 0x1, -R29.reuse ;  /* 0x000000010c0c8824 */ /* 0x100fe200078e0a1d */
[----:B------:R0:W-:Y:S03]  /*5cf0*/  STL [R1+0xd0], R25 ;  /* 0x0000d01901007387 */ /* 0x0001e60000100800 */
[----:B------:R-:W-:-:S02]  /*5d00*/  @!P5 IMAD.IADD R26, R26, 0x1, -R29 ;  /* 0x000000011a1ad824 */ /* 0x000fc400078e0a1d */
[--C-:B------:R-:W-:Y:S01]  /*5d10*/  @!P4 IMAD.IADD R11, R11, 0x1, -R29.reuse ;  /* 0x000000010b0bc824 */ /* 0x100fe200078e0a1d */
[C---:B------:R-:W-:Y:S02]  /*5d20*/  ISETP.GT.U32.AND P4, PT, R29.reuse, R27, PT ;  /* 0x0000001b1d00720c */ /* 0x040fe40003f84070 */
[----:B------:R-:W-:Y:S01]  /*5d30*/  ISETP.GT.U32.AND P0, PT, R29, R18, PT ;  /* 0x000000121d00720c */ /* 0x000fe20003f04070 */
[----:B0-----:R-:W4:Y:S01]  /*5d40*/  LDL.LU R25, [R1+0x8c] ;  /* 0x00008c0001197983 */ /* 0x001f220000300800 */
[----:B------:R-:W-:-:S03]  /*5d50*/  @!P3 IMAD.IADD R13, R13, 0x1, -R29 ;  /* 0x000000010d0db824 */ /* 0x000fc600078e0a1d */
[----:B------:R0:W-:Y:S01]  /*5d60*/  STL [R1+0xd4], R26 ;  /* 0x0000d41a01007387 */ /* 0x0001e20000100800 */
[C---:B------:R-:W-:Y:S02]  /*5d70*/  ISETP.GT.U32.AND P2, PT, R29.reuse, R15, PT ;  /* 0x0000000f1d00720c */ /* 0x040fe40003f44070 */
[----:B------:R-:W-:Y:S01]  /*5d80*/  ISETP.GT.U32.AND P3, PT, R29, R19, PT ;  /* 0x000000131d00720c */ /* 0x000fe20003f64070 */
[--C-:B------:R-:W-:Y:S01]  /*5d90*/  @!P6 IMAD.IADD R17, R17, 0x1, -R29.reuse ;  /* 0x000000011111e824 */ /* 0x100fe200078e0a1d */
[----:B0-----:R-:W4:Y:S01]  /*5da0*/  LDL.LU R26, [R1+0x90] ;  /* 0x00009000011a7983 */ /* 0x001f220000300800 */
[--C-:B------:R-:W-:Y:S01]  /*5db0*/  @!P1 IMAD.IADD R14, R14, 0x1, -R29.reuse ;  /* 0x000000010e0e9824 */ /* 0x100fe200078e0a1d */
[----:B------:R-:W-:Y:S01]  /*5dc0*/  ISETP.GT.U32.AND P1, PT, R29, R20, PT ;  /* 0x000000141d00720c */ /* 0x000fe20003f24070 */
[--C-:B------:R-:W-:Y:S01]  /*5dd0*/  @!P4 IMAD.IADD R27, R27, 0x1, -R29.reuse ;  /* 0x000000011b1bc824 */ /* 0x100fe200078e0a1d */
[----:B------:R-:W-:Y:S01]  /*5de0*/  ISETP.GT.U32.AND P5, PT, R29, R16, PT ;  /* 0x000000101d00720c */ /* 0x000fe20003fa4070 */
[----:B------:R-:W-:-:S04]  /*5df0*/  @!P0 IMAD.IADD R18, R18, 0x1, -R29 ;  /* 0x0000000112128824 */ /* 0x000fc800078e0a1d */
[--C-:B------:R-:W-:Y:S01]  /*5e00*/  @!P2 IMAD.IADD R15, R15, 0x1, -R29.reuse ;  /* 0x000000010f0fa824 */ /* 0x100fe200078e0a1d */
[----:B------:R-:W-:Y:S01]  /*5e10*/  ISETP.GT.U32.AND P2, PT, R29, R22, PT ;  /* 0x000000161d00720c */ /* 0x000fe20003f44070 */
[--C-:B------:R-:W-:Y:S01]  /*5e20*/  @!P3 IMAD.IADD R19, R19, 0x1, -R29.reuse ;  /* 0x000000011313b824 */ /* 0x100fe200078e0a1d */
[----:B------:R0:W-:Y:S03]  /*5e30*/  STL [R1+0xd8], R11 ;  /* 0x0000d80b01007387 */ /* 0x0001e60000100800 */
[--C-:B------:R-:W-:Y:S01]  /*5e40*/  @!P1 IMAD.IADD R20, R20, 0x1, -R29.reuse ;  /* 0x0000000114149824 */ /* 0x100fe200078e0a1d */
[----:B------:R1:W-:Y:S01]  /*5e50*/  STL [R1+0xe0], R12 ;  /* 0x0000e00c01007387 */ /* 0x0003e20000100800 */
[----:B------:R-:W-:-:S03]  /*5e60*/  @!P5 IMAD.IADD R16, R16, 0x1, -R29 ;  /* 0x000000011010d824 */ /* 0x000fc600078e0a1d */
[----:B------:R0:W-:Y:S04]  /*5e70*/  STL [R1+0xdc], R13 ;  /* 0x0000dc0d01007387 */ /* 0x0001e80000100800 */
[----:B------:R0:W-:Y:S04]  /*5e80*/  STL [R1+0xbc], R14 ;  /* 0x0000bc0e01007387 */ /* 0x0001e80000100800 */
[----:B------:R0:W-:Y:S04]  /*5e90*/  STL [R1+0xc0], R15 ;  /* 0x0000c00f01007387 */ /* 0x0001e80000100800 */
[----:B------:R-:W4:Y:S01]  /*5ea0*/  LDL R7, [R1+0xc6c] ;  /* 0x000c6c0001077983 */ /* 0x000f220000100800 */
[----:B------:R-:W-:-:S03]  /*5eb0*/  @!P2 IMAD.IADD R22, R22, 0x1, -R29 ;  /* 0x000000011616a824 */ /* 0x000fc600078e0a1d */
[----:B------:R-:W-:Y:S04]  /*5ec0*/  STL [R1+0xc4], R16 ;  /* 0x0000c41001007387 */ /* 0x000fe80000100800 */
[----:B0-----:R-:W4:Y:S04]  /*5ed0*/  LDL.LU R11, [R1+0x94] ;  /* 0x00009400010b7983 */ /* 0x001f280000300800 */
[----:B-1----:R-:W4:Y:S04]  /*5ee0*/  LDL.LU R12, [R1+0x1c0] ;  /* 0x0001c000010c7983 */ /* 0x002f280000300800 */
[----:B------:R-:W-:Y:S04]  /*5ef0*/  STL [R1+0xcc], R17 ;  /* 0x0000cc1101007387 */ /* 0x000fe80000100800 */
[----:B------:R-:W4:Y:S04]  /*5f00*/  LDL.LU R13, [R1+0x1b4] ;  /* 0x0001b400010d7983 */ /* 0x000f280000300800 */
[----:B------:R-:W4:Y:S04]  /*5f10*/  LDL.LU R14, [R1+0x88] ;  /* 0x00008800010e7983 */ /* 0x000f280000300800 */
[----:B------:R-:W4:Y:S01]  /*5f20*/  LDL.LU R15, [R1+0x194] ;  /* 0x00019400010f7983 */ /* 0x000f220000300800 */
[----:B---3--:R-:W-:-:S02]  /*5f30*/  ISETP.GT.U32.AND P6, PT, R29, R8, PT ;  /* 0x000000081d00720c */ /* 0x008fc40003fc4070 */
[C---:B--2---:R-:W-:Y:S02]  /*5f40*/  ISETP.GT.U32.AND P4, PT, R29.reuse, R9, PT ;  /* 0x000000091d00720c */ /* 0x044fe40003f84070 */
[----:B------:R-:W-:-:S09]  /*5f50*/  ISETP.GT.U32.AND P0, PT, R29, R10, PT ;  /* 0x0000000a1d00720c */ /* 0x000fd20003f04070 */
[--C-:B------:R-:W-:Y:S01]  /*5f60*/  @!P6 IMAD.IADD R8, R8, 0x1, -R29.reuse ;  /* 0x000000010808e824 */ /* 0x100fe200078e0a1d */
[C---:B------:R-:W-:Y:S02]  /*5f70*/  ISETP.GT.U32.AND P6, PT, R29.reuse, R27, PT ;  /* 0x0000001b1d00720c */ /* 0x040fe40003fc4070 */
        /* <DEDUP_REMOVED lines=8> */
[--C-:B------:R-:W-:Y:S02]  /*6000*/  @!P6 IMAD.IADD R27, R27, 0x1, -R29.reuse ;  /* 0x000000011b1be824 */ /* 0x100fe400078e0a1d */
[--C-:B------:R-:W-:Y:S02]  /*6010*/  @!P4 IMAD.IADD R18, R18, 0x1, -R29.reuse ;  /* 0x000000011212c824 */ /* 0x100fe400078e0a1d */
[--C-:B------:R-:W-:Y:S01]  /*6020*/  @!P0 IMAD.IADD R19, R19, 0x1, -R29.reuse ;  /* 0x0000000113138824 */ /* 0x100fe200078e0a1d */
[----:B------:R0:W-:Y:S01]  /*6030*/  STL [R1+0xc8], R27 ;  /* 0x0000c81b01007387 */ /* 0x0001e20000100800 */
[--C-:B------:R-:W-:Y:S01]  /*6040*/  @!P1 IMAD.IADD R23, R23, 0x1, -R29.reuse ;  /* 0x0000000117179824 */ /* 0x100fe200078e0a1d */
[----:B------:R-:W-:Y:S02]  /*6050*/  ISETP.GT.U32.AND P1, PT, R29, R22, PT ;  /* 0x000000161d00720c */ /* 0x000fe40003f24070 */
[----:B0-----:R-:W2:Y:S04]  /*6060*/  LDL.LU R27, [R1+0x198] ;  /* 0x00019800011b7983 */ /* 0x001ea80000300800 */
[----:B------:R-:W3:Y:S01]  /*6070*/  LDL.LU R16, [R1+0x1a8] ;  /* 0x0001a80001107983 */ /* 0x000ee20000300800 */
[----:B------:R-:W-:-:S03]  /*6080*/  @!P3 IMAD.IADD R20, R20, 0x1, -R29 ;  /* 0x000000011414b824 */ /* 0x000fc600078e0a1d */
[----:B------:R0:W-:Y:S04]  /*6090*/  STL [R1+0xa8], R18 ;  /* 0x0000a81201007387 */ /* 0x0001e80000100800 */
[----:B------:R-:W2:Y:S04]  /*60a0*/  LDL.LU R17, [R1+0x1a0] ;  /* 0x0001a00001117983 */ /* 0x000ea80000300800 */
[----:B------:R1:W-:Y:S04]  /*60b0*/  STL [R1+0xac], R19 ;  /* 0x0000ac1301007387 */ /* 0x0003e80000100800 */
[----:B0-----:R-:W2:Y:S01]  /*60c0*/  LDL.LU R18, [R1+0x168] ;  /* 0x0001680001127983 */ /* 0x001ea20000300800 */
[----:B------:R-:W-:-:S03]  /*60d0*/  @!P1 IMAD.IADD R22, R22, 0x1, -R29 ;  /* 0x0000000116169824 */ /* 0x000fc600078e0a1d */
[----:B-1----:R-:W2:Y:S04]  /*60e0*/  LDL.LU R19, [R1+0x16c] ;  /* 0x00016c0001137983 */ /* 0x002ea80000300800 */
[----:B------:R0:W-:Y:S04]  /*60f0*/  STL [R1+0xb0], R20 ;  /* 0x0000b01401007387 */ /* 0x0001e80000100800 */
[----:B0-----:R-:W2:Y:S04]  /*6100*/  LDL.LU R20, [R1+0x174] ;  /* 0x0001740001147983 */ /* 0x001ea80000300800 */
[----:B------:R0:W-:Y:S04]  /*6110*/  STL [R1+0xb8], R22 ;  /* 0x0000b81601007387 */ /* 0x0001e80000100800 */
[----:B0-----:R-:W2:Y:S01]  /*6120*/  LDL.LU R22, [R1+0x18c] ;  /* 0x00018c0001167983 */ /* 0x001ea20000300800 */
[----:B------:R-:W-:-:S02]  /*6130*/  ISETP.GT.U32.AND P5, PT, R29, R24, PT ;  /* 0x000000181d00720c */ /* 0x000fc40003fa4070 */
[----:B----4-:R-:W-:-:S11]  /*6140*/  ISETP.GT.U32.AND P2, PT, R29, R25, PT ;  /* 0x000000191d00720c */ /* 0x010fd60003f44070 */
[--C-:B------:R-:W-:Y:S01]  /*6150*/  @!P5 IMAD.IADD R24, R24, 0x1, -R29.reuse ;  /* 0x000000011818d824 */ /* 0x100fe200078e0a1d */
[----:B------:R-:W-:Y:S01]  /*6160*/  ISETP.GT.U32.AND P5, PT, R29, R26, PT ;  /* 0x0000001a1d00720c */ /* 0x000fe20003fa4070 */
[----:B------:R-:W-:Y:S01]  /*6170*/  @!P2 IMAD.IADD R25, R25, 0x1, -R29 ;  /* 0x000000011919a824 */ /* 0x000fe200078e0a1d */
[C---:B------:R-:W-:Y:S02]  /*6180*/  ISETP.GT.U32.AND P4, PT, R29.reuse, R9, PT ;  /* 0x000000091d00720c */ /* 0x040fe40003f84070 */
[C---:B------:R-:W-:Y:S02]  /*6190*/  ISETP.GT.U32.AND P2, PT, R29.reuse, R24, PT ;  /* 0x000000181d00720c */ /* 0x040fe40003f44070 */
[----:B------:R-:W-:-:S07]  /*61a0*/  ISETP.GT.U32.AND P0, PT, R29, R10, PT ;  /* 0x0000000a1d00720c */ /* 0x000fce0003f04070 */
[--C-:B------:R-:W-:Y:S01]  /*61b0*/  @!P5 IMAD.IADD R26, R26, 0x1, -R29.reuse ;  /* 0x000000011a1ad824 */ /* 0x100fe200078e0a1d */
[C---:B------:R-:W-:Y:S02]  /*61c0*/  ISETP.GT.U32.AND P5, PT, R29.reuse, R8, PT ;  /* 0x000000081d00720c */ /* 0x040fe40003fa4070 */
[C---:B------:R-:W-:Y:S02]  /*61d0*/  ISETP.GT.U32.AND P3, PT, R29.reuse, R21, PT ;  /* 0x000000151d00720c */ /* 0x040fe40003f64070 */
[C---:B------:R-:W-:Y:S02]  /*61e0*/  ISETP.GT.U32.AND P1, PT, R29.reuse, R23, PT ;  /* 0x000000171d00720c */ /* 0x040fe40003f24070 */
[----:B------:R-:W-:Y:S01]  /*61f0*/  ISETP.GT.U32.AND P6, PT, R29, R26, PT ;  /* 0x0000001a1d00720c */ /* 0x000fe20003fc4070 */
[--C-:B------:R-:W-:Y:S01]  /*6200*/  @!P4 IMAD.IADD R9, R9, 0x1, -R29.reuse ;  /* 0x000000010909c824 */ /* 0x100fe200078e0a1d */
[----:B------:R-:W-:Y:S01]  /*6210*/  ISETP.GT.U32.AND P4, PT, R29, R12, PT ;  /* 0x0000000c1d00720c */ /* 0x000fe20003f84070 */
[----:B------:R-:W-:-:S04]  /*6220*/  @!P2 IMAD.IADD R24, R24, 0x1, -R29 ;  /* 0x000000011818a824 */ /* 0x000fc800078e0a1d */
[--C-:B------:R-:W-:Y:S01]  /*6230*/  @!P5 IMAD.IADD R8, R8, 0x1, -R29.reuse ;  /* 0x000000010808d824 */ /* 0x100fe200078e0a1d */
[C---:B------:R-:W-:Y:S01]  /*6240*/  ISETP.GT.U32.AND P5, PT, R29.reuse, R11, PT ;  /* 0x0000000b1d00720c */ /* 0x040fe20003fa4070 */
[--C-:B------:R-:W-:Y:S01]  /*6250*/  @!P0 IMAD.IADD R10, R10, 0x1, -R29.reuse ;  /* 0x000000010a0a8824 */ /* 0x100fe200078e0a1d */
[----:B------:R-:W-:Y:S01]  /*6260*/  ISETP.GT.U32.AND P0, PT, R29, R13, PT ;  /* 0x0000000d1d00720c */ /* 0x000fe20003f04070 */
[----:B------:R0:W-:Y:S01]  /*6270*/  STL [R1+0xb4], R24 ;  /* 0x0000b41801007387 */ /* 0x0001e20000100800 */
[--C-:B------:R-:W-:Y:S01]  /*6280*/  @!P3 IMAD.IADD R21, R21, 0x1, -R29.reuse ;  /* 0x000000011515b824 */ /* 0x100fe200078e0a1d */
[C---:B------:R-:W-:Y:S02]  /*6290*/  ISETP.GT.U32.AND P2, PT, R29.reuse, R25, PT ;  /* 0x000000191d00720c */ /* 0x040fe40003f44070 */
[----:B------:R-:W-:Y:S01]  /*62a0*/  ISETP.GT.U32.AND P3, PT, R29, R14, PT ;  /* 0x0000000e1d00720c */ /* 0x000fe20003f64070 */
[--C-:B------:R-:W-:Y:S01]  /*62b0*/  @!P1 IMAD.IADD R23, R23, 0x1, -R29.reuse ;  /* 0x0000000117179824 */ /* 0x100fe200078e0a1d */
[----:B------:R-:W-:Y:S01]  /*62c0*/  ISETP.GT.U32.AND P1, PT, R29, R15, PT ;  /* 0x0000000f1d00720c */ /* 0x000fe20003f24070 */
[----:B0-----:R-:W4:Y:S01]  /*62d0*/  LDL.LU R24, [R1+0x17c] ;  /* 0x00017c0001187983 */ /* 0x001f220000300800 */
[----:B------:R-:W-:-:S02]  /*62e0*/  @!P6 IMAD.IADD R26, R26, 0x1, -R29 ;  /* 0x000000011a1ae824 */ /* 0x000fc400078e0a1d */
[--C-:B------:R-:W-:Y:S02]  /*62f0*/  @!P5 IMAD.IADD R11, R11, 0x1, -R29.reuse ;  /* 0x000000010b0bd824 */ /* 0x100fe400078e0a1d */
[--C-:B------:R-:W-:Y:S02]  /*6300*/  @!P4 IMAD.IADD R12, R12, 0x1, -R29.reuse ;  /* 0x000000010c0cc824 */ /* 0x100fe400078e0a1d */
[--C-:B------:R-:W-:Y:S02]  /*6310*/  @!P0 IMAD.IADD R13, R13, 0x1, -R29.reuse ;  /* 0x000000010d0d8824 */ /* 0x100fe400078e0a1d */
[--C-:B------:R-:W-:Y:S02]  /*6320*/  @!P2 IMAD.IADD R25, R25, 0x1, -R29.reuse ;  /* 0x000000011919a824 */ /* 0x100fe400078e0a1d */
[--C-:B------:R-:W-:Y:S02]  /*6330*/  @!P3 IMAD.IADD R14, R14, 0x1, -R29.reuse ;  /* 0x000000010e0eb824 */ /* 0x100fe400078e0a1d */
[----:B------:R-:W-:Y:S01]  /*6340*/  @!P1 IMAD.IADD R15, R15, 0x1, -R29 ;  /* 0x000000010f0f9824 */ /* 0x000fe200078e0a1d */
[----:B------:R-:W-:Y:S01]  /*6350*/  STL [R1+0x98], R8 ;  /* 0x0000980801007387 */ /* 0x000fe20000100800 */
[----:B------:R-:W-:-:S03]  /*6360*/  IMAD.HI.U32 R3, R28, R0, RZ ;  /* 0x000000001c037227 */ /* 0x000fc600078e00ff */
[----:B------:R-:W-:Y:S04]  /*6370*/  STL [R1+0x9c], R9 ;  /* 0x00009c0901007387 */ /* 0x000fe80000100800 */
[----:B------:R-:W-:Y:S04]  /*6380*/  STL [R1+0xa0], R10 ;  /* 0x0000a00a01007387 */ /* 0x000fe80000100800 */
[----:B------:R-:W-:Y:S04]  /*6390*/  STL [R1+0xa4], R21 ;  /* 0x0000a41501007387 */ /* 0x000fe80000100800 */
[----:B------:R-:W-:Y:S01]  /*63a0*/  STL [R1+0x1cc], R23 ;  /* 0x0001cc1701007387 */ /* 0x000fe20000100800 */
[----:B------:R-:W-:-:S03]  /*63b0*/  IMAD.MOV R3, RZ, RZ, -R3 ;  /* 0x000000ffff037224 */ /* 0x000fc600078e0a03 */
[----:B------:R0:W-:Y:S04]  /*63c0*/  STL [R1+0x90], R26 ;  /* 0x0000901a01007387 */ /* 0x0001e80000100800 */
[----:B------:R1:W-:Y:S01]  /*63d0*/  STL [R1+0x8c], R25 ;  /* 0x00008c1901007387 */ /* 0x0003e20000100800 */
[----:B------:R-:W-:-:S03]  /*63e0*/  IMAD R0, R29, R3, R0 ;  /* 0x000000031d007224 */ /* 0x000fc600078e0200 */
[----:B0-----:R-:W4:Y:S01]  /*63f0*/  LDL.LU R26, [R1+0x12c] ;  /* 0x00012c00011a7983 */ /* 0x001f220000300800 */
[----:B------:R-:W-:-:S03]  /*6400*/  IABS R3, R7 ;  /* 0x0000000700037213 */ /* 0x000fc60000000000 */
[----:B-1----:R-:W4:Y:S04]  /*6410*/  LDL.LU R25, [R1+0x130] ;  /* 0x0001300001197983 */ /* 0x002f280000300800 */
[----:B------:R-:W4:Y:S04]  /*6420*/  LDL.LU R23, [R1+0x134] ;  /* 0x0001340001177983 */ /* 0x000f280000300800 */
[----:B------:R-:W4:Y:S04]  /*6430*/  LDL.LU R21, [R1+0x154] ;  /* 0x0001540001157983 */ /* 0x000f280000300800 */
[----:B------:R-:W4:Y:S04]  /*6440*/  LDL.LU R7, [R1+0x13c] ;  /* 0x00013c0001077983 */ /* 0x000f280000300800 */
[----:B------:R-:W4:Y:S01]  /*6450*/  LDL.LU R8, [R1+0xe8] ;  /* 0x0000e80001087983 */ /* 0x000f220000300800 */
[----:B------:R-:W-:Y:S01]  /*6460*/  IMAD.MOV.U32 R9, RZ, RZ, R3 ;  /* 0x000000ffff097224 */ /* 0x000fe200078e0003 */
[----:B---3--:R-:W-:-:S02]  /*6470*/  ISETP.GT.U32.AND P6, PT, R29, R16, PT ;  /* 0x000000101d00720c */ /* 0x008fc40003fc4070 */
[C---:B--2---:R-:W-:Y:S02]  /*6480*/  ISETP.GT.U32.AND P5, PT, R29.reuse, R17, PT ;  /* 0x000000111d00720c */ /* 0x044fe40003fa4070 */
[C---:B------:R-:W-:Y:S02]  /*6490*/  ISETP.GT.U32.AND P2, PT, R29.reuse, R27, PT ;  /* 0x0000001b1d00720c */ /* 0x040fe40003f44070 */
[C---:B------:R-:W-:Y:S02]  /*64a0*/  ISETP.GT.U32.AND P4, PT, R29.reuse, R18, PT ;  /* 0x000000121d00720c */ /* 0x040fe40003f84070 */
[----:B------:R-:W-:-:S05]  /*64b0*/  ISETP.GT.U32.AND P0, PT, R29, R19, PT ;  /* 0x000000131d00720c */ /* 0x000fca0003f04070 */
[--C-:B------:R-:W-:Y:S01]  /*64c0*/  @!P6 IMAD.IADD R16, R16, 0x1, -R29.reuse ;  /* 0x000000011010e824 */ /* 0x100fe200078e0a1d */
[----:B------:R-:W-:Y:S01]  /*64d0*/  ISETP.GT.U32.AND P6, PT, R29, R11, PT ;  /* 0x0000000b1d00720c */ /* 0x000fe20003fc4070 */
[----:B------:R-:W-:Y:S01]  /*64e0*/  @!P5 IMAD.IADD R17, R17, 0x1, -R29 ;  /* 0x000000011111d824 */ /* 0x000fe200078e0a1d */
[----:B------:R-:W-:-:S03]  /*64f0*/  ISETP.GT.U32.AND P5, PT, R29, R12, PT ;  /* 0x0000000c1d00720c */ /* 0x000fc60003fa4070 */
[--C-:B------:R-:W-:Y:S01]  /*6500*/  @!P4 IMAD.IADD R18, R18, 0x1, -R29.reuse ;  /* 0x000000011212c824 */ /* 0x100fe200078e0a1d */
[----:B------:R-:W-:Y:S01]  /*6510*/  ISETP.GT.U32.AND P3, PT, R29, R20, PT ;  /* 0x000000141d00720c */ /* 0x000fe20003f64070 */
[--C-:B------:R-:W-:Y:S01]  /*6520*/  @!P0 IMAD.IADD R19, R19, 0x1, -R29.reuse ;  /* 0x0000000113138824 */ /* 0x100fe200078e0a1d */
[C---:B------:R-:W-:Y:S02]  /*6530*/  ISETP.GT.U32.AND P4, PT, R29.reuse, R13, PT ;  /* 0x0000000d1d00720c */ /* 0x040fe40003f84070 */
[----:B------:R-:W-:Y:S01]  /*6540*/  ISETP.GT.U32.AND P0, PT, R29, R14, PT ;  /* 0x0000000e1d00720c */ /* 0x000fe20003f04070 */
[----:B------:R-:W-:Y:S01]  /*6550*/  @!P2 IMAD.IADD R27, R27, 0x1, -R29 ;  /* 0x000000011b1ba824 */ /* 0x000fe200078e0a1d */
[----:B------:R-:W-:-:S07]  /*6560*/  ISETP.GT.U32.AND P1, PT, R29, R22, PT ;  /* 0x000000161d00720c */ /* 0x000fce0003f24070 */
[--C-:B------:R-:W-:Y:S01]  /*6570*/  @!P3 IMAD.IADD R20, R20, 0x1, -R29.reuse ;  /* 0x000000011414b824 */ /* 0x100fe200078e0a1d */
[----:B------:R-:W-:Y:S01]  /*6580*/  ISETP.GT.U32.AND P3, PT, R29, R15, PT ;  /* 0x0000000f1d00720c */ /* 0x000fe20003f64070 */
[--C-:B------:R-:W-:Y:S02]  /*6590*/  @!P6 IMAD.IADD R11, R11, 0x1, -R29.reuse ;  /* 0x000000010b0be824 */ /* 0x100fe400078e0a1d */
[--C-:B------:R-:W-:Y:S02]  /*65a0*/  @!P5 IMAD.IADD R12, R12, 0x1, -R29.reuse ;  /* 0x000000010c0cd824 */ /* 0x100fe400078e0a1d */
[--C-:B------:R-:W-:Y:S02]  /*65b0*/  @!P4 IMAD.IADD R13, R13, 0x1, -R29.reuse ;  /* 0x000000010d0dc824 */ /* 0x100fe400078e0a1d */
[--C-:B------:R-:W-:Y:S01]  /*65c0*/  @!P1 IMAD.IADD R22, R22, 0x1, -R29.reuse ;  /* 0x0000000116169824 */ /* 0x100fe200078e0a1d */
[----:B------:R-:W-:Y:S01]  /*65d0*/  ISETP.GT.U32.AND P1, PT, R29, R27, PT ;  /* 0x0000001b1d00720c */ /* 0x000fe20003f24070 */
[--C-:B------:R-:W-:Y:S01]  /*65e0*/  @!P0 IMAD.IADD R14, R14, 0x1, -R29.reuse ;  /* 0x000000010e0e8824 */ /* 0x100fe200078e0a1d */
[----:B------:R0:W-:Y:S03]  /*65f0*/  STL [R1+0x94], R11 ;  /* 0x0000940b01007387 */ /* 0x0001e60000100800 */
[--C-:B------:R-:W-:Y:S01]  /*6600*/  @!P3 IMAD.IADD R15, R15, 0x1, -R29.reuse ;  /* 0x000000010f0fb824 */ /* 0x100fe200078e0a1d */
[----:B------:R1:W-:Y:S04]  /*6610*/  STL [R1+0x1c0], R12 ;  /* 0x0001c00c01007387 */ /* 0x0003e80000100800 */
[----:B------:R-:W2:Y:S04]  /*6620*/  LDL.LU R10, [R1+0xec] ;  /* 0x0000ec00010a7983 */ /* 0x000ea80000300800 */
[----:B------:R3:W-:Y:S04]  /*6630*/  STL [R1+0x1b4], R13 ;  /* 0x0001b40d01007387 */ /* 0x0007e80000100800 */
[----:B------:R3:W-:Y:S01]  /*6640*/  STL [R1+0x88], R14 ;  /* 0x0000880e01007387 */ /* 0x0007e20000100800 */
[----:B------:R-:W-:-:S03]  /*6650*/  @!P1 IMAD.IADD R27, R27, 0x1, -R29 ;  /* 0x000000011b1b9824 */ /* 0x000fc600078e0a1d */
[----:B0-----:R-:W2:Y:S04]  /*6660*/  LDL.LU R11, [R1+0xf4] ;  /* 0x0000f400010b7983 */ /* 0x001ea80000300800 */
[----:B-1----:R-:W2:Y:S04]  /*6670*/  LDL.LU R12, [R1+0x114] ;  /* 0x00011400010c7983 */ /* 0x002ea80000300800 */
[----:B------:R-:W-:Y:S04]  /*6680*/  STL [R1+0x194], R15 ;  /* 0x0001940f01007387 */ /* 0x000fe80000100800 */
[----:B---3--:R-:W3:Y:S04]  /*6690*/  LDL.LU R13, [R1+0xfc] ;  /* 0x0000fc00010d7983 */ /* 0x008ee80000300800 */
[----:B------:R-:W3:Y:S04]  /*66a0*/  LDL.LU R14, [R1+0x38] ;  /* 0x00003800010e7983 */ /* 0x000ee80000300800 */
[----:B------:R0:W-:Y:S04]  /*66b0*/  STL [R1+0x198], R27 ;  /* 0x0001981b01007387 */ /* 0x0001e80000100800 */
[----:B0-----:R-:W3:Y:S04]  /*66c0*/  LDL.LU R27, [R1+0x34] ;  /* 0x00003400011b7983 */ /* 0x001ee80000300800 */
[----:B------:R-:W3:Y:S01]  /*66d0*/  LDL.LU R3, [R1+0x30] ;  /* 0x0000300001037983 */ /* 0x000ee20000300800 */
[----:B----4-:R-:W-:-:S02]  /*66e0*/  ISETP.GT.U32.AND P2, PT, R29, R24, PT ;  /* 0x000000181d00720c */ /* 0x010fc40003f44070 */
[C---:B------:R-:W-:Y:S02]  /*66f0*/  ISETP.GT.U32.AND P6, PT, R29.reuse, R17, PT ;  /* 0x000000111d00720c */ /* 0x040fe40003fc4070 */
[----:B------:R-:W-:-:S09]  /*6700*/  ISETP.GT.U32.AND P5, PT, R29, R18, PT ;  /* 0x000000121d00720c */ /* 0x000fd20003fa4070 */
[--C-:B------:R-:W-:Y:S01]  /*6710*/  @!P2 IMAD.IADD R24, R24, 0x1, -R29.reuse ;  /* 0x000000011818a824 */ /* 0x100fe200078e0a1d */
[C---:B------:R-:W-:Y:S02]  /*6720*/  ISETP.GT.U32.AND P2, PT, R29.reuse, R16, PT ;  /* 0x000000101d00720c */ /* 0x040fe40003f44070 */
[C---:B------:R-:W-:Y:S02]  /*6730*/  ISETP.GT.U32.AND P0, PT, R29.reuse, R19, PT ;  /* 0x000000131d00720c */ /* 0x040fe40003f04070 */
[C---:B------:R-:W-:Y:S02]  /*6740*/  ISETP.GT.U32.AND P3, PT, R29.reuse, R20, PT ;  /* 0x000000141d00720c */ /* 0x040fe40003f64070 */
[C---:B------:R-:W-:Y:S02]  /*6750*/  ISETP.GT.U32.AND P4, PT, R29.reuse, R24, PT ;  /* 0x000000181d00720c */ /* 0x040fe40003f84070 */
[----:B------:R-:W-:Y:S01]  /*6760*/  ISETP.GT.U32.AND P1, PT, R29, R22, PT ;  /* 0x000000161d00720c */ /* 0x000fe20003f24070 */
[----:B------:R-:W-:-:S04]  /*6770*/  @!P6 IMAD.IADD R17, R17, 0x1, -R29 ;  /* 0x000000011111e824 */ /* 0x000fc800078e0a1d */
[--C-:B------:R-:W-:Y:S01]  /*6780*/  @!P2 IMAD.IADD R16, R16, 0x1, -R29.reuse ;  /* 0x000000011010a824 */ /* 0x100fe200078e0a1d */
[C---:B------:R-:W-:Y:S01]  /*6790*/  ISETP.GT.U32.AND P2, PT, R29.reuse, R26, PT ;  /* 0x0000001a1d00720c */ /* 0x040fe20003f44070 */
[--C-:B------:R-:W-:Y:S01]  /*67a0*/  @!P5 IMAD.IADD R18, R18, 0x1, -R29.reuse ;  /* 0x000000011212d824 */ /* 0x100fe200078e0a1d */
[----:B------:R-:W-:Y:S01]  /*67b0*/  ISETP.GT.U32.AND P6, PT, R29, R25, PT ;  /* 0x000000191d00720c */ /* 0x000fe20003fc4070 */
[--C-:B------:R-:W-:Y:S01]  /*67c0*/  @!P0 IMAD.IADD R19, R19, 0x1, -R29.reuse ;  /* 0x0000000113138824 */ /* 0x100fe200078e0a1d */
[C---:B------:R-:W-:Y:S01]  /*67d0*/  ISETP.GT.U32.AND P5, PT, R29.reuse, R23, PT ;  /* 0x000000171d00720c */ /* 0x040fe20003fa4070 */
[--C-:B------:R-:W-:Y:S01]  /*67e0*/  @!P3 IMAD.IADD R20, R20, 0x1, -R29.reuse ;  /* 0x000000011414b824 */ /* 0x100fe200078e0a1d */
[C---:B------:R-:W-:Y:S01]  /*67f0*/  ISETP.GT.U32.AND P0, PT, R29.reuse, R21, PT ;  /* 0x000000151d00720c */ /* 0x040fe20003f04070 */
[--C-:B------:R-:W-:Y:S01]  /*6800*/  @!P4 IMAD.IADD R24, R24, 0x1, -R29.reuse ;  /* 0x000000011818c824 */ /* 0x100fe200078e0a1d */
[----:B------:R-:W-:Y:S01]  /*6810*/  ISETP.GT.U32.AND P3, PT, R29, R7, PT ;  /* 0x000000071d00720c */ /* 0x000fe20003f64070 */
[----:B------:R-:W-:-:S04]  /*6820*/  @!P1 IMAD.IADD R22, R22, 0x1, -R29 ;  /* 0x0000000116169824 */ /* 0x000fc800078e0a1d */
[--C-:B------:R-:W-:Y:S01]  /*6830*/  @!P2 IMAD.IADD R26, R26, 0x1, -R29.reuse ;  /* 0x000000011a1aa824 */ /* 0x100fe200078e0a1d */
[----:B------:R-:W-:Y:S01]  /*6840*/  ISETP.GT.U32.AND P1, PT, R29, R8, PT ;  /* 0x000000081d00720c */ /* 0x000fe20003f24070 */
[--C-:B------:R-:W-:Y:S02]  /*6850*/  @!P6 IMAD.IADD R25, R25, 0x1, -R29.reuse ;  /* 0x000000011919e824 */ /* 0x100fe400078e0a1d */
[--C-:B------:R-:W-:Y:S02]  /*6860*/  @!P5 IMAD.IADD R23, R23, 0x1, -R29.reuse ;  /* 0x000000011717d824 */ /* 0x100fe400078e0a1d */
[--C-:B------:R-:W-:Y:S02]  /*6870*/  @!P0 IMAD.IADD R21, R21, 0x1, -R29.reuse ;  /* 0x0000000115158824 */ /* 0x100fe400078e0a1d */
[----:B------:R-:W-:-:S06]  /*6880*/  @!P3 IMAD.IADD R7, R7, 0x1, -R29 ;  /* 0x000000010707b824 */ /* 0x000fcc00078e0a1d */
[----:B------:R-:W-:Y:S01]  /*6890*/  @!P1 IMAD.IADD R8, R8, 0x1, -R29 ;  /* 0x0000000108089824 */ /* 0x000fe200078e0a1d */
[----:B------:R0:W-:Y:S04]  /*68a0*/  STL [R1+0x1a8], R16 ;  /* 0x0001a81001007387 */ /* 0x0001e80000100800 */
[----:B------:R1:W-:Y:S04]  /*68b0*/  STL [R1+0x1a0], R17 ;  /* 0x0001a01101007387 */ /* 0x0003e80000100800 */
[----:B------:R4:W-:Y:S04]  /*68c0*/  STL [R1+0x168], R18 ;  /* 0x0001681201007387 */ /* 0x0009e80000100800 */
[----:B------:R0:W-:Y:S04]  /*68d0*/  STL [R1+0x16c], R19 ;  /* 0x00016c1301007387 */ /* 0x0001e80000100800 */
[----:B------:R0:W-:Y:S04]  /*68e0*/  STL [R1+0x174], R20 ;  /* 0x0001741401007387 */ /* 0x0001e80000100800 */
[----:B------:R-:W3:Y:S04]  /*68f0*/  LDL.LU R15, [R1+0x2c] ;  /* 0x00002c00010f7983 */ /* 0x000ee80000300800 */
[----:B------:R-:W-:Y:S04]  /*6900*/  STL [R1+0x18c], R22 ;  /* 0x00018c1601007387 */ /* 0x000fe80000100800 */
[----:B0-----:R-:W3:Y:S04]  /*6910*/  LDL.LU R16, [R1+0x28] ;  /* 0x0000280001107983 */ /* 0x001ee80000300800 */
[----:B-1----:R-:W3:Y:S04]  /*6920*/  LDL.LU R17, [R1+0x24] ;  /* 0x0000240001117983 */ /* 0x002ee80000300800 */
[----:B------:R-:W-:Y:S04]  /*6930*/  STL [R1+0x17c], R24 ;  /* 0x00017c1801007387 */ /* 0x000fe80000100800 */
[----:B----4-:R-:W4:Y:S04]  /*6940*/  LDL.LU R18, [R1+0x20] ;  /* 0x0000200001127983 */ /* 0x010f280000300800 */
[----:B------:R-:W4:Y:S04]  /*6950*/  LDL.LU R19, [R1+0x1c] ;  /* 0x00001c0001137983 */ /* 0x000f280000300800 */
[----:B------:R-:W4:Y:S01]  /*6960*/  LDL.LU R20, [R1+0x18] ;  /* 0x0000180001147983 */ /* 0x000f220000300800 */
[----:B------:R-:W-:-:S04]  /*6970*/  IMAD.HI.U32 R28, R28, R9, RZ ;  /* 0x000000091c1c7227 */ /* 0x000fc800078e00ff */
[----:B------:R-:W-:-:S04]  /*6980*/  IMAD.MOV R28, RZ, RZ, -R28 ;  /* 0x000000ffff1c7224 */ /* 0x000fc800078e0a1c */
[C---:B------:R-:W-:Y:S01]  /*6990*/  IMAD R28, R29.reuse, R28, R9 ;  /* 0x0000001c1d1c7224 */ /* 0x040fe200078e0209 */
[C---:B--2---:R-:W-:Y:S02]  /*69a0*/  ISETP.GT.U32.AND P4, PT, R29.reuse, R10, PT ;  /* 0x0000000a1d00720c */ /* 0x044fe40003f84070 */
[C---:B------:R-:W-:Y:S02]  /*69b0*/  ISETP.GT.U32.AND P2, PT, R29.reuse, R11, PT ;  /* 0x0000000b1d00720c */ /* 0x040fe40003f44070 */
[----:B------:R-:W-:-:S09]  /*69c0*/  ISETP.GT.U32.AND P6, PT, R29, R12, PT ;  /* 0x0000000c1d00720c */ /* 0x000fd20003fc4070 */
[--C-:B------:R-:W-:Y:S01]  /*69d0*/  @!P4 IMAD.IADD R10, R10, 0x1, -R29.reuse ;  /* 0x000000010a0ac824 */ /* 0x100fe200078e0a1d */
[C---:B---3--:R-:W-:Y:S02]  /*69e0*/  ISETP.GT.U32.AND P5, PT, R29.reuse, R13, PT ;  /* 0x0000000d1d00720c */ /* 0x048fe40003fa4070 */
[----:B------:R-:W-:Y:S01]  /*69f0*/  ISETP.GT.U32.AND P0, PT, R29, R14, PT ;  /* 0x0000000e1d00720c */ /* 0x000fe20003f04070 */
[--C-:B------:R-:W-:Y:S01]  /*6a00*/  @!P2 IMAD.IADD R11, R11, 0x1, -R29.reuse ;  /* 0x000000010b0ba824 */ /* 0x100fe200078e0a1d */
[C---:B------:R-:W-:Y:S02]  /*6a10*/  ISETP.GT.U32.AND P4, PT, R29.reuse, R26, PT ;  /* 0x0000001a1d00720c */ /* 0x040fe40003f84070 */
[C---:B------:R-:W-:Y:S01]  /*6a20*/  ISETP.GT.U32.AND P2, PT, R29.reuse, R25, PT ;  /* 0x000000191d00720c */ /* 0x040fe20003f44070 */
[----:B------:R-:W-:Y:S01]  /*6a30*/  @!P6 IMAD.IADD R12, R12, 0x1, -R29 ;  /* 0x000000010c0ce824 */ /* 0x000fe200078e0a1d */
[C---:B------:R-:W-:Y:S02]  /*6a40*/  ISETP.GT.U32.AND P6, PT, R29.reuse, R23, PT ;  /* 0x000000171d00720c */ /* 0x040fe40003fc4070 */
[----:B------:R-:W-:-:S02]  /*6a50*/  ISETP.GT.U32.AND P3, PT, R29, R27, PT ;  /* 0x0000001b1d00720c */ /* 0x000fc40003f64070 */
[----:B------:R-:W-:Y:S01]  /*6a60*/  ISETP.GT.U32.AND P1, PT, R29, R3, PT ;  /* 0x000000031d00720c */ /* 0x000fe20003f24070 */
[--C-:B------:R-:W-:Y:S01]  /*6a70*/  @!P5 IMAD.IADD R13, R13, 0x1, -R29.reuse ;  /* 0x000000010d0dd824 */ /* 0x100fe200078e0a1d */
[C---:B------:R-:W-:Y:S01]  /*6a80*/  ISETP.GT.U32.AND P5, PT, R29.reuse, R21, PT ;  /* 0x000000151d00720c */ /* 0x040fe20003fa4070 */
[--C-:B------:R-:W-:Y:S01]  /*6a90*/  @!P0 IMAD.IADD R14, R14, 0x1, -R29.reuse ;  /* 0x000000010e0e8824 */ /* 0x100fe200078e0a1d */
[----:B------:R-:W-:Y:S01]  /*6aa0*/  ISETP.GT.U32.AND P0, PT, R29, R7, PT ;  /* 0x000000071d00720c */ /* 0x000fe20003f04070 */
[----:B------:R-:W-:-:S06]  /*6ab0*/  @!P4 IMAD.IADD R26, R26, 0x1, -R29 ;  /* 0x000000011a1ac824 */ /* 0x000fcc00078e0a1d */
[--C-:B------:R-:W-:Y:S01]  /*6ac0*/  @!P3 IMAD.IADD R27, R27, 0x1, -R29.reuse ;  /* 0x000000011b1bb824 */ /* 0x100fe200078e0a1d */
[----:B------:R-:W-:Y:S01]  /*6ad0*/  ISETP.GT.U32.AND P3, PT, R29, R8, PT ;  /* 0x000000081d00720c */ /* 0x000fe20003f64070 */
[--C-:B------:R-:W-:Y:S02]  /*6ae0*/  @!P2 IMAD.IADD R25, R25, 0x1, -R29.reuse ;  /* 0x000000011919a824 */ /* 0x100fe400078e0a1d */
[--C-:B------:R-:W-:Y:S01]  /*6af0*/  @!P1 IMAD.IADD R3, R3, 0x1, -R29.reuse ;  /* 0x0000000103039824 */ /* 0x100fe200078e0a1d */
[C---:B------:R-:W-:Y:S01]  /*6b00*/  ISETP.GT.U32.AND P1, PT, R29.reuse, R10, PT ;  /* 0x0000000a1d00720c */ /* 0x040fe20003f24070 */
[----:B------:R0:W-:Y:S01]  /*6b10*/  STL [R1+0x12c], R26 ;  /* 0x00012c1a01007387 */ /* 0x0001e20000100800 */
[----:B------:R-:W-:Y:S01]  /*6b20*/  ISETP.GT.U32.AND P2, PT, R29, R11, PT ;  /* 0x0000000b1d00720c */ /* 0x000fe20003f44070 */
[--C-:B------:R-:W-:Y:S01]  /*6b30*/  @!P6 IMAD.IADD R23, R23, 0x1, -R29.reuse ;  /* 0x000000011717e824 */ /* 0x100fe200078e0a1d */
[----:B------:R-:W-:Y:S01]  /*6b40*/  ISETP.GT.U32.AND P4, PT, R29, R12, PT ;  /* 0x0000000c1d00720c */ /* 0x000fe20003f84070 */
[--C-:B------:R-:W-:Y:S01]  /*6b50*/  @!P5 IMAD.IADD R21, R21, 0x1, -R29.reuse ;  /* 0x000000011515d824 */ /* 0x100fe200078e0a1d */
[----:B------:R-:W-:Y:S01]  /*6b60*/  ISETP.GT.U32.AND P5, PT, R29, R13, PT ;  /* 0x0000000d1d00720c */ /* 0x000fe20003fa4070 */
[----:B------:R-:W-:Y:S01]  /*6b70*/  @!P0 IMAD.IADD R7, R7, 0x1, -R29 ;  /* 0x0000000107078824 */ /* 0x000fe200078e0a1d */
[----:B0-----:R-:W2:Y:S01]  /*6b80*/  LDL.LU R26, [R1+0x14] ;  /* 0x00001400011a7983 */ /* 0x001ea20000300800 */
[----:B------:R-:W-:-:S03]  /*6b90*/  ISETP.GT.U32.AND P0, PT, R29, R14, PT ;  /* 0x0000000e1d00720c */ /* 0x000fc60003f04070 */
[----:B------:R0:W-:Y:S01]  /*6ba0*/  STL [R1+0x130], R25 ;  /* 0x0001301901007387 */ /* 0x0001e20000100800 */
[--C-:B------:R-:W-:Y:S01]  /*6bb0*/  @!P3 IMAD.IADD R8, R8, 0x1, -R29.reuse ;  /* 0x000000010808b824 */ /* 0x100fe200078e0a1d */
[----:B------:R-:W-:Y:S01]  /*6bc0*/  ISETP.GT.U32.AND P3, PT, R29, R27, PT ;  /* 0x0000001b1d00720c */ /* 0x000fe20003f64070 */
[--C-:B------:R-:W-:Y:S01]  /*6bd0*/  @!P1 IMAD.IADD R10, R10, 0x1, -R29.reuse ;  /* 0x000000010a0a9824 */ /* 0x100fe200078e0a1d */
[----:B0-----:R-:W3:Y:S04]  /*6be0*/  LDL.LU R25, [R1+0x10] ;  /* 0x0000100001197983 */ /* 0x001ee80000300800 */
[----:B------:R-:W3:Y:S04]  /*6bf0*/  LDL.LU R24, [R1+0xc] ;  /* 0x00000c0001187983 */ /* 0x000ee80000300800 */
[----:B------:R0:W-:Y:S01]  /*6c00*/  STL [R1+0x134], R23 ;  /* 0x0001341701007387 */ /* 0x0001e20000100800 */
[----:B------:R-:W-:-:S03]  /*6c10*/  @!P2 IMAD.IADD R11, R11, 0x1, -R29 ;  /* 0x000000010b0ba824 */ /* 0x000fc600078e0a1d */
[----:B0-----:R-:W3:Y:S04]  /*6c20*/  LDL.LU R23, [R1+0x8] ;  /* 0x0000080001177983 */ /* 0x001ee80000300800 */
[----:B------:R-:W3:Y:S04]  /*6c30*/  LDL.LU R22, [R1+0x4] ;  /* 0x0000040001167983 */ /* 0x000ee80000300800 */
[----:B------:R0:W-:Y:S01]  /*6c40*/  STL [R1+0x154], R21 ;  /* 0x0001541501007387 */ /* 0x0001e20000100800 */
[--C-:B------:R-:W-:Y:S02]  /*6c50*/  @!P4 IMAD.IADD R12, R12, 0x1, -R29.reuse ;  /* 0x000000010c0cc824 */ /* 0x100fe400078e0a1d */
[--C-:B------:R-:W-:Y:S01]  /*6c60*/  @!P5 IMAD.IADD R13, R13, 0x1, -R29.reuse ;  /* 0x000000010d0dd824 */ /* 0x100fe200078e0a1d */
[----:B0-----:R-:W3:Y:S04]  /*6c70*/  LDL.LU R21, [R1] ;  /* 0x0000000001157983 */ /* 0x001ee80000300800 */
[----:B------:R0:W-:Y:S01]  /*6c80*/  STL [R1+0x13c], R7 ;  /* 0x00013c0701007387 */ /* 0x0001e20000100800 */
[----:B------:R-:W-:-:S03]  /*6c90*/  @!P0 IMAD.IADD R14, R14, 0x1, -R29 ;  /* 0x000000010e0e8824 */ /* 0x000fc600078e0a1d */
[----:B0-----:R-:W3:Y:S04]  /*6ca0*/  LDL.LU R7, [R1+0x104c] ;  /* 0x00104c0001077983 */ /* 0x001ee80000300800 */
[----:B------:R0:W-:Y:S01]  /*6cb0*/  STL [R1+0xe8], R8 ;  /* 0x0000e80801007387 */ /* 0x0001e20000100800 */
[----:B------:R-:W-:-:S03]  /*6cc0*/  @!P3 IMAD.IADD R27, R27, 0x1, -R29 ;  /* 0x000000011b1bb824 */ /* 0x000fc600078e0a1d */
[----:B0-----:R-:W3:Y:S04]  /*6cd0*/  LDL.LU R8, [R1+0x1048] ;  /* 0x0010480001087983 */ /* 0x001ee80000300800 */
[----:B------:R-:W3:Y:S04]  /*6ce0*/  LDL.LU R9, [R1+0x1044] ;  /* 0x0010440001097983 */ /* 0x000ee80000300800 */
[----:B------:R0:W-:Y:S04]  /*6cf0*/  STL [R1+0xec], R10 ;  /* 0x0000ec0a01007387 */ /* 0x0001e80000100800 */
[----:B0-----:R-:W3:Y:S04]  /*6d00*/  LDL.LU R10, [R1+0x1040] ;  /* 0x00104000010a7983 */ /* 0x001ee80000300800 */
        /* <DEDUP_REMOVED lines=9> */
[----:B0-----:R-:W3:Y:S01]  /*6da0*/  LDL.LU R27, [R1+0x102c] ;  /* 0x00102c00011b7983 */ /* 0x001ee20000300800 */
[----:B------:R-:W-:-:S02]  /*6db0*/  ISETP.GT.U32.AND P6, PT, R29, R3, PT ;  /* 0x000000031d00720c */ /* 0x000fc40003fc4070 */
[C---:B------:R-:W-:Y:S02]  /*6dc0*/  ISETP.GT.U32.AND P1, PT, R29.reuse, R15, PT ;  /* 0x0000000f1d00720c */ /* 0x040fe40003f24070 */
[C---:B------:R-:W-:Y:S02]  /*6dd0*/  ISETP.GT.U32.AND P2, PT, R29.reuse, R16, PT ;  /* 0x000000101d00720c */ /* 0x040fe40003f44070 */
[C---:B------:R-:W-:Y:S02]  /*6de0*/  ISETP.GT.U32.AND P4, PT, R29.reuse, R17, PT ;  /* 0x000000111d00720c */ /* 0x040fe40003f84070 */
[C---:B----4-:R-:W-:Y:S02]  /*6df0*/  ISETP.GT.U32.AND P5, PT, R29.reuse, R18, PT ;  /* 0x000000121d00720c */ /* 0x050fe40003fa4070 */
[C---:B------:R-:W-:Y:S02]  /*6e00*/  ISETP.GT.U32.AND P0, PT, R29.reuse, R19, PT ;  /* 0x000000131d00720c */ /* 0x040fe40003f04070 */
[----:B------:R-:W-:Y:S01]  /*6e10*/  ISETP.GT.U32.AND P3, PT, R29, R20, PT ;  /* 0x000000141d00720c */ /* 0x000fe20003f64070 */
        /* <DEDUP_REMOVED lines=8> */
[----:B--2---:R-:W-:-:S02]  /*6ea0*/  ISETP.GT.U32.AND P6, PT, R29, R26, PT ;  /* 0x0000001a1d00720c */ /* 0x004fc40003fc4070 */
[C---:B---3--:R-:W-:Y:S02]  /*6eb0*/  ISETP.GT.U32.AND P1, PT, R29.reuse, R25, PT ;  /* 0x000000191d00720c */ /* 0x048fe40003f24070 */
[----:B------:R-:W-:-:S09]  /*6ec0*/  ISETP.GT.U32.AND P2, PT, R29, R24, PT ;  /* 0x000000181d00720c */ /* 0x000fd20003f44070 */
[--C-:B------:R-:W-:Y:S01]  /*6ed0*/  @!P6 IMAD.IADD R26, R26, 0x1, -R29.reuse ;  /* 0x000000011a1ae824 */ /* 0x100fe200078e0a1d */
[C---:B------:R-:W-:Y:S02]  /*6ee0*/  ISETP.GT.U32.AND P6, PT, R29.reuse, R15, PT ;  /* 0x0000000f1d00720c */ /* 0x040fe40003fc4070 */
[C---:B------:R-:W-:Y:S02]  /*6ef0*/  ISETP.GT.U32.AND P4, PT, R29.reuse, R23, PT ;  /* 0x000000171d00720c */ /* 0x040fe40003f84070 */
[----:B------:R-:W-:Y:S01]  /*6f00*/  ISETP.GT.U32.AND P5, PT, R29, R22, PT ;  /* 0x000000161d00720c */ /* 0x000fe20003fa4070 */
[--C-:B------:R-:W-:Y:S01]  /*6f10*/  @!P1 IMAD.IADD R25, R25, 0x1, -R29.reuse ;  /* 0x0000000119199824 */ /* 0x100fe200078e0a1d */
[C---:B------:R-:W-:Y:S01]  /*6f20*/  ISETP.GT.U32.AND P1, PT, R29.reuse, R16, PT ;  /* 0x000000101d00720c */ /* 0x040fe20003f24070 */
[----:B------:R-:W-:Y:S01]  /*6f30*/  @!P2 IMAD.IADD R24, R24, 0x1, -R29 ;  /* 0x000000011818a824 */ /* 0x000fe200078e0a1d */
[C---:B------:R-:W-:Y:S02]  /*6f40*/  ISETP.GT.U32.AND P2, PT, R29.reuse, R17, PT ;  /* 0x000000111d00720c */ /* 0x040fe40003f44070 */
[----:B------:R-:W-:-:S05]  /*6f50*/  ISETP.GT.U32.AND P0, PT, R29, R21, PT ;  /* 0x000000151d00720c */ /* 0x000fca0003f04070 */
[--C-:B------:R-:W-:Y:S01]  /*6f60*/  @!P4 IMAD.IADD R23, R23, 0x1, -R29.reuse ;  /* 0x000000011717c824 */ /* 0x100fe200078e0a1d */
[C---:B------:R-:W-:Y:S01]  /*6f70*/  ISETP.GT.U32.AND P4, PT, R29.reuse, R18, PT ;  /* 0x000000121d00720c */ /* 0x040fe20003f84070 */
[--C-:B------:R-:W-:Y:S01]  /*6f80*/  @!P5 IMAD.IADD R22, R22, 0x1, -R29.reuse ;  /* 0x000000011616d824 */ /* 0x100fe200078e0a1d */
[----:B------:R-:W-:Y:S01]  /*6f90*/  ISETP.GT.U32.AND P5, PT, R29, R19, PT ;  /* 0x000000131d00720c */ /* 0x000fe20003fa4070 */
[--C-:B------:R-:W-:Y:S02]  /*6fa0*/  @!P6 IMAD.IADD R15, R15, 0x1, -R29.reuse ;  /* 0x000000010f0fe824 */ /* 0x100fe400078e0a1d */
[--C-:B------:R-:W-:Y:S01]  /*6fb0*/  @!P1 IMAD.IADD R16, R16, 0x1, -R29.reuse ;  /* 0x0000000110109824 */ /* 0x100fe200078e0a1d */
[----:B------:R-:W-:Y:S01]  /*6fc0*/  ISETP.GT.U32.AND P1, PT, R29, R25, PT ;  /* 0x000000191d00720c */ /* 0x000fe20003f24070 */
[--C-:B------:R-:W-:Y:S01]  /*6fd0*/  @!P0 IMAD.IADD R21, R21, 0x1, -R29.reuse ;  /* 0x0000000115158824 */ /* 0x100fe200078e0a1d */
[----:B------:R-:W-:Y:S01]  /*6fe0*/  ISETP.GT.U32.AND P0, PT, R29, R20, PT ;  /* 0x000000141d00720c */ /* 0x000fe20003f04070 */
[----:B------:R-:W-:Y:S01]  /*6ff0*/  @!P2 IMAD.IADD R17, R17, 0x1, -R29 ;  /* 0x000000011111a824 */ /* 0x000fe200078e0a1d */
[----:B------:R-:W-:-:S03]  /*7000*/  ISETP.GT.U32.AND P2, PT, R29, R24, PT ;  /* 0x000000181d00720c */ /* 0x000fc60003f44070 */
[--C-:B------:R-:W-:Y:S01]  /*7010*/  @!P4 IMAD.IADD R18, R18, 0x1, -R29.reuse ;  /* 0x000000011212c824 */ /* 0x100fe200078e0a1d */
[----:B------:R0:W-:Y:S01]  /*7020*/  STL [R1+0x2c], R15 ;  /* 0x00002c0f01007387 */ /* 0x0001e20000100800 */
[----:B------:R-:W-:Y:S01]  /*7030*/  ISETP.GT.U32.AND P4, PT, R29, R23, PT ;  /* 0x000000171d00720c */ /* 0x000fe20003f84070 */
[--C-:B------:R-:W-:Y:S01]  /*7040*/  @!P5 IMAD.IADD R19, R19, 0x1, -R29.reuse ;  /* 0x000000011313d824 */ /* 0x100fe200078e0a1d */
[----:B------:R-:W-:Y:S01]  /*7050*/  ISETP.GT.U32.AND P5, PT, R29, R22, PT ;  /* 0x000000161d00720c */ /* 0x000fe20003fa4070 */
[----:B0-----:R-:W2:Y:S03]  /*7060*/  LDL.LU R15, [R1+0x1028] ;  /* 0x00102800010f7983 */ /* 0x001ea60000300800 */
[--C-:B------:R-:W-:Y:S01]  /*7070*/  @!P0 IMAD.IADD R20, R20, 0x1, -R29.reuse ;  /* 0x0000000114148824 */ /* 0x100fe200078e0a1d */
[----:B------:R0:W-:Y:S01]  /*7080*/  STL [R1+0x28], R16 ;  /* 0x0000281001007387 */ /* 0x0001e20000100800 */
[----:B------:R-:W-:-:S03]  /*7090*/  @!P1 IMAD.IADD R25, R25, 0x1, -R29 ;  /* 0x0000000119199824 */ /* 0x000fc600078e0a1d */
[----:B0-----:R-:W3:Y:S04]  /*70a0*/  LDL.LU R16, [R1+0x1024] ;  /* 0x0010240001107983 */ /* 0x001ee80000300800 */
[----:B------:R0:W-:Y:S01]  /*70b0*/  STL [R1+0x24], R17 ;  /* 0x0000241101007387 */ /* 0x0001e20000100800 */
[--C-:B------:R-:W-:Y:S01]  /*70c0*/  @!P2 IMAD.IADD R24, R24, 0x1, -R29.reuse ;  /* 0x000000011818a824 */ /* 0x100fe200078e0a1d */
[----:B------:R-:W-:Y:S02]  /*70d0*/  ISETP.GT.U32.AND P0, PT, R29, R21, PT ;  /* 0x000000151d00720c */ /* 0x000fe40003f04070 */
[----:B0-----:R-:W4:Y:S04]  /*70e0*/  LDL.LU R17, [R1+0x1020] ;  /* 0x0010200001117983 */ /* 0x001f280000300800 */
[----:B------:R0:W-:Y:S01]  /*70f0*/  STL [R1+0x20], R18 ;  /* 0x0000201201007387 */ /* 0x0001e20000100800 */
[----:B------:R-:W-:-:S03]  /*7100*/  @!P4 IMAD.IADD R23, R23, 0x1, -R29 ;  /* 0x000000011717c824 */ /* 0x000fc600078e0a1d */
[----:B0-----:R-:W2:Y:S04]  /*7110*/  LDL.LU R18, [R1+0x101c] ;  /* 0x00101c0001127983 */ /* 0x001ea80000300800 */
[----:B------:R0:W-:Y:S01]  /*7120*/  STL [R1+0x1c], R19 ;  /* 0x00001c1301007387 */ /* 0x0001e20000100800 */
[----:B------:R-:W-:-:S03]  /*7130*/  @!P5 IMAD.IADD R22, R22, 0x1, -R29 ;  /* 0x000000011616d824 */ /* 0x000fc600078e0a1d */
[----:B0-----:R-:W2:Y:S01]  /*7140*/  LDL.LU R19, [R1+0x1018] ;  /* 0x0010180001137983 */ /* 0x001ea20000300800 */
[----:B------:R-:W-:-:S13]  /*7150*/  ISETP.GT.U32.AND P3, PT, R29, R27, PT ;  /* 0x0000001b1d00720c */ /* 0x000fda0003f64070 */
[--C-:B------:R-:W-:Y:S01]  /*7160*/  @!P3 IMAD.IADD R27, R27, 0x1, -R29.reuse ;  /* 0x000000011b1bb824 */ /* 0x100fe200078e0a1d */
[----:B------:R-:W-:Y:S01]  /*7170*/  ISETP.GT.U32.AND P3, PT, R29, R26, PT ;  /* 0x0000001a1d00720c */ /* 0x000fe20003f64070 */
[----:B------:R0:W-:Y:S04]  /*7180*/  STL [R1+0x18], R20 ;  /* 0x0000181401007387 */ /* 0x0001e80000100800 */
[----:B0-----:R-:W2:Y:S08]  /*7190*/  LDL.LU R20, [R1+0x1014] ;  /* 0x0010140001147983 */ /* 0x001eb00000300800 */
[----:B------:R-:W-:-:S05]  /*71a0*/  @!P3 IMAD.IADD R26, R26, 0x1, -R29 ;  /* 0x000000011a1ab824 */ /* 0x000fca00078e0a1d */
[----:B------:R0:W-:Y:S04]  /*71b0*/  STL [R1+0x14], R26 ;  /* 0x0000141a01007387 */ /* 0x0001e80000100800 */
[----:B0-----:R-:W3:Y:S04]  /*71c0*/  LDL.LU R26, [R1+0x1010] ;  /* 0x00101000011a7983 */ /* 0x001ee80000300800 */
[----:B------:R0:W-:Y:S04]  /*71d0*/  STL [R1+0x10], R25 ;  /* 0x0000101901007387 */ /* 0x0001e80000100800 */
[----:B0-----:R-:W4:Y:S04]  /*71e0*/  LDL.LU R25, [R1+0x100c] ;  /* 0x00100c0001197983 */ /* 0x001f280000300800 */
[----:B------:R0:W-:Y:S01]  /*71f0*/  STL [R1+0xc], R24 ;  /* 0x00000c1801007387 */ /* 0x0001e20000100800 */
[----:B------:R-:W-:-:S03]  /*7200*/  @!P0 IMAD.IADD R21, R21, 0x1, -R29 ;  /* 0x0000000115158824 */ /* 0x000fc600078e0a1d */
[----:B0-----:R-:W4:Y:S04]  /*7210*/  LDL.LU R24, [R1+0x1008] ;  /* 0x0010080001187983 */ /* 0x001f280000300800 */
[----:B------:R0:W-:Y:S04]  /*7220*/  STL [R1+0x8], R23 ;  /* 0x0000081701007387 */ /* 0x0001e80000100800 */
[----:B0-----:R-:W4:Y:S04]  /*7230*/  LDL.LU R23, [R1+0x1004] ;  /* 0x0010040001177983 */ /* 0x001f280000300800 */
[----:B------:R0:W-:Y:S04]  /*7240*/  STL [R1+0x4], R22 ;  /* 0x0000041601007387 */ /* 0x0001e80000100800 */
[----:B0-----:R-:W4:Y:S04]  /*7250*/  LDL.LU R22, [R1+0x1000] ;  /* 0x0010000001167983 */ /* 0x001f280000300800 */
[----:B------:R0:W-:Y:S04]  /*7260*/  STL [R1], R21 ;  /* 0x0000001501007387 */ /* 0x0001e80000100800 */
[----:B0-----:R-:W4:Y:S01]  /*7270*/  LDL.LU R21, [R1+0xffc] ;  /* 0x000ffc0001157983 */ /* 0x001f220000300800 */
[----:B------:R-:W-:-:S13]  /*7280*/  ISETP.GT.U32.AND P6, PT, R29, R27, PT ;  /* 0x0000001b1d00720c */ /* 0x000fda0003fc4070 */
[----:B------:R-:W-:-:S05]  /*7290*/  @!P6 IMAD.IADD R27, R27, 0x1, -R29 ;  /* 0x000000011b1be824 */ /* 0x000fca00078e0a1d */
[----:B------:R0:W-:Y:S01]  /*72a0*/  STL [R1+0xfd8], R27 ;  /* 0x000fd81b01007387 */ /* 0x0001e20000100800 */
[C---:B--2---:R-:W-:Y:S02]  /*72b0*/  ISETP.GT.U32.AND P6, PT, R29.reuse, R20, PT ;  /* 0x000000141d00720c */ /* 0x044fe40003fc4070 */
[C---:B---3--:R-:W-:Y:S02]  /*72c0*/  ISETP.GT.U32.AND P3, PT, R29.reuse, R26, PT ;  /* 0x0000001a1d00720c */ /* 0x048fe40003f64070 */
[----:B----4-:R-:W-:-:S11]  /*72d0*/  ISETP.GT.U32.AND P1, PT, R29, R25, PT ;  /* 0x000000191d00720c */ /* 0x010fd60003f24070 */
[--C-:B------:R-:W-:Y:S01]  /*72e0*/  @!P3 IMAD.IADD R26, R26, 0x1, -R29.reuse ;  /* 0x000000011a1ab824 */ /* 0x100fe200078e0a1d */
[C---:B------:R-:W-:Y:S02]  /*72f0*/  ISETP.GT.U32.AND P3, PT, R29.reuse, R19, PT ;  /* 0x000000131d00720c */ /* 0x040fe40003f64070 */
[----:B------:R-:W-:Y:S01]  /*7300*/  ISETP.GT.U32.AND P2, PT, R29, R24, PT ;  /* 0x000000181d00720c */ /* 0x000fe20003f44070 */
[----:B------:R-:W-:Y:S01]  /*7310*/  @!P1 IMAD.IADD R25, R25, 0x1, -R29 ;  /* 0x0000000119199824 */ /* 0x000fe200078e0a1d */
[C---:B------:R-:W-:Y:S02]  /*7320*/  ISETP.GT.U32.AND P1, PT, R29.reuse, R18, PT ;  /* 0x000000121d00720c */ /* 0x040fe40003f24070 */
[----:B------:R-:W-:-:S09]  /*7330*/  ISETP.GT.U32.AND P4, PT, R29, R23, PT ;  /* 0x000000171d00720c */ /* 0x000fd20003f84070 */
[--C-:B------:R-:W-:Y:S01]  /*7340*/  @!P2 IMAD.IADD R24, R24, 0x1, -R29.reuse ;  /* 0x000000011818a824 */ /* 0x100fe200078e0a1d */
[C---:B------:R-:W-:Y:S02]  /*7350*/  ISETP.GT.U32.AND P2, PT, R29.reuse, R17, PT ;  /* 0x000000111d00720c */ /* 0x040fe40003f44070 */
[----:B------:R-:W-:Y:S01]  /*7360*/  ISETP.GT.U32.AND P5, PT, R29, R22, PT ;  /* 0x000000161d00720c */ /* 0x000fe20003fa4070 */
[----:B------:R-:W-:Y:S01]  /*7370*/  @!P4 IMAD.IADD R23, R23, 0x1, -R29 ;  /* 0x000000011717c824 */ /* 0x000fe200078e0a1d */
[C---:B------:R-:W-:Y:S02]  /*7380*/  ISETP.GT.U32.AND P4, PT, R29.reuse, R16, PT ;  /* 0x000000101d00720c */ /* 0x040fe40003f84070 */
[----:B------:R-:W-:-:S09]  /*7390*/  ISETP.GT.U32.AND P0, PT, R29, R21, PT ;  /* 0x000000151d00720c */ /* 0x000fd20003f04070 */
[--C-:B------:R-:W-:Y:S01]  /*73a0*/  @!P5 IMAD.IADD R22, R22, 0x1, -R29.reuse ;  /* 0x000000011616d824 */ /* 0x100fe200078e0a1d */
[C---:B------:R-:W-:Y:S01]  /*73b0*/  ISETP.GT.U32.AND P5, PT, R29.reuse, R15, PT ;  /* 0x0000000f1d00720c */ /* 0x040fe20003fa4070 */
[--C-:B------:R-:W-:Y:S01]  /*73c0*/  @!P6 IMAD.IADD R20, R20, 0x1, -R29.reuse ;  /* 0x000000011414e824 */ /* 0x100fe200078e0a1d */
[----:B------:R-:W-:Y:S01]  /*73d0*/  ISETP.GT.U32.AND P6, PT, R29, R26, PT ;  /* 0x0000001a1d00720c */ /* 0x000fe20003fc4070 */
[--C-:B------:R-:W-:Y:S01]  /*73e0*/  @!P3 IMAD.IADD R19, R19, 0x1, -R29.reuse ;  /* 0x000000011313b824 */ /* 0x100fe200078e0a1d */
[C---:B------:R-:W-:Y:S01]  /*73f0*/  ISETP.GT.U32.AND P3, PT, R29.reuse, R25, PT ;  /* 0x000000191d00720c */ /* 0x040fe20003f64070 */
[--C-:B------:R-:W-:Y:S01]  /*7400*/  @!P1 IMAD.IADD R18, R18, 0x1, -R29.reuse ;  /* 0x0000000112129824 */ /* 0x100fe200078e0a1d */
[----:B------:R-:W-:Y:S01]  /*7410*/  ISETP.GT.U32.AND P1, PT, R29, R24, PT ;  /* 0x000000181d00720c */ /* 0x000fe20003f24070 */
[--C-:B------:R-:W-:Y:S01]  /*7420*/  @!P2 IMAD.IADD R17, R17, 0x1, -R29.reuse ;  /* 0x000000011111a824 */ /* 0x100fe200078e0a1d */
[----:B------:R-:W-:Y:S01]  /*7430*/  ISETP.GT.U32.AND P2, PT, R29, R23, PT ;  /* 0x000000171d00720c */ /* 0x000fe20003f44070 */
[----:B------:R-:W-:-:S02]  /*7440*/  @!P0 IMAD.IADD R21, R21, 0x1, -R29 ;  /* 0x0000000115158824 */ /* 0x000fc400078e0a1d */
[--C-:B------:R-:W-:Y:S01]  /*7450*/  @!P4 IMAD.IADD R16, R16, 0x1, -R29.reuse ;  /* 0x000000011010c824 */ /* 0x100fe200078e0a1d */
[----:B------:R-:W-:Y:S01]  /*7460*/  ISETP.GT.U32.AND P4, PT, R29, R22, PT ;  /* 0x000000161d00720c */ /* 0x000fe20003f84070 */
[--C-:B------:R-:W-:Y:S01]  /*7470*/  @!P5 IMAD.IADD R15, R15, 0x1, -R29.reuse ;  /* 0x000000010f0fd824 */ /* 0x100fe200078e0a1d */
[----:B------:R-:W-:Y:S01]  /*7480*/  ISETP.GT.U32.AND P5, PT, R29, R21, PT ;  /* 0x000000151d00720c */ /* 0x000fe20003fa4070 */
[--C-:B------:R-:W-:Y:S02]  /*7490*/  @!P6 IMAD.IADD R26, R26, 0x1, -R29.reuse ;  /* 0x000000011a1ae824 */ /* 0x100fe400078e0a1d */
[--C-:B------:R-:W-:Y:S02]  /*74a0*/  @!P3 IMAD.IADD R25, R25, 0x1, -R29.reuse ;  /* 0x000000011919b824 */ /* 0x100fe400078e0a1d */
[--C-:B------:R-:W-:Y:S02]  /*74b0*/  @!P1 IMAD.IADD R24, R24, 0x1, -R29.reuse ;  /* 0x0000000118189824 */ /* 0x100fe400078e0a1d */
[--C-:B------:R-:W-:Y:S01]  /*74c0*/  @!P2 IMAD.IADD R23, R23, 0x1, -R29.reuse ;  /* 0x000000011717a824 */ /* 0x100fe200078e0a1d */
[----:B------:R-:W-:Y:S03]  /*74d0*/  STL [R1+0xfd0], R26 ;  /* 0x000fd01a01007387 */ /* 0x000fe60000100800 */
[--C-:B------:R-:W-:Y:S01]  /*74e0*/  @!P4 IMAD.IADD R22, R22, 0x1, -R29.reuse ;  /* 0x000000011616c824 */ /* 0x100fe200078e0a1d */
[----:B------:R-:W-:Y:S01]  /*74f0*/  STL [R1+0xfd4], R25 ;  /* 0x000fd41901007387 */ /* 0x000fe20000100800 */
[----:B------:R-:W-:-:S03]  /*7500*/  @!P5 IMAD.IADD R21, R21, 0x1, -R29 ;  /* 0x000000011515d824 */ /* 0x000fc600078e0a1d */
[----:B------:R-:W-:Y:S04]  /*7510*/  STL [R1+0xfcc], R24 ;  /* 0x000fcc1801007387 */ /* 0x000fe80000100800 */
[----:B------:R-:W-:Y:S04]  /*7520*/  STL [R1+0xfdc], R23 ;  /* 0x000fdc1701007387 */ /* 0x000fe80000100800 */
[----:B------:R1:W-:Y:S04]  /*7530*/  STL [R1+0xfe0], R22 ;  /* 0x000fe01601007387 */ /* 0x0003e80000100800 */
[----:B------:R2:W-:Y:S04]  /*7540*/  STL [R1+0xfe4], R21 ;  /* 0x000fe41501007387 */ /* 0x0005e80000100800 */
[----:B0-----:R-:W3:Y:S04]  /*7550*/  LDL.LU R27, [R1+0x178] ;  /* 0x00017800011b7983 */ /* 0x001ee80000300800 */
[----:B-1----:R-:W4:Y:S01]  /*7560*/  LDL R22, [R1+0x438] ;  /* 0x0004380001167983 */ /* 0x002f220000100800 */
[----:B------:R-:W-:-:S03]  /*7570*/  ISETP.GT.U32.AND P0, PT, R29, R14, PT ;  /* 0x0000000e1d00720c */ /* 0x000fc60003f04070 */
[----:B------:R-:W0:Y:S04]  /*7580*/  S2R R3, SR_TID.X ;  /* 0x0000000000037919 */ /* 0x000e280000002100 */
[----:B----4-:R-:W-:Y:S04]  /*7590*/  STL [R1+0xff4], R22 ;  /* 0x000ff41601007387 */ /* 0x010fe80000100800 */
[----:B------:R-:W4:Y:S02]  /*75a0*/  LDL R24, [R1+0xde4] ;  /* 0x000de40001187983 */ /* 0x000f240000100800 */
[----:B------:R-:W-:Y:S01]  /*75b0*/  @!P0 IMAD.IADD R14, R14, 0x1, -R29 ;  /* 0x000000010e0e8824 */ /* 0x000fe200078e0a1d */
[----:B------:R-:W-:-:S02]  /*75c0*/  ISETP.GT.U32.AND P0, PT, R29, R20, PT ;  /* 0x000000141d00720c */ /* 0x000fc40003f04070 */
[----:B------:R-:W-:Y:S02]  /*75d0*/  ISETP.GT.U32.AND P3, PT, R29, R19, PT ;  /* 0x000000131d00720c */ /* 0x000fe40003f64070 */
[----:B0-----:R-:W-:-:S09]  /*75e0*/  LOP3.LUT R26, R3, 0x7, RZ, 0xc0, !PT ;  /* 0x00000007031a7812 */ /* 0x001fd200078ec0ff */
[--C-:B------:R-:W-:Y:S02]  /*75f0*/  @!P0 IMAD.IADD R20, R20, 0x1, -R29.reuse ;  /* 0x0000000114148824 */ /* 0x100fe400078e0a1d */
[----:B------:R-:W-:Y:S02]  /*7600*/  @!P3 IMAD.IADD R19, R19, 0x1, -R29 ;  /* 0x000000011313b824 */ /* 0x000fe400078e0a1d */
[----:B------:R-:W-:Y:S01]  /*7610*/  IMAD.SHL.U32 R3, R3, 0x2, RZ ;  /* 0x0000000203037824 */ /* 0x000fe200078e00ff */
[C---:B------:R-:W-:Y:S02]  /*7620*/  ISETP.GT.U32.AND P1, PT, R29.reuse, R18, PT ;  /* 0x000000121d00720c */ /* 0x040fe40003f24070 */
[C---:B------:R-:W-:Y:S02]  /*7630*/  ISETP.GT.U32.AND P2, PT, R29.reuse, R17, PT ;  /* 0x000000111d00720c */ /* 0x040fe40003f44070 */
[C---:B------:R-:W-:Y:S02]  /*7640*/  ISETP.GT.U32.AND P4, PT, R29.reuse, R16, PT ;  /* 0x000000101d00720c */ /* 0x040fe40003f84070 */
[----:B------:R-:W-:-:S02]  /*7650*/  ISETP.GT.U32.AND P5, PT, R29, R15, PT ;  /* 0x0000000f1d00720c */ /* 0x000fc40003fa4070 */
[C---:B------:R-:W-:Y:S02]  /*7660*/  ISETP.GT.U32.AND P6, PT, R29.reuse, R14, PT ;  /* 0x0000000e1d00720c */ /* 0x040fe40003fc4070 */
[C---:B------:R-:W-:Y:S02]  /*7670*/  ISETP.GT.U32.AND P0, PT, R29.reuse, R13, PT ;  /* 0x0000000d1d00720c */ /* 0x040fe40003f04070 */
        /* <DEDUP_REMOVED lines=13> */
[----:B------:R-:W-:Y:S01]  /*7750*/  @!P3 IMAD.IADD R12, R12, 0x1, -R29 ;  /* 0x000000010c0cb824 */ /* 0x000fe200078e0a1d */
[----:B----4-:R0:W-:Y:S04]  /*7760*/  STL [R1+0xff8], R24 ;  /* 0x000ff81801007387 */ /* 0x0101e80000100800 */
[----:B--2---:R-:W2:Y:S01]  /*7770*/  LDL R21, [R1+0xdf0] ;  /* 0x000df00001157983 */ /* 0x004ea20000100800 */
[----:B0-----:R-:W-:-:S05]  /*7780*/  IMAD.MOV.U32 R24, RZ, RZ, 0x7f ;  /* 0x0000007fff187424 */ /* 0x001fca00078e00ff */
[----:B------:R-:W-:Y:S01]  /*7790*/  IADD3 R24, R24, c[0x0][0x180], RZ ;  /* 0x0000600018187a10 */ /* 0x000fe20007ffe0ff */
[----:B------:R0:W-:Y:S03]  /*77a0*/  STL [R1+0xfe8], R20 ;  /* 0x000fe81401007387 */ /* 0x0001e60000100800 */
[----:B------:R-:W-:Y:S01]  /*77b0*/  SHF.R.S32.HI R22, RZ, 0x1f, R24 ;  /* 0x0000001fff167819 */ /* 0x000fe20000011418 */
[----:B------:R3:W-:Y:S03]  /*77c0*/  STL [R1+0xfec], R19 ;  /* 0x000fec1301007387 */ /* 0x0007e60000100800 */
[----:B------:R-:W-:Y:S01]  /*77d0*/  LEA.HI R22, R22, R24, RZ, 0x7 ;  /* 0x0000001816167211 */ /* 0x000fe200078f38ff */
[----:B------:R-:W4:Y:S01]  /*77e0*/  LDL R23, [R1+0xe3c] ;  /* 0x000e3c0001177983 */ /* 0x000f220000100800 */
[----:B0-----:R-:W-:-:S03]  /*77f0*/  IMAD R20, R26, 0x110, RZ ;  /* 0x000001101a147824 */ /* 0x001fc600078e02ff */
[----:B------:R-:W4:Y:S02]  /*7800*/  LDL R25, [R1+0xe54] ;  /* 0x000e540001197983 */ /* 0x000f240000100800 */
[C---:B---3--:R-:W-:Y:S02]  /*7810*/  LOP3.LUT R19, R20.reuse, R27, RZ, 0x3c, !PT ;  /* 0x0000001b14137212 */ /* 0x048fe400078e3cff */
[----:B------:R-:W3:Y:S01]  /*7820*/  LDL R26, [R1+0xe58] ;  /* 0x000e5800011a7983 */ /* 0x000ee20000100800 */
[----:B------:R-:W-:-:S03]  /*7830*/  LOP3.LUT R20, R20, 0x30, R3, 0x78, !PT ;  /* 0x0000003014147812 */ /* 0x000fc600078e7803 */
[----:B------:R-:W3:Y:S04]  /*7840*/  LDL R27, [R1+0xe5c] ;  /* 0x000e5c00011b7983 */ /* 0x000ee80000100800 */
[----:B------:R-:W3:Y:S04]  /*7850*/  LDL.LU R24, [R1+0xff8] ;  /* 0x000ff80001187983 */ /* 0x000ee80000300800 */
[----:B------:R-:W3:Y:S04]  /*7860*/  LDL.LU R22, [R1+0xff4] ;  /* 0x000ff40001167983 */ /* 0x000ee80000300800 */
[----:B------:R-:W3:Y:S01]  /*7870*/  LDL.LU R3, [R1+0xff0] ;  /* 0x000ff00001037983 */ /* 0x000ee20000300800 */
        /* <DEDUP_REMOVED lines=12> */
[----:B------:R-:W3:Y:S01]  /*7940*/  LDL R20, [R1+0xe50] ;  /* 0x000e500001147983 */ /* 0x000ee20000100800 */
[----:B------:R-:W-:Y:S01]  /*7950*/  ISETP.GT.U32.AND P0, PT, R29, R12, PT ;  /* 0x0000000c1d00720c */ /* 0x000fe20003f04070 */
[--C-:B------:R-:W-:Y:S01]  /*7960*/  @!P3 IMAD.IADD R5, R5, 0x1, -R29.reuse ;  /* 0x000000010505b824 */ /* 0x100fe200078e0a1d */
[C---:B------:R-:W-:Y:S01]  /*7970*/  ISETP.GT.U32.AND P3, PT, R29.reuse, R11, PT ;  /* 0x0000000b1d00720c */ /* 0x040fe20003f64070 */
[--C-:B------:R-:W-:Y:S01]  /*7980*/  @!P1 IMAD.IADD R4, R4, 0x1, -R29.reuse ;  /* 0x0000000104049824 */ /* 0x100fe200078e0a1d */
[C---:B------:R-:W-:Y:S01]  /*7990*/  ISETP.GT.U32.AND P1, PT, R29.reuse, R10, PT ;  /* 0x0000000a1d00720c */ /* 0x040fe20003f24070 */
[--C-:B------:R-:W-:Y:S01]  /*79a0*/  @!P2 IMAD.IADD R2, R2, 0x1, -R29.reuse ;  /* 0x000000010202a824 */ /* 0x100fe200078e0a1d */
[C---:B------:R-:W-:Y:S01]  /*79b0*/  ISETP.GT.U32.AND P2, PT, R29.reuse, R9, PT ;  /* 0x000000091d00720c */ /* 0x040fe20003f44070 */
        /* <DEDUP_REMOVED lines=14> */
[----:B------:R-:W-:Y:S01]  /*7aa0*/  @!P4 IMAD.IADD R8, R8, 0x1, -R29 ;  /* 0x000000010808c824 */ /* 0x000fe200078e0a1d */
[----:B------:R-:W-:-:S02]  /*7ab0*/  ISETP.GT.U32.AND P4, PT, R29, R28, PT ;  /* 0x0000001c1d00720c */ /* 0x000fc40003f84070 */
[----:B------:R-:W0:Y:S02]  /*7ac0*/  S2R R29, SR_TID.X ;  /* 0x00000000001d7919 */ /* 0x000e240000002100 */
[----:B0-----:R-:W-:-:S05]  /*7ad0*/  IMAD.SHL.U32 R29, R29, 0x80, RZ ;  /* 0x000000801d1d7824 */ /* 0x001fca00078e00ff */
[----:B------:R-:W-:Y:S02]  /*7ae0*/  LOP3.LUT R19, R19, 0x800, R29, 0xf8, !PT ;  /* 0x0000080013137812 */ /* 0x000fe400078ef81d */
[----:B------:R-:W-:-:S03]  /*7af0*/  IABS R29, c[0x0][0x17c] ;  /* 0x00005f00001d7a13 */ /* 0x000fc60000000000 */
[----:B------:R0:W-:Y:S02]  /*7b00*/  STL [R1+0x384], R19 ;  /* 0x0003841301007387 */ /* 0x0001e40000100800 */
[--C-:B------:R-:W-:Y:S02]  /*7b10*/  @!P5 IMAD.IADD R7, R7, 0x1, -R29.reuse ;  /* 0x000000010707d824 */ /* 0x100fe400078e0a1d */
[--C-:B------:R-:W-:Y:S02]  /*7b20*/  @!P0 IMAD.IADD R6, R6, 0x1, -R29.reuse ;  /* 0x0000000106068824 */ /* 0x100fe400078e0a1d */
[--C-:B------:R-:W-:Y:S02]  /*7b30*/  @!P3 IMAD.IADD R5, R5, 0x1, -R29.reuse ;  /* 0x000000010505b824 */ /* 0x100fe400078e0a1d */
[--C-:B------:R-:W-:Y:S02]  /*7b40*/  @!P1 IMAD.IADD R4, R4, 0x1, -R29.reuse ;  /* 0x0000000104049824 */ /* 0x100fe400078e0a1d */
[----:B------:R-:W-:-:S02]  /*7b50*/  @!P4 IMAD.IADD R28, R28, 0x1, -R29 ;  /* 0x000000011c1cc824 */ /* 0x000fc400078e0a1d */
[--C-:B------:R-:W-:Y:S02]  /*7b60*/  @!P2 IMAD.IADD R2, R2, 0x1, -R29.reuse ;  /* 0x000000010202a824 */ /* 0x100fe400078e0a1d */
[----:B------:R-:W-:Y:S02]  /*7b70*/  @!P6 IMAD.IADD R0, R0, 0x1, -R29 ;  /* 0x000000010000e824 */ /* 0x000fe400078e0a1d */
[----:B------:R-:W3:Y:S01]  /*7b80*/  LDL R29, [R1+0xe48] ;  /* 0x000e4800011d7983 */ /* 0x000ee20000100800 */
[----:B--2---:R-:W-:-:S03]  /*7b90*/  ISETP.GE.AND P3, PT, R21, RZ, PT ;  /* 0x000000ff1500720c */ /* 0x004fc60003f66270 */
[----:B------:R-:W2:Y:S01]  /*7ba0*/  LDL R21, [R1+0xe40] ;  /* 0x000e400001157983 */ /* 0x000ea20000100800 */
[----:B----4-:R-:W-:-:S03]  /*7bb0*/  ISETP.GE.AND P1, PT, R23, RZ, PT ;  /* 0x000000ff1700720c */ /* 0x010fc60003f26270 */
[----:B------:R-:W4:Y:S01]  /*7bc0*/  LDL R23, [R1+0xe38] ;  /* 0x000e380001177983 */ /* 0x000f220000100800 */
[----:B------:R-:W-:-:S03]  /*7bd0*/  ISETP.GE.AND P4, PT, R25, RZ, PT ;  /* 0x000000ff1900720c */ /* 0x000fc60003f86270 */
[----:B------:R-:W2:Y:S01]  /*7be0*/  LDL R25, [R1+0xe34] ;  /* 0x000e340001197983 */ /* 0x000ea20000100800 */
[----:B---3--:R-:W-:-:S03]  /*7bf0*/  ISETP.GE.AND P0, PT, R24, RZ, PT ;  /* 0x000000ff1800720c */ /* 0x008fc60003f06270 */
[----:B------:R-:W3:Y:S01]  /*7c00*/  LDL R24, [R1+0xe44] ;  /* 0x000e440001187983 */ /* 0x000ee20000100800 */
[----:B------:R-:W-:-:S03]  /*7c10*/  ISETP.GE.AND P5, PT, R22, RZ, PT ;  /* 0x000000ff1600720c */ /* 0x000fc60003fa6270 */
[----:B------:R-:W2:Y:S01]  /*7c20*/  LDL R22, [R1+0xe4c] ;  /* 0x000e4c0001167983 */ /* 0x000ea20000100800 */
[----:B0-----:R-:W-:-:S03]  /*7c30*/  IMAD.MOV.U32 R19, RZ, RZ, R3 ;  /* 0x000000ffff137224 */ /* 0x001fc600078e0003 */
[----:B------:R-:W2:Y:S06]  /*7c40*/  LDL.LU R3, [R1+0x78] ;  /* 0x0000780001037983 */ /* 0x000eac0000300800 */
[----:B------:R-:W-:Y:S01]  /*7c50*/  @!P5 IMAD.MOV R19, RZ, RZ, -R19 ;  /* 0x000000ffff13d224 */ /* 0x000fe200078e0a13 */
[----:B------:R-:W-:Y:S02]  /*7c60*/  ISETP.GE.AND P5, PT, R27, RZ, PT ;  /* 0x000000ff1b00720c */ /* 0x000fe40003fa6270 */
[----:B------:R-:W3:Y:S04]  /*7c70*/  LDL R27, [R1+0xe2c] ;  /* 0x000e2c00011b7983 */ /* 0x000ee80000100800 */
[----:B------:R0:W-:Y:S04]  /*7c80*/  STL [R1+0x1e8], R19 ;  /* 0x0001e81301007387 */ /* 0x0001e80000100800 */
[----:B0-----:R-:W3:Y:S01]  /*7c90*/  LDL.LU R19, [R1+0x74] ;  /* 0x0000740001137983 */ /* 0x001ee20000300800 */
[----:B--2---:R-:W-:Y:S01]  /*7ca0*/  @!P0 IMAD.MOV R3, RZ, RZ, -R3 ;  /* 0x000000ffff038224 */ /* 0x004fe200078e0a03 */
[----:B------:R-:W-:-:S02]  /*7cb0*/  ISETP.GE.AND P0, PT, R26, RZ, PT ;  /* 0x000000ff1a00720c */ /* 0x000fc40003f06270 */
[----:B------:R-:W2:Y:S04]  /*7cc0*/  LDL R26, [R1+0xe30] ;  /* 0x000e3000011a7983 */ /* 0x000ea80000100800 */
[----:B------:R0:W-:Y:S04]  /*7cd0*/  STL [R1+0x1e4], R3 ;  /* 0x0001e40301007387 */ /* 0x0001e80000100800 */
[----:B0-----:R-:W2:Y:S01]  /*7ce0*/  LDL.LU R3, [R1+0x70] ;  /* 0x0000700001037983 */ /* 0x001ea20000300800 */
[----:B---3--:R-:W-:Y:S01]  /*7cf0*/  @!P3 IMAD.MOV R19, RZ, RZ, -R19 ;  /* 0x000000ffff13b224 */ /* 0x008fe200078e0a13 */
[----:B------:R-:W-:-:S02]  /*7d00*/  ISETP.GE.AND P3, PT, R20, RZ, PT ;  /* 0x000000ff1400720c */ /* 0x000fc40003f66270 */
        /* <DEDUP_REMOVED lines=8> */
[----:B------:R-:W-:-:S13]  /*7d90*/  ISETP.GE.AND P2, PT, R29, RZ, PT ;  /* 0x000000ff1d00720c */ /* 0x000fda0003f46270 */
[----:B---3--:R-:W-:Y:S01]  /*7da0*/  @!P2 IMAD.MOV R19, RZ, RZ, -R19 ;  /* 0x000000ffff13a224 */ /* 0x008fe200078e0a13 */
        /* <DEDUP_REMOVED lines=10> */
[----:B----4-:R-:W-:-:S02]  /*7e50*/  ISETP.GE.AND P5, PT, R23, RZ, PT ;  /* 0x000000ff1700720c */ /* 0x010fc40003fa6270 */
[----:B------:R-:W3:Y:S04]  /*7e60*/  LDL R23, [R1+0xe14] ;  /* 0x000e140001177983 */ /* 0x000ee80000100800 */
[----:B------:R0:W-:Y:S04]  /*7e70*/  STL [R1+0x1d0], R19 ;  /* 0x0001d01301007387 */ /* 0x0001e80000100800 */
[----:B0-----:R-:W4:Y:S01]  /*7e80*/  LDL.LU R19, [R1+0x5c] ;  /* 0x00005c0001137983 */ /* 0x001f220000300800 */
[----:B--2---:R-:W-:Y:S01]  /*7e90*/  @!P0 IMAD.MOV R3, RZ, RZ, -R3 ;  /* 0x000000ffff038224 */ /* 0x004fe200078e0a03 */
[----:B------:R-:W-:-:S02]  /*7ea0*/  ISETP.GE.AND P0, PT, R25, RZ, PT ;  /* 0x000000ff1900720c */ /* 0x000fc40003f06270 */
[----:B------:R-:W2:Y:S04]  /*7eb0*/  LDL R25, [R1+0xe18] ;  /* 0x000e180001197983 */ /* 0x000ea80000100800 */
[----:B------:R0:W-:Y:S04]  /*7ec0*/  STL [R1+0x1c8], R3 ;  /* 0x0001c80301007387 */ /* 0x0001e80000100800 */
[----:B0-----:R-:W2:Y:S01]  /*7ed0*/  LDL.LU R3, [R1+0x58] ;  /* 0x0000580001037983 */ /* 0x001ea20000300800 */
[----:B----4-:R-:W-:Y:S01]  /*7ee0*/  @!P3 IMAD.MOV R19, RZ, RZ, -R19 ;  /* 0x000000ffff13b224 */ /* 0x010fe200078e0a13 */
[----:B------:R-:W-:-:S02]  /*7ef0*/  ISETP.GE.AND P3, PT, R27, RZ, PT ;  /* 0x000000ff1b00720c */ /* 0x000fc40003f66270 */
[----:B------:R-:W4:Y:S04]  /*7f00*/  LDL R27, [R1+0xe0c] ;  /* 0x000e0c00011b7983 */ /* 0x000f280000100800 */
        /* <DEDUP_REMOVED lines=352> */
[----:B--2---:R-:W-:-:S05]  /*9510*/  @!P0 IMAD.MOV R3, RZ, RZ, -R3 ;  /* 0x000000ffff038224 */ /* 0x004fca00078e0a03 */
[----:B------:R0:W-:Y:S04]  /*9520*/  STL [R1+0x54], R3 ;  /* 0x0000540301007387 */ /* 0x0001e80000100800 */
[----:B0-----:R-:W2:Y:S01]  /*9530*/  LDL.LU R3, [R1+0xe8] ;  /* 0x0000e80001037983 */ /* 0x001ea20000300800 */
[----:B------:R-:W-:-:S03]  /*9540*/  ISETP.GE.AND P0, PT, R25, RZ, PT ;  /* 0x000000ff1900720c */ /* 0x000fc60003f06270 */
[----:B------:R-:W4:Y:S01]  /*9550*/  LDL R25, [R1+0xcec] ;  /* 0x000cec0001197983 */ /* 0x000f220000100800 */
[----:B---3--:R-:W-:Y:S01]  /*9560*/  @!P3 IMAD.MOV R19, RZ, RZ, -R19 ;  /* 0x000000ffff13b224 */ /* 0x008fe200078e0a13 */
[----:B------:R-:W-:-:S04]  /*9570*/  ISETP.GE.AND P3, PT, R27, RZ, PT ;  /* 0x000000ff1b00720c */ /* 0x000fc80003f66270 */
[----:B------:R0:W-:Y:S04]  /*9580*/  STL [R1+0x50], R19 ;  /* 0x0000501301007387 */ /* 0x0001e80000100800 */
[----:B0-----:R-:W3:Y:S04]  /*9590*/  LDL.LU R19, [R1+0xec] ;  /* 0x0000ec0001137983 */ /* 0x001ee80000300800 */
[----:B------:R-:W4:Y:S01]  /*95a0*/  LDL R27, [R1+0xce8] ;  /* 0x000ce800011b7983 */ /* 0x000f220000100800 */
[----:B--2---:R-:W-:-:S05]  /*95b0*/  @!P1 IMAD.MOV R3, RZ, RZ, -R3 ;  /* 0x000000ffff039224 */ /* 0x004fca00078e0a03 */
[----:B------:R0:W-:Y:S04]  /*95c0*/  STL [R1+0x4c], R3 ;  /* 0x00004c0301007387 */ /* 0x0001e80000100800 */
[----:B0-----:R-:W2:Y:S01]  /*95d0*/  LDL.LU R3, [R1+0xf4] ;  /* 0x0000f40001037983 */ /* 0x001ea20000300800 */
[----:B------:R-:W-:-:S03]  /*95e0*/  ISETP.GE.AND P1, PT, R26, RZ, PT ;  /* 0x000000ff1a00720c */ /* 0x000fc60003f26270 */
[----:B------:R-:W4:Y:S01]  /*95f0*/  LDL R26, [R1+0xce4] ;  /* 0x000ce400011a7983 */ /* 0x000f220000100800 */
[----:B---3--:R-:W-:Y:S01]  /*9600*/  @!P2 IMAD.MOV R19, RZ, RZ, -R19 ;  /* 0x000000ffff13a224 */ /* 0x008fe200078e0a13 */
[----:B------:R-:W-:Y:S02]  /*9610*/  ISETP.GE.AND P2, PT, R20, RZ, PT ;  /* 0x000000ff1400720c */ /* 0x000fe40003f46270 */
[----:B------:R-:W3:Y:S04]  /*9620*/  LDL.LU R20, [R1+0x114] ;  /* 0x0001140001147983 */ /* 0x000ee80000300800 */
[----:B------:R0:W-:Y:S04]  /*9630*/  STL [R1+0x48], R19 ;  /* 0x0000481301007387 */ /* 0x0001e80000100800 */
[----:B0-----:R-:W4:Y:S01]  /*9640*/  LDL R19, [R1+0xce0] ;  /* 0x000ce00001137983 */ /* 0x001f220000100800 */
[----:B--2---:R-:W-:-:S05]  /*9650*/  @!P4 IMAD.MOV R3, RZ, RZ, -R3 ;  /* 0x000000ffff03c224 */ /* 0x004fca00078e0a03 */
[----:B------:R0:W-:Y:S04]  /*9660*/  STL [R1+0x44], R3 ;  /* 0x0000440301007387 */ /* 0x0001e80000100800 */
[----:B0-----:R-:W2:Y:S01]  /*9670*/  LDL.LU R3, [R1+0xfc] ;  /* 0x0000fc0001037983 */ /* 0x001ea20000300800 */
[----:B---3--:R-:W-:Y:S01]  /*9680*/  @!P5 IMAD.MOV R20, RZ, RZ, -R20 ;  /* 0x000000ffff14d224 */ /* 0x008fe200078e0a14 */
[----:B------:R-:W-:Y:S02]  /*9690*/  ISETP.GE.AND P4, PT, R22, RZ, PT ;  /* 0x000000ff1600720c */ /* 0x000fe40003f86270 */
[----:B------:R-:W-:Y:S02]  /*96a0*/  ISETP.GE.AND P5, PT, R24, RZ, PT ;  /* 0x000000ff1800720c */ /* 0x000fe40003fa6270 */
[----:B------:R0:W-:Y:S04]  /*96b0*/  STL [R1+0x40], R20 ;  /* 0x0000401401007387 */ /* 0x0001e80000100800 */
[----:B0-----:R-:W3:Y:S04]  /*96c0*/  LDL R20, [R1+0xcdc] ;  /* 0x000cdc0001147983 */ /* 0x001ee80000100800 */
[----:B------:R-:W3:Y:S04]  /*96d0*/  LDL.LU R22, [R1+0x38] ;  /* 0x0000380001167983 */ /* 0x000ee80000300800 */
[----:B------:R-:W4:Y:S01]  /*96e0*/  LDL R24, [R1+0xcd8] ;  /* 0x000cd80001187983 */ /* 0x000f220000100800 */
[----:B--2---:R-:W-:Y:S01]  /*96f0*/  @!P0 IMAD.MOV R3, RZ, RZ, -R3 ;  /* 0x000000ffff038224 */ /* 0x004fe200078e0a03 */
[----:B------:R-:W-:-:S02]  /*9700*/  ISETP.GE.AND P0, PT, R21, RZ, PT ;  /* 0x000000ff1500720c */ /* 0x000fc40003f06270 */
[----:B------:R-:W2:Y:S04]  /*9710*/  LDL R21, [R1+0xcd4] ;  /* 0x000cd40001157983 */ /* 0x000ea80000100800 */
[----:B------:R0:W-:Y:S04]  /*9720*/  STL [R1+0x3c], R3 ;  /* 0x00003c0301007387 */ /* 0x0001e80000100800 */
[----:B0-----:R-:W2:Y:S01]  /*9730*/  LDL.LU R3, [R1+0x34] ;  /* 0x0000340001037983 */ /* 0x001ea20000300800 */
[----:B---3--:R-:W-:-:S05]  /*9740*/  @!P3 IMAD.MOV R22, RZ, RZ, -R22 ;  /* 0x000000ffff16b224 */ /* 0x008fca00078e0a16 */
[----:B------:R0:W-:Y:S04]  /*9750*/  STL [R1+0x38], R22 ;  /* 0x0000381601007387 */ /* 0x0001e80000100800 */
[----:B0-----:R-:W3:Y:S04]  /*9760*/  LDL R22, [R1+0xcd0] ;  /* 0x000cd00001167983 */ /* 0x001ee80000100800 */
[----:B------:R-:W3:Y:S01]  /*9770*/  LDL.LU R29, [R1+0x30] ;  /* 0x00003000011d7983 */ /* 0x000ee20000300800 */
[----:B--2---:R-:W-:Y:S01]  /*9780*/  @!P1 IMAD.MOV R3, RZ, RZ, -R3 ;  /* 0x000000ffff039224 */ /* 0x004fe200078e0a03 */
[----:B----4-:R-:W-:-:S04]  /*9790*/  ISETP.GE.AND P1, PT, R25, RZ, PT ;  /* 0x000000ff1900720c */ /* 0x010fc80003f26270 */
[----:B------:R0:W-:Y:S04]  /*97a0*/  STL [R1+0x34], R3 ;  /* 0x0000340301007387 */ /* 0x0001e80000100800 */
[----:B0-----:R-:W2:Y:S04]  /*97b0*/  LDL R3, [R1+0xccc] ;  /* 0x000ccc0001037983 */ /* 0x001ea80000100800 */
[----:B------:R-:W4:Y:S01]  /*97c0*/  LDL.LU R25, [R1+0x2c] ;  /* 0x00002c0001197983 */ /* 0x000f220000300800 */
[----:B------:R-:W-:-:S03]  /*97d0*/  ISETP.GE.AND P3, PT, R23, RZ, PT ;  /* 0x000000ff1700720c */ /* 0x000fc60003f66270 */
[----:B------:R-:W2:Y:S01]  /*97e0*/  LDL R23, [R1+0xcc8] ;  /* 0x000cc80001177983 */ /* 0x000ea20000100800 */
[----:B---3--:R-:W-:Y:S01]  /*97f0*/  @!P2 IMAD.MOV R29, RZ, RZ, -R29 ;  /* 0x000000ffff1da224 */ /* 0x008fe200078e0a1d */
[----:B------:R-:W-:-:S04]  /*9800*/  ISETP.GE.AND P2, PT, R27, RZ, PT ;  /* 0x000000ff1b00720c */ /* 0x000fc80003f46270 */
[----:B------:R0:W-:Y:S04]  /*9810*/  STL [R1+0x30], R29 ;  /* 0x0000301d01007387 */ /* 0x0001e80000100800 */
[----:B0-----:R-:W3:Y:S04]  /*9820*/  LDL.LU R29, [R1+0x28] ;  /* 0x00002800011d7983 */ /* 0x001ee80000300800 */
[----:B------:R-:W2:Y:S01]  /*9830*/  LDL R27, [R1+0xcc4] ;  /* 0x000cc400011b7983 */ /* 0x000ea20000100800 */
[----:B----4-:R-:W-:Y:S01]  /*9840*/  @!P4 IMAD.MOV R25, RZ, RZ, -R25 ;  /* 0x000000ffff19c224 */ /* 0x010fe200078e0a19 */
[----:B------:R-:W-:-:S04]  /*9850*/  ISETP.GE.AND P4, PT, R26, RZ, PT ;  /* 0x000000ff1a00720c */ /* 0x000fc80003f86270 */
[----:B------:R0:W-:Y:S04]  /*9860*/  STL [R1+0x2c], R25 ;  /* 0x00002c1901007387 */ /* 0x0001e80000100800 */
[----:B0-----:R-:W4:Y:S04]  /*9870*/  LDL R25, [R1+0xcc0] ;  /* 0x000cc00001197983 */ /* 0x001f280000100800 */
[----:B------:R-:W2:Y:S01]  /*9880*/  LDL.LU R26, [R1+0x24] ;  /* 0x00002400011a7983 */ /* 0x000ea20000300800 */
[----:B---3--:R-:W-:Y:S01]  /*9890*/  @!P5 IMAD.MOV R29, RZ, RZ, -R29 ;  /* 0x000000ffff1dd224 */ /* 0x008fe200078e0a1d */
[----:B------:R-:W-:-:S04]  /*98a0*/  ISETP.GE.AND P5, PT, R19, RZ, PT ;  /* 0x000000ff1300720c */ /* 0x000fc80003fa6270 */
[----:B------:R0:W-:Y:S04]  /*98b0*/  STL [R1+0x28], R29 ;  /* 0x0000281d01007387 */ /* 0x0001e80000100800 */
[----:B0-----:R-:W3:Y:S04]  /*98c0*/  LDL R29, [R1+0xcbc] ;  /* 0x000cbc00011d7983 */ /* 0x001ee80000100800 */
[----:B------:R-:W3:Y:S01]  /*98d0*/  LDL.LU R19, [R1+0x20] ;  /* 0x0000200001137983 */ /* 0x000ee20000300800 */
[----:B--2---:R-:W-:Y:S01]  /*98e0*/  @!P0 IMAD.MOV R26, RZ, RZ, -R26 ;  /* 0x000000ffff1a8224 */ /* 0x004fe200078e0a1a */
[----:B------:R-:W-:-:S04]  /*98f0*/  ISETP.GE.AND P0, PT, R20, RZ, PT ;  /* 0x000000ff1400720c */ /* 0x000fc80003f06270 */
[----:B------:R0:W-:Y:S04]  /*9900*/  STL [R1+0x24], R26 ;  /* 0x0000241a01007387 */ /* 0x0001e80000100800 */
[----:B0-----:R-:W2:Y:S04]  /*9910*/  LDL R26, [R1+0xcb8] ;  /* 0x000cb800011a7983 */ /* 0x001ea80000100800 */
[----:B------:R-:W2:Y:S01]  /*9920*/  LDL.LU R20, [R1+0x1c] ;  /* 0x00001c0001147983 */ /* 0x000ea20000300800 */
[----:B---3--:R-:W-:Y:S01]  /*9930*/  @!P3 IMAD.MOV R19, RZ, RZ, -R19 ;  /* 0x000000ffff13b224 */ /* 0x008fe200078e0a13 */
[----:B------:R-:W-:-:S04]  /*9940*/  ISETP.GE.AND P3, PT, R24, RZ, PT ;  /* 0x000000ff1800720c */ /* 0x000fc80003f66270 */
[----:B------:R0:W-:Y:S04]  /*9950*/  STL [R1+0x20], R19 ;  /* 0x0000201301007387 */ /* 0x0001e80000100800 */
[----:B0-----:R-:W3:Y:S04]  /*9960*/  LDL.LU R19, [R1+0xfec] ;  /* 0x000fec0001137983 */ /* 0x001ee80000300800 */
[----:B------:R-:W3:Y:S01]  /*9970*/  LDL.LU R24, [R1+0x18] ;  /* 0x0000180001187983 */ /* 0x000ee20000300800 */
[----:B--2---:R-:W-:Y:S01]  /*9980*/  @!P1 IMAD.MOV R20, RZ, RZ, -R20 ;  /* 0x000000ffff149224 */ /* 0x004fe200078e0a14 */
[----:B------:R-:W-:-:S04]  /*9990*/  ISETP.GE.AND P1, PT, R21, RZ, PT ;  /* 0x000000ff1500720c */ /* 0x000fc80003f26270 */
[----:B------:R0:W-:Y:S04]  /*99a0*/  STL [R1+0x1c], R20 ;  /* 0x00001c1401007387 */ /* 0x0001e80000100800 */
[----:B0-----:R-:W2:Y:S04]  /*99b0*/  LDL.LU R20, [R1+0xfe8] ;  /* 0x000fe80001147983 */ /* 0x001ea80000300800 */
        /* <DEDUP_REMOVED lines=19> */
[----:B0-----:R-:W2:Y:S04]  /*9af0*/  LDL R3, [R1+0xca8] ;  /* 0x000ca80001037983 */ /* 0x001ea80000100800 */
[----:B------:R-:W2:Y:S01]  /*9b00*/  LDL.LU R27, [R1+0x4] ;  /* 0x00000400011b7983 */ /* 0x000ea20000300800 */
[----:B---3--:R-:W-:Y:S01]  /*9b10*/  @!P3 IMAD.MOV R23, RZ, RZ, -R23 ;  /* 0x000000ffff17b224 */ /* 0x008fe200078e0a17 */
[----:B----4-:R-:W-:-:S04]  /*9b20*/  ISETP.GE.AND P3, PT, R25, RZ, PT ;  /* 0x000000ff1900720c */ /* 0x010fc80003f66270 */
[----:B------:R0:W-:Y:S04]  /*9b30*/  STL [R1+0x8], R23 ;  /* 0x0000081701007387 */ /* 0x0001e80000100800 */
[----:B0-----:R-:W3:Y:S04]  /*9b40*/  LDL.LU R23, [R1+0xfdc] ;  /* 0x000fdc0001177983 */ /* 0x001ee80000300800 */
[----:B------:R-:W4:Y:S01]  /*9b50*/  LDL.LU R25, [R1] ;  /* 0x0000000001197983 */ /* 0x000f220000300800 */
[----:B--2---:R-:W-:-:S05]  /*9b60*/  @!P1 IMAD.MOV R27, RZ, RZ, -R27 ;  /* 0x000000ffff1b9224 */ /* 0x004fca00078e0a1b */
[----:B------:R0:W-:Y:S04]  /*9b70*/  STL [R1+0x4], R27 ;  /* 0x0000041b01007387 */ /* 0x0001e80000100800 */
[----:B0-----:R-:W2:Y:S01]  /*9b80*/  LDL.LU R27, [R1+0xfd8] ;  /* 0x000fd800011b7983 */ /* 0x001ea20000300800 */
[----:B------:R-:W-:Y:S01]  /*9b90*/  ISETP.GE.AND P1, PT, R29, RZ, PT ;  /* 0x000000ff1d00720c */ /* 0x000fe20003f26270 */
[----:B----4-:R-:W-:Y:S01]  /*9ba0*/  @!P2 IMAD.MOV R25, RZ, RZ, -R25 ;  /* 0x000000ffff19a224 */ /* 0x010fe200078e0a19 */
[----:B------:R-:W-:Y:S01]  /*9bb0*/  ISETP.GE.AND P2, PT, R26, RZ, PT ;  /* 0x000000ff1a00720c */ /* 0x000fe20003f46270 */
[----:B--2---:R-:W-:Y:S02]  /*9bc0*/  IMAD.MOV.U32 R29, RZ, RZ, R27 ;  /* 0x000000ffff1d7224 */ /* 0x004fe400078e001b */
[----:B------:R-:W2:Y:S04]  /*9bd0*/  LDL R27, [R1+0xcb4] ;  /* 0x000cb400011b7983 */ /* 0x000ea80000100800 */
[----:B------:R0:W-:Y:S04]  /*9be0*/  STL [R1], R25 ;  /* 0x0000001901007387 */ /* 0x0001e80000100800 */
[----:B0-----:R-:W4:Y:S04]  /*9bf0*/  LDL.LU R25, [R1+0xfd4] ;  /* 0x000fd40001197983 */ /* 0x001f280000300800 */
[----:B------:R-:W3:Y:S01]  /*9c00*/  LDL.LU R26, [R1+0xfd0] ;  /* 0x000fd000011a7983 */ /* 0x000ee20000300800 */
[----:B------:R-:W-:-:S05]  /*9c10*/  @!P4 IMAD.MOV R29, RZ, RZ, -R29 ;  /* 0x000000ffff1dc224 */ /* 0x000fca00078e0a1d */
[----:B------:R0:W-:Y:S04]  /*9c20*/  STL [R1+0xf3c], R29 ;  /* 0x000f3c1d01007387 */ /* 0x0001e80000100800 */
[----:B0-----:R-:W4:Y:S01]  /*9c30*/  LDL R29, [R1+0xca4] ;  /* 0x000ca400011d7983 */ /* 0x001f220000100800 */
[----:B--2---:R-:W-:-:S03]  /*9c40*/  ISETP.GE.AND P4, PT, R27, RZ, PT ;  /* 0x000000ff1b00720c */ /* 0x004fc60003f86270 */
[----:B------:R-:W2:Y:S01]  /*9c50*/  LDL R27, [R1+0xc98] ;  /* 0x000c9800011b7983 */ /* 0x000ea20000100800 */
[----:B---3--:R-:W-:Y:S01]  /*9c60*/  @!P5 IMAD.MOV R26, RZ, RZ, -R26 ;  /* 0x000000ffff1ad224 */ /* 0x008fe200078e0a1a */
[----:B------:R-:W-:-:S04]  /*9c70*/  ISETP.GE.AND P5, PT, R24, RZ, PT ;  /* 0x000000ff1800720c */ /* 0x000fc80003fa6270 */
[----:B------:R0:W-:Y:S04]  /*9c80*/  STL [R1+0xf40], R26 ;  /* 0x000f401a01007387 */ /* 0x0001e80000100800 */
[----:B0-----:R-:W3:Y:S04]  /*9c90*/  LDL R26, [R1+0xcac] ;  /* 0x000cac00011a7983 */ /* 0x001ee80000100800 */
[----:B------:R-:W2:Y:S01]  /*9ca0*/  LDL.LU R24, [R1+0xfcc] ;  /* 0x000fcc0001187983 */ /* 0x000ea20000300800 */
[----:B----4-:R-:W-:Y:S02]  /*9cb0*/  @!P0 IMAD.MOV R25, RZ, RZ, -R25 ;  /* 0x000000ffff198224 */ /* 0x010fe400078e0a19 */
[----:B------:R-:W-:-:S03]  /*9cc0*/  @!P1 IMAD.MOV R23, RZ, RZ, -R23 ;  /* 0x000000ffff179224 */ /* 0x000fc600078e0a17 */
[----:B------:R0:W-:Y:S04]  /*9cd0*/  STL [R1+0xf44], R25 ;  /* 0x000f441901007387 */ /* 0x0001e80000100800 */
[----:B0-----:R-:W4:Y:S01]  /*9ce0*/  LDL R25, [R1+0xc94] ;  /* 0x000c940001197983 */ /* 0x001f220000100800 */
[----:B---3--:R-:W-:-:S03]  /*9cf0*/  ISETP.GE.AND P0, PT, R26, RZ, PT ;  /* 0x000000ff1a00720c */ /* 0x008fc60003f06270 */
[----:B------:R-:W3:Y:S01]  /*9d00*/  LDL R26, [R1+0xc90] ;  /* 0x000c9000011a7983 */ /* 0x000ee20000100800 */
[----:B--2---:R-:W-:Y:S01]  /*9d10*/  @!P3 IMAD.MOV R24, RZ, RZ, -R24 ;  /* 0x000000ffff18b224 */ /* 0x004fe200078e0a18 */
[----:B------:R-:W-:-:S04]  /*9d20*/  ISETP.GE.AND P3, PT, R3, RZ, PT ;  /* 0x000000ff0300720c */ /* 0x000fc80003f66270 */
[----:B------:R0:W-:Y:S04]  /*9d30*/  STL [R1+0xf48], R24 ;  /* 0x000f481801007387 */ /* 0x0001e80000100800 */
[----:B------:R-:W2:Y:S04]  /*9d40*/  LDL R3, [R1+0xc8c] ;  /* 0x000c8c0001037983 */ /* 0x000ea80000100800 */
[----:B0-----:R-:W2:Y:S04]  /*9d50*/  LDL R24, [R1+0xc9c] ;  /* 0x000c9c0001187983 */ /* 0x001ea80000100800 */
[----:B------:R0:W-:Y:S04]  /*9d60*/  STL [R1+0xf4c], R23 ;  /* 0x000f4c1701007387 */ /* 0x0001e80000100800 */
[----:B0-----:R-:W2:Y:S01]  /*9d70*/  LDL R23, [R1+0xca0] ;  /* 0x000ca00001177983 */ /* 0x001ea20000100800 */
[----:B------:R-:W-:-:S02]  /*9d80*/  @!P2 IMAD.MOV R22, RZ, RZ, -R22 ;  /* 0x000000ffff16a224 */ /* 0x000fc400078e0a16 */
[----:B------:R-:W-:Y:S01]  /*9d90*/  @!P4 IMAD.MOV R21, RZ, RZ, -R21 ;  /* 0x000000ffff15c224 */ /* 0x000fe200078e0a15 */
[----:B------:R-:W-:Y:S02]  /*9da0*/  ISETP.GE.AND P1, PT, R29, RZ, PT ;  /* 0x000000ff1d00720c */ /* 0x000fe40003f26270 */
[----:B------:R-:W3:Y:S01]  /*9db0*/  LDL R29, [R1+0xc88] ;  /* 0x000c8800011d7983 */ /* 0x000ee20000100800 */
[----:B------:R-:W-:-:S03]  /*9dc0*/  @!P5 IMAD.MOV R20, RZ, RZ, -R20 ;  /* 0x000000ffff14d224 */ /* 0x000fc600078e0a14 */
[----:B------:R0:W-:Y:S04]  /*9dd0*/  STL [R1+0xf50], R22 ;  /* 0x000f501601007387 */ /* 0x0001e80000100800 */
[----:B------:R-:W-:Y:S01]  /*9de0*/  STL [R1+0xf54], R21 ;  /* 0x000f541501007387 */ /* 0x000fe20000100800 */
[----:B------:R-:W-:-:S03]  /*9df0*/  ISETP.GE.AND P5, PT, R27, RZ, PT ;  /* 0x000000ff1b00720c */ /* 0x000fc60003fa6270 */
[----:B0-----:R-:W3:Y:S01]  /*9e00*/  LDL R22, [R1+0xc84] ;  /* 0x000c840001167983 */ /* 0x001ee20000100800 */
[----:B------:R-:W-:Y:S02]  /*9e10*/  @!P0 IMAD.MOV R19, RZ, RZ, -R19 ;  /* 0x000000ffff138224 */ /* 0x000fe400078e0a13 */
[----:B------:R-:W-:Y:S01]  /*9e20*/  @!P3 IMAD.MOV R18, RZ, RZ, -R18 ;  /* 0x000000ffff12b224 */ /* 0x000fe200078e0a12 */
[----:B----4-:R-:W-:Y:S01]  /*9e30*/  ISETP.GE.AND P0, PT, R25, RZ, PT ;  /* 0x000000ff1900720c */ /* 0x010fe20003f06270 */
[----:B------:R-:W-:Y:S01]  /*9e40*/  @!P1 IMAD.MOV R17, RZ, RZ, -R17 ;  /* 0x000000ffff119224 */ /* 0x000fe200078e0a11 */
[----:B--2---:R-:W-:Y:S02]  /*9e50*/  ISETP.GE.AND P2, PT, R23, RZ, PT ;  /* 0x000000ff1700720c */ /* 0x004fe40003f46270 */
[----:B------:R-:W2:Y:S04]  /*9e60*/  LDL R23, [R1+0xc80] ;  /* 0x000c800001177983 */ /* 0x000ea80000100800 */
[----:B------:R0:W-:Y:S04]  /*9e70*/  STL [R1+0xf58], R20 ;  /* 0x000f581401007387 */ /* 0x0001e80000100800 */
[----:B------:R-:W4:Y:S01]  /*9e80*/  LDL R27, [R1+0xc7c] ;  /* 0x000c7c00011b7983 */ /* 0x000f220000100800 */
[----:B------:R-:W-:-:S03]  /*9e90*/  ISETP.GE.AND P4, PT, R24, RZ, PT ;  /* 0x000000ff1800720c */ /* 0x000fc60003f86270 */
[----:B------:R-:W-:Y:S04]  /*9ea0*/  STL [R1+0xf5c], R19 ;  /* 0x000f5c1301007387 */ /* 0x000fe80000100800 */
[----:B------:R-:W4:Y:S04]  /*9eb0*/  LDL R24, [R1+0xc78] ;  /* 0x000c780001187983 */ /* 0x000f280000100800 */
[----:B------:R-:W-:Y:S04]  /*9ec0*/  STL [R1+0xf60], R18 ;  /* 0x000f601201007387 */ /* 0x000fe80000100800 */
[----:B------:R-:W4:Y:S01]  /*9ed0*/  LDL R25, [R1+0xc74] ;  /* 0x000c740001197983 */ /* 0x000f220000100800 */
[----:B------:R-:W-:-:S03]  /*9ee0*/  ISETP.GE.AND P1, PT, R3, RZ, PT ;  /* 0x000000ff0300720c */ /* 0x000fc60003f26270 */
[----:B------:R-:W-:Y:S04]  /*9ef0*/  STL [R1+0xf64], R17 ;  /* 0x000f641101007387 */ /* 0x000fe80000100800 */
[----:B------:R-:W4:Y:S01]  /*9f00*/  LDL R3, [R1+0xc70] ;  /* 0x000c700001037983 */ /* 0x000f220000100800 */
[----:B------:R-:W-:Y:S01]  /*9f10*/  @!P2 IMAD.MOV R16, RZ, RZ, -R16 ;  /* 0x000000ffff10a224 */ /* 0x000fe200078e0a10 */
[----:B---3--:R-:W-:Y:S01]  /*9f20*/  ISETP.GE.AND P3, PT, R26, RZ, PT ;  /* 0x000000ff1a00720c */ /* 0x008fe20003f66270 */
[----:B------:R-:W-:Y:S01]  /*9f30*/  @!P4 IMAD.MOV R15, RZ, RZ, -R15 ;  /* 0x000000ffff0fc224 */ /* 0x000fe200078e0a0f */
[----:B------:R-:W-:Y:S01]  /*9f40*/  ISETP.GE.AND P2, PT, R29, RZ, PT ;  /* 0x000000ff1d00720c */ /* 0x000fe20003f46270 */
[----:B------:R-:W-:Y:S01]  /*9f50*/  @!P5 IMAD.MOV R14, RZ, RZ, -R14 ;  /* 0x000000ffff0ed224 */ /* 0x000fe200078e0a0e */
[----:B------:R-:W-:Y:S01]  /*9f60*/  STL [R1+0xf68], R16 ;  /* 0x000f681001007387 */ /* 0x000fe20000100800 */
[----:B------:R-:W-:Y:S01]  /*9f70*/  ISETP.GE.AND P4, PT, R22, RZ, PT ;  /* 0x000000ff1600720c */ /* 0x000fe20003f86270 */
[----:B------:R-:W-:-:S02]  /*9f80*/  @!P0 IMAD.MOV R13, RZ, RZ, -R13 ;  /* 0x000000ffff0d8224 */ /* 0x000fc400078e0a0d */
[----:B------:R-:W3:Y:S04]  /*9f90*/  LDL R26, [R1+0xc64] ;  /* 0x000c6400011a7983 */ /* 0x000ee80000100800 */
[----:B------:R-:W3:Y:S04]  /*9fa0*/  LDL R29, [R1+0xc68] ;  /* 0x000c6800011d7983 */ /* 0x000ee80000100800 */
[----:B------:R-:W-:Y:S04]  /*9fb0*/  STL [R1+0xf6c], R15 ;  /* 0x000f6c0f01007387 */ /* 0x000fe80000100800 */
[----:B------:R-:W-:Y:S04]  /*9fc0*/  STL [R1+0xf70], R14 ;  /* 0x000f700e01007387 */ /* 0x000fe80000100800 */
[----:B------:R-:W-:Y:S01]  /*9fd0*/  STL [R1+0xf74], R13 ;  /* 0x000f740d01007387 */ /* 0x000fe20000100800 */
[----:B------:R-:W-:-:S02]  /*9fe0*/  @!P3 IMAD.MOV R12, RZ, RZ, -R12 ;  /* 0x000000ffff0cb224 */ /* 0x000fc400078e0a0c */
[----:B------:R-:W-:Y:S02]  /*9ff0*/  @!P1 IMAD.MOV R11, RZ, RZ, -R11 ;  /* 0x000000ffff0b9224 */ /* 0x000fe400078e0a0b */
[----:B------:R-:W-:Y:S02]  /*a000*/  @!P2 IMAD.MOV R10, RZ, RZ, -R10 ;  /* 0x000000ffff0aa224 */ /* 0x000fe400078e0a0a */
[----:B------:R-:W-:Y:S01]  /*a010*/  @!P4 IMAD.MOV R9, RZ, RZ, -R9 ;  /* 0x000000ffff09c224 */ /* 0x000fe200078e0a09 */
[----:B--2---:R-:W-:Y:S02]  /*a020*/  ISETP.GE.AND P5, PT, R23, RZ, PT ;  /* 0x000000ff1700720c */ /* 0x004fe40003fa6270 */
[----:B----4-:R-:W-:Y:S02]  /*a030*/  ISETP.GE.AND P0, PT, R27, RZ, PT ;  /* 0x000000ff1b00720c */ /* 0x010fe40003f06270 */
[----:B------:R-:W2:Y:S09]  /*a040*/  LDL R27, [R1+0xc6c] ;  /* 0x000c6c00011b7983 */ /* 0x000eb20000100800 */
[----:B------:R-:W-:Y:S01]  /*a050*/  @!P5 IMAD.MOV R8, RZ, RZ, -R8 ;  /* 0x000000ffff08d224 */ /* 0x000fe200078e0a08 */
[----:B------:R-:W-:Y:S04]  /*a060*/  STL [R1+0xf78], R12 ;  /* 0x000f780c01007387 */ /* 0x000fe80000100800 */
[----:B------:R-:W-:Y:S04]  /*a070*/  STL [R1+0xf7c], R11 ;  /* 0x000f7c0b01007387 */ /* 0x000fe80000100800 */
[----:B------:R-:W-:Y:S04]  /*a080*/  STL [R1+0xf80], R10 ;  /* 0x000f800a01007387 */ /* 0x000fe80000100800 */
[----:B------:R-:W-:Y:S04]  /*a090*/  STL [R1+0xf84], R9 ;  /* 0x000f840901007387 */ /* 0x000fe80000100800 */
[----:B------:R-:W-:Y:S04]  /*a0a0*/  STL [R1+0xf88], R8 ;  /* 0x000f880801007387 */ /* 0x000fe80000100800 */
[----:B0-----:R-:W4:Y:S04]  /*a0b0*/  LDL.LU R20, [R1+0x1e8] ;  /* 0x0001e80001147983 */ /* 0x001f280000300800 */
[----:B------:R-:W4:Y:S04]  /*a0c0*/  LDL.LU R21, [R1+0x1e4] ;  /* 0x0001e40001157983 */ /* 0x000f280000300800 */
[----:B------:R-:W4:Y:S01]  /*a0d0*/  LDL.LU R22, [R1+0x1e0] ;  /* 0x0001e00001167983 */ /* 0x000f220000300800 */
[----:B------:R-:W-:-:S02]  /*a0e0*/  ISETP.GE.AND P3, PT, R24, RZ, PT ;  /* 0x000000ff1800720c */ /* 0x000fc40003f66270 */
[----:B------:R-:W-:Y:S01]  /*a0f0*/  ISETP.GE.AND P1, PT, R25, RZ, PT ;  /* 0x000000ff1900720c */ /* 0x000fe20003f26270 */
[----:B------:R-:W4:Y:S04]  /*a100*/  LDL.LU R23, [R1+0x1dc] ;  /* 0x0001dc0001177983 */ /* 0x000f280000300800 */
[----:B------:R-:W4:Y:S04]  /*a110*/  LDL.LU R24, [R1+0x1d8] ;  /* 0x0001d80001187983 */ /* 0x000f280000300800 */
[----:B------:R-:W4:Y:S01]  /*a120*/  LDL.LU R25, [R1+0x1d4] ;  /* 0x0001d40001197983 */ /* 0x000f220000300800 */
[----:B------:R-:W-:-:S03]  /*a130*/  ISETP.GE.AND P2, PT, R3, RZ, PT ;  /* 0x000000ff0300720c */ /* 0x000fc60003f46270 */
[----:B------:R-:W0:Y:S01]  /*a140*/  S2R R3, SR_TID.X ;  /* 0x0000000000037919 */ /* 0x000e220000002100 */
[----:B---3--:R-:W-:Y:S02]  /*a150*/  ISETP.GE.AND P4, PT, R26, RZ, PT ;  /* 0x000000ff1a00720c */ /* 0x008fe40003f86270 */
[----:B------:R-:W-:Y:S01]  /*a160*/  ISETP.GE.AND P5, PT, R29, RZ, PT ;  /* 0x000000ff1d00720c */ /* 0x000fe20003fa6270 */
[----:B------:R-:W-:Y:S01]  /*a170*/  @!P0 IMAD.MOV R7, RZ, RZ, -R7 ;  /* 0x000000ffff078224 */ /* 0x000fe200078e0a07 */
[----:B------:R-:W3:Y:S01]  /*a180*/  LDL.LU R26, [R1+0x1d0] ;  /* 0x0001d000011a7983 */ /* 0x000ee20000300800 */
[----:B------:R-:W-:Y:S02]  /*a190*/  @!P3 IMAD.MOV R6, RZ, RZ, -R6 ;  /* 0x000000ffff06b224 */ /* 0x000fe400078e0a06 */
[----:B------:R-:W-:Y:S01]  /*a1a0*/  @!P1 IMAD.MOV R5, RZ, RZ, -R5 ;  /* 0x000000ffff059224 */ /* 0x000fe200078e0a05 */
[----:B------:R-:W3:Y:S01]  /*a1b0*/  LDL.LU R29, [R1+0x1c8] ;  /* 0x0001c800011d7983 */ /* 0x000ee20000300800 */
[----:B------:R-:W-:Y:S01]  /*a1c0*/  @!P2 IMAD.MOV R4, RZ, RZ, -R4 ;  /* 0x000000ffff04a224 */ /* 0x000fe200078e0a04 */
[----:B0-----:R-:W-:-:S05]  /*a1d0*/  LOP3.LUT R3, R3, 0x7f, RZ, 0xc0, !PT ;  /* 0x0000007f03037812 */ /* 0x001fca00078ec0ff */
[----:B------:R-:W-:Y:S01]  /*a1e0*/  IMAD R3, R3, c[0x0][0x18c], RZ ;  /* 0x0000630003037a24 */ /* 0x000fe200078e02ff */
[----:B------:R-:W-:Y:S01]  /*a1f0*/  STL [R1+0xf8c], R7 ;  /* 0x000f8c0701007387 */ /* 0x000fe20000100800 */
[----:B------:R-:W-:-:S03]  /*a200*/  @!P4 IMAD.MOV R2, RZ, RZ, -R2 ;  /* 0x000000ffff02c224 */ /* 0x000fc600078e0a02 */
[----:B------:R-:W-:Y:S01]  /*a210*/  LEA R3, P6, R3, c[0x0][0x168], 0x1 ;  /* 0x00005a0003037a11 */ /* 0x000fe200078c08ff */
[----:B------:R-:W-:Y:S01]  /*a220*/  STL [R1+0xf90], R6 ;  /* 0x000f900601007387 */ /* 0x000fe20000100800 */
[----:B------:R-:W-:Y:S01]  /*a230*/  @!P5 IMAD.MOV R0, RZ, RZ, -R0 ;  /* 0x000000ffff00d224 */ /* 0x000fe200078e0a00 */
[----:B------:R-:W-:Y:S02]  /*a240*/  ISETP.NE.AND P3, PT, RZ, c[0x0][0x17c], PT ;  /* 0x00005f00ff007a0c */ /* 0x000fe40003f65270 */
[----:B------:R-:W-:Y:S04]  /*a250*/  STL [R1+0xeac], R3 ;  /* 0x000eac0301007387 */ /* 0x000fe80000100800 */
[----:B------:R-:W-:Y:S04]  /*a260*/  STL [R1+0xf94], R5 ;  /* 0x000f940501007387 */ /* 0x000fe80000100800 */
[----:B------:R-:W-:Y:S04]  /*a270*/  STL [R1+0xf98], R4 ;  /* 0x000f980401007387 */ /* 0x000fe80000100800 */
[----:B------:R4:W-:Y:S04]  /*a280*/  STL [R1+0xf9c], R2 ;  /* 0x000f9c0201007387 */ /* 0x0009e80000100800 */
[----:B------:R0:W-:Y:S01]  /*a290*/  STL [R1+0xfa0], R0 ;  /* 0x000fa00001007387 */ /* 0x0001e20000100800 */
[----:B--2---:R-:W-:-:S02]  /*a2a0*/  ISETP.GE.AND P0, PT, R27, RZ, PT ;  /* 0x000000ff1b00720c */ /* 0x004fc40003f06270 */
[----:B------:R-:W-:-:S11]  /*a2b0*/  LOP3.LUT R27, RZ, c[0x0][0x17c], RZ, 0x33, !PT ;  /* 0x00005f00ff1b7a12 */ /* 0x000fd600078e33ff */
[----:B------:R-:W-:-:S05]  /*a2c0*/  @!P0 IMAD.MOV R28, RZ, RZ, -R28 ;  /* 0x000000ffff1c8224 */ /* 0x000fca00078e0a1c */
[----:B------:R-:W-:Y:S01]  /*a2d0*/  STL [R1+0xfa4], R28 ;  /* 0x000fa41c01007387 */ /* 0x000fe20000100800 */
[C---:B----4-:R-:W-:Y:S02]  /*a2e0*/  SEL R2, R27.reuse, R20, !P3 ;  /* 0x000000141b027207 */ /* 0x050fe40005800000 */
[----:B0-----:R-:W-:-:S03]  /*a2f0*/  SEL R0, R27, R21, !P3 ;  /* 0x000000151b007207 */ /* 0x001fc60005800000 */
[----:B------:R0:W-:Y:S01]  /*a300*/  STL [R1+0x1e8], R2 ;  /* 0x0001e80201007387 */ /* 0x0001e20000100800 */
[----:B------:R-:W-:-:S03]  /*a310*/  SEL R3, R27, R22, !P3 ;  /* 0x000000161b037207 */ /* 0x000fc60005800000 */
[----:B------:R1:W-:Y:S04]  /*a320*/  STL [R1+0x1e4], R0 ;  /* 0x0001e40001007387 */ /* 0x0003e80000100800 */
[----:B------:R2:W-:Y:S01]  /*a330*/  STL [R1+0x1e0], R3 ;  /* 0x0001e00301007387 */ /* 0x0005e20000100800 */
[C---:B0-----:R-:W-:Y:S02]  /*a340*/  SEL R2, R27.reuse, R23, !P3 ;  /* 0x000000171b027207 */ /* 0x041fe40005800000 */
[----:B-1----:R-:W-:-:S03]  /*a350*/  SEL R0, R27, R24, !P3 ;  /* 0x000000181b007207 */ /* 0x002fc60005800000 */
[----:B------:R3:W-:Y:S01]  /*a360*/  STL [R1+0x1dc], R2 ;  /* 0x0001dc0201007387 */ /* 0x0007e20000100800 */
[----:B--2---:R-:W-:-:S03]  /*a370*/  SEL R3, R27, R25, !P3 ;  /* 0x000000191b037207 */ /* 0x004fc60005800000 */
[----:B------:R0:W-:Y:S04]  /*a380*/  STL [R1+0x1d8], R0 ;  /* 0x0001d80001007387 */ /* 0x0001e80000100800 */
[----:B------:R-:W-:Y:S04]  /*a390*/  STL [R1+0x1d4], R3 ;  /* 0x0001d40301007387 */ /* 0x000fe80000100800 */
[----:B------:R-:W2:Y:S01]  /*a3a0*/  LDL.LU R28, [R1+0x1b0] ;  /* 0x0001b000011c7983 */ /* 0x000ea20000300800 */
[C---:B---3--:R-:W-:Y:S02]  /*a3b0*/  SEL R2, R27.reuse, R26, !P3 ;  /* 0x0000001a1b027207 */ /* 0x048fe40005800000 */
[----:B0-----:R-:W-:-:S03]  /*a3c0*/  SEL R0, R27, R29, !P3 ;  /* 0x0000001d1b007207 */ /* 0x001fc60005800000 */
[----:B------:R-:W-:Y:S04]  /*a3d0*/  STL [R1+0x1cc], R2 ;  /* 0x0001cc0201007387 */ /* 0x000fe80000100800 */
[----:B--2---:R0:W-:Y:S04]  /*a3e0*/  STL [R1+0xfc0], R28 ;  /* 0x000fc01c01007387 */ /* 0x0041e80000100800 */
[----:B------:R-:W-:Y:S04]  /*a3f0*/  STL [R1+0x1c8], R0 ;  /* 0x0001c80001007387 */ /* 0x000fe80000100800 */
[----:B0-----:R-:W2:Y:S04]  /*a400*/  LDL.LU R28, [R1+0x1b8] ;  /* 0x0001b800011c7983 */ /* 0x001ea80000300800 */
[----:B--2---:R0:W-:Y:S04]  /*a410*/  STL [R1+0xfc4], R28 ;  /* 0x000fc41c01007387 */ /* 0x0041e80000100800 */
[----:B0-----:R-:W2:Y:S04]  /*a420*/  LDL.LU R28, [R1+0x1bc] ;  /* 0x0001bc00011c7983 */ /* 0x001ea80000300800 */
[----:B--2---:R0:W-:Y:S04]  /*a430*/  STL [R1+0xfc8], R28 ;  /* 0x000fc81c01007387 */ /* 0x0041e80000100800 */
[----:B0-----:R-:W2:Y:S04]  /*a440*/  LDL.LU R28, [R1+0x1c4] ;  /* 0x0001c400011c7983 */ /* 0x001ea80000300800 */
[----:B------:R-:W3:Y:S04]  /*a450*/  LDL.LU R0, [R1+0x1ac] ;  /* 0x0001ac0001007983 */ /* 0x000ee80000300800 */
[----:B------:R-:W4:Y:S04]  /*a460*/  LDL.LU R2, [R1+0x1a4] ;  /* 0x0001a40001027983 */ /* 0x000f280000300800 */
[----:B------:R-:W3:Y:S04]  /*a470*/  LDL.LU R4, [R1+0x19c] ;  /* 0x00019c0001047983 */ /* 0x000ee80000300800 */
        /* <DEDUP_REMOVED lines=23> */
[----:B------:R-:W3:Y:S01]  /*a5f0*/  LDL.LU R29, [R1+0x108] ;  /* 0x00010800011d7983 */ /* 0x000ee20000300800 */
[----:B--2---:R-:W-:-:S05]  /*a600*/  SEL R28, R27, R28, !P3 ;  /* 0x0000001c1b1c7207 */ /* 0x004fca0005800000 */
[----:B------:R0:W-:Y:S04]  /*a610*/  STL [R1+0x1c0], R28 ;  /* 0x0001c01c01007387 */ /* 0x0001e80000100800 */
[----:B0-----:R-:W2:Y:S02]  /*a620*/  LDL.LU R28, [R1+0xfc8] ;  /* 0x000fc800011c7983 */ /* 0x001ea40000300800 */
[----:B--2---:R-:W-:-:S05]  /*a630*/  SEL R28, R27, R28, !P3 ;  /* 0x0000001c1b1c7207 */ /* 0x004fca0005800000 */
[----:B------:R0:W-:Y:S04]  /*a640*/  STL [R1+0x1bc], R28 ;  /* 0x0001bc1c01007387 */ /* 0x0001e80000100800 */
[----:B0-----:R-:W2:Y:S02]  /*a650*/  LDL.LU R28, [R1+0xfc4] ;  /* 0x000fc400011c7983 */ /* 0x001ea40000300800 */
[----:B--2---:R-:W-:-:S05]  /*a660*/  SEL R28, R27, R28, !P3 ;  /* 0x0000001c1b1c7207 */ /* 0x004fca0005800000 */
[----:B------:R0:W-:Y:S04]  /*a670*/  STL [R1+0x1b4], R28 ;  /* 0x0001b41c01007387 */ /* 0x0001e80000100800 */
[----:B0-----:R-:W2:Y:S01]  /*a680*/  LDL.LU R28, [R1+0xfc0] ;  /* 0x000fc000011c7983 */ /* 0x001ea20000300800 */
[C---:B----4-:R-:W-:Y:S02]  /*a690*/  SEL R2, R27.reuse, R2, !P3 ;  /* 0x000000021b027207 */ /* 0x050fe40005800000 */
[----:B--2---:R-:W-:-:S05]  /*a6a0*/  SEL R28, R27, R28, !P3 ;  /* 0x0000001c1b1c7207 */ /* 0x004fca0005800000 */
[----:B------:R3:W-:Y:S02]  /*a6b0*/  STL [R1+0x1b0], R28 ;  /* 0x0001b01c01007387 */ /* 0x0007e40000100800 */
[C---:B---3--:R-:W-:Y:S02]  /*a6c0*/  SEL R28, R27.reuse, R0, !P3 ;  /* 0x000000001b1c7207 */ /* 0x048fe40005800000 */
[C---:B------:R-:W-:Y:S02]  /*a6d0*/  SEL R0, R27.reuse, R4, !P3 ;  /* 0x000000041b007207 */ /* 0x040fe40005800000 */
[C---:B------:R-:W-:Y:S01]  /*a6e0*/  SEL R4, R27.reuse, R5, !P3 ;  /* 0x000000051b047207 */ /* 0x040fe20005800000 */
[----:B------:R-:W-:Y:S04]  /*a6f0*/  STL [R1+0x1a8], R28 ;  /* 0x0001a81c01007387 */ /* 0x000fe80000100800 */
[----:B------:R0:W-:Y:S04]  /*a700*/  STL [R1+0x1a4], R2 ;  /* 0x0001a40201007387 */ /* 0x0001e80000100800 */
[----:B------:R1:W-:Y:S01]  /*a710*/  STL [R1+0x1a0], R0 ;  /* 0x0001a00001007387 */ /* 0x0003e20000100800 */
[----:B0-----:R-:W-:-:S02]  /*a720*/  SEL R2, R27, R3, !P3 ;  /* 0x000000031b027207 */ /* 0x001fc40005800000 */
[C---:B------:R-:W-:Y:S02]  /*a730*/  SEL R3, R27.reuse, R7, !P3 ;  /* 0x000000071b037207 */ /* 0x040fe40005800000 */
[C---:B-1----:R-:W-:Y:S01]  /*a740*/  SEL R0, R27.reuse, R6, !P3 ;  /* 0x000000061b007207 */ /* 0x042fe20005800000 */
[----:B------:R-:W-:Y:S04]  /*a750*/  STL [R1+0xf4], R4 ;  /* 0x0000f40401007387 */ /* 0x000fe80000100800 */
[----:B------:R0:W-:Y:S04]  /*a760*/  STL [R1+0x19c], R2 ;  /* 0x00019c0201007387 */ /* 0x0001e80000100800 */
[----:B------:R1:W-:Y:S04]  /*a770*/  STL [R1+0x198], R0 ;  /* 0x0001980001007387 */ /* 0x0003e80000100800 */
[----:B------:R2:W-:Y:S01]  /*a780*/  STL [R1+0x12c], R3 ;  /* 0x00012c0301007387 */ /* 0x0005e20000100800 */
[----:B0-----:R-:W-:-:S02]  /*a790*/  SEL R2, R27, R8, !P3 ;  /* 0x000000081b027207 */ /* 0x001fc40005800000 */
[----:B-1----:R-:W-:-:S03]  /*a7a0*/  SEL R0, R27, R9, !P3 ;  /* 0x000000091b007207 */ /* 0x002fc60005800000 */
[----:B------:R0:W-:Y:S01]  /*a7b0*/  STL [R1+0x194], R2 ;  /* 0x0001940201007387 */ /* 0x0001e20000100800 */
[----:B--2---:R-:W-:-:S03]  /*a7c0*/  SEL R3, R27, R10, !P3 ;  /* 0x0000000a1b037207 */ /* 0x004fc60005800000 */
[----:B------:R1:W-:Y:S04]  /*a7d0*/  STL [R1+0x190], R0 ;  /* 0x0001900001007387 */ /* 0x0003e80000100800 */
[----:B------:R2:W-:Y:S01]  /*a7e0*/  STL [R1+0x16c], R3 ;  /* 0x00016c0301007387 */ /* 0x0005e20000100800 */
[C---:B0-----:R-:W-:Y:S02]  /*a7f0*/  SEL R2, R27.reuse, R11, !P3 ;  /* 0x0000000b1b027207 */ /* 0x041fe40005800000 */
        /* <DEDUP_REMOVED lines=30> */
[C---:B0-----:R-:W-:Y:S02]  /*a9e0*/  SEL R2, R27.reuse, R26, !P3 ;  /* 0x0000001a1b027207 */ /* 0x041fe40005800000 */
[----:B-1----:R-:W-:-:S03]  /*a9f0*/  SEL R0, R27, R29, !P3 ;  /* 0x0000001d1b007207 */ /* 0x002fc60005800000 */
        /* <DEDUP_REMOVED lines=133> */
[----:B------:R-:W3:Y:S01]  /*b250*/  LDL.LU R3, [R1] ;  /* 0x0000000001037983 */ /* 0x000ee20000300800 */
        /* <DEDUP_REMOVED lines=9> */
[C---:B---3--:R-:W-:Y:S02]  /*b2f0*/  SEL R0, R27.reuse, R0, !P3 ;  /* 0x000000001b007207 */ /* 0x048fe40005800000 */
[C---:B----4-:R-:W-:Y:S02]  /*b300*/  SEL R2, R27.reuse, R2, !P3 ;  /* 0x000000021b027207 */ /* 0x050fe40005800000 */
[C---:B------:R-:W-:Y:S02]  /*b310*/  SEL R4, R27.reuse, R4, !P3 ;  /* 0x000000041b047207 */ /* 0x040fe40005800000 */
[----:B------:R-:W-:-:S02]  /*b320*/  SEL R5, R27, R5, !P3 ;  /* 0x000000051b057207 */ /* 0x000fc40005800000 */
[C---:B------:R-:W-:Y:S02]  /*b330*/  SEL R6, R27.reuse, R6, !P3 ;  /* 0x000000061b067207 */ /* 0x040fe40005800000 */
[C---:B------:R-:W-:Y:S02]  /*b340*/  SEL R7, R27.reuse, R7, !P3 ;  /* 0x000000071b077207 */ /* 0x040fe40005800000 */
[C---:B------:R-:W-:Y:S02]  /*b350*/  SEL R8, R27.reuse, R8, !P3 ;  /* 0x000000081b087207 */ /* 0x040fe40005800000 */
[C---:B------:R-:W-:Y:S02]  /*b360*/  SEL R9, R27.reuse, R9, !P3 ;  /* 0x000000091b097207 */ /* 0x040fe40005800000 */
        /* <DEDUP_REMOVED lines=18> */
[----:B--2---:R-:W-:-:S05]  /*b490*/  SEL R28, R27, R28, !P3 ;  /* 0x0000001c1b1c7207 */ /* 0x004fca0005800000 */
[----:B------:R0:W-:Y:S04]  /*b4a0*/  STL [R1+0x94], R28 ;  /* 0x0000941c01007387 */ /* 0x0001e80000100800 */
[----:B0-----:R-:W2:Y:S04]  /*b4b0*/  LDL.LU R28, [R1+0xfa4] ;  /* 0x000fa400011c7983 */ /* 0x001ea80000300800 */
[----:B------:R0:W-:Y:S04]  /*b4c0*/  STL [R1+0x90], R0 ;  /* 0x0000900001007387 */ /* 0x0001e80000100800 */
[----:B0-----:R-:W3:Y:S04]  /*b4d0*/  LDL.LU R0, [R1+0xfa0] ;  /* 0x000fa00001007983 */ /* 0x001ee80000300800 */
[----:B------:R0:W-:Y:S04]  /*b4e0*/  STL [R1+0x88], R2 ;  /* 0x0000880201007387 */ /* 0x0001e80000100800 */
[----:B0-----:R-:W4:Y:S04]  /*b4f0*/  LDL.LU R2, [R1+0xf9c] ;  /* 0x000f9c0001027983 */ /* 0x001f280000300800 */
[----:B------:R0:W-:Y:S04]  /*b500*/  STL [R1+0x84], R4 ;  /* 0x0000840401007387 */ /* 0x0001e80000100800 */
[----:B0-----:R-:W2:Y:S04]  /*b510*/  LDL.LU R4, [R1+0xf98] ;  /* 0x000f980001047983 */ /* 0x001ea80000300800 */
        /* <DEDUP_REMOVED lines=17> */
[----:B0-----:R-:W3:Y:S04]  /*b630*/  LDL.LU R13, [R1+0xf74] ;  /* 0x000f7400010d7983 */ /* 0x001ee80000300800 */
[----:B------:R0:W-:Y:S04]  /*b640*/  STL [R1+0x5c], R14 ;  /* 0x00005c0e01007387 */ /* 0x0001e80000100800 */
[----:B0-----:R-:W4:Y:S04]  /*b650*/  LDL.LU R14, [R1+0xf70] ;  /* 0x000f7000010e7983 */ /* 0x001f280000300800 */
        /* <DEDUP_REMOVED lines=25> */
[----:B0-----:R-:W4:Y:S01]  /*b7f0*/  LDL.LU R29, [R1+0xf3c] ;  /* 0x000f3c00011d7983 */ /* 0x001f220000300800 */
[----:B------:R-:W-:-:S05]  /*b800*/  SEL R3, R27, R3, !P3 ;  /* 0x000000031b037207 */ /* 0x000fca0005800000 */
[----:B------:R0:W-:Y:S01]  /*b810*/  STL [R1+0x24], R3 ;  /* 0x0000240301007387 */ /* 0x0001e20000100800 */
[C---:B--2---:R-:W-:Y:S02]  /*b820*/  SEL R12, R27.reuse, R12, !P3 ;  /* 0x0000000c1b0c7207 */ /* 0x044fe40005800000 */
[C---:B---3--:R-:W-:Y:S02]  /*b830*/  SEL R13, R27.reuse, R13, !P3 ;  /* 0x0000000d1b0d7207 */ /* 0x048fe40005800000 */
[C---:B----4-:R-:W-:Y:S02]  /*b840*/  SEL R14, R27.reuse, R14, !P3 ;  /* 0x0000000e1b0e7207 */ /* 0x050fe40005800000 */
[C---:B------:R-:W-:Y:S02]  /*b850*/  SEL R15, R27.reuse, R15, !P3 ;  /* 0x0000000f1b0f7207 */ /* 0x040fe40005800000 */
[C---:B------:R-:W-:Y:S02]  /*b860*/  SEL R16, R27.reuse, R16, !P3 ;  /* 0x000000101b107207 */ /* 0x040fe40005800000 */
[----:B------:R-:W-:-:S02]  /*b870*/  SEL R17, R27, R17, !P3 ;  /* 0x000000111b117207 */ /* 0x000fc40005800000 */
[C---:B------:R-:W-:Y:S02]  /*b880*/  SEL R21, R27.reuse, R21, !P3 ;  /* 0x000000151b157207 */ /* 0x040fe40005800000 */
[C---:B------:R-:W-:Y:S02]  /*b890*/  SEL R22, R27.reuse, R22, !P3 ;  /* 0x000000161b167207 */ /* 0x040fe40005800000 */
[C---:B------:R-:W-:Y:S02]  /*b8a0*/  SEL R24, R27.reuse, R24, !P3 ;  /* 0x000000181b187207 */ /* 0x040fe40005800000 */
[C---:B------:R-:W-:Y:S02]  /*b8b0*/  SEL R25, R27.reuse, R25, !P3 ;  /* 0x000000191b197207 */ /* 0x040fe40005800000 */
[C---:B0-----:R-:W-:Y:S02]  /*b8c0*/  SEL R3, R27.reuse, R26, !P3 ;  /* 0x0000001a1b037207 */ /* 0x041fe40005800000 */
[----:B------:R-:W-:-:S05]  /*b8d0*/  SEL R29, R27, R29, !P3 ;  /* 0x0000001d1b1d7207 */ /* 0x000fca0005800000 */
[----:B------:R-:W-:Y:S04]  /*b8e0*/  STL [R1+0x20], R29 ;  /* 0x0000201d01007387 */ /* 0x000fe80000100800 */
[----:B------:R0:W-:Y:S04]  /*b8f0*/  STL [R1+0x1c], R3 ;  /* 0x00001c0301007387 */ /* 0x0001e80000100800 */
[----:B------:R-:W-:Y:S01]  /*b900*/  STL [R1+0x18], R25 ;  /* 0x0000181901007387 */ /* 0x000fe20000100800 */
[----:B0-----:R-:W-:-:S03]  /*b910*/  SEL R3, R27, R23, !P3 ;  /* 0x000000171b037207 */ /* 0x001fc60005800000 */
[----:B------:R-:W-:Y:S04]  /*b920*/  STL [R1+0x14], R24 ;  /* 0x0000141801007387 */ /* 0x000fe80000100800 */
[----:B------:R0:W-:Y:S04]  /*b930*/  STL [R1+0x10], R3 ;  /* 0x0000100301007387 */ /* 0x0001e80000100800 */
[----:B------:R-:W-:Y:S01]  /*b940*/  STL [R1+0xc], R22 ;  /* 0x00000c1601007387 */ /* 0x000fe20000100800 */
[----:B0-----:R-:W-:-:S03]  /*b950*/  SEL R3, R27, R20, !P3 ;  /* 0x000000141b037207 */ /* 0x001fc60005800000 */
[----:B------:R-:W2:Y:S04]  /*b960*/  LDL.LU R20, [R1+0x1e0] ;  /* 0x0001e00001147983 */ /* 0x000ea80000300800 */
[----:B------:R0:W-:Y:S01]  /*b970*/  STL [R1+0x8], R21 ;  /* 0x0000081501007387 */ /* 0x0001e20000100800 */
[----:B------:R-:W-:-:S03]  /*b980*/  SEL R29, R27, R18, !P3 ;  /* 0x000000121b1d7207 */ /* 0x000fc60005800000 */
[----:B0-----:R-:W3:Y:S04]  /*b990*/  LDL.LU R21, [R1+0x1dc] ;  /* 0x0001dc0001157983 */ /* 0x001ee80000300800 */
[----:B------:R0:W-:Y:S04]  /*b9a0*/  STL [R1+0x4], R3 ;  /* 0x0000040301007387 */ /* 0x0001e80000100800 */
[----:B------:R-:W4:Y:S04]  /*b9b0*/  LDL.LU R22, [R1+0x1d8] ;  /* 0x0001d80001167983 */ /* 0x000f280000300800 */
[----:B------:R-:W4:Y:S01]  /*b9c0*/  LDL.LU R23, [R1+0x1d4] ;  /* 0x0001d40001177983 */ /* 0x000f220000300800 */
[----:B0-----:R-:W-:-:S03]  /*b9d0*/  SEL R3, R27, R19, !P3 ;  /* 0x000000131b037207 */ /* 0x001fc60005800000 */
[----:B------:R-:W4:Y:S04]  /*b9e0*/  LDL.LU R24, [R1+0x1cc] ;  /* 0x0001cc0001187983 */ /* 0x000f280000300800 */
[----:B------:R-:W4:Y:S04]  /*b9f0*/  LDL.LU R25, [R1+0x1c8] ;  /* 0x0001c80001197983 */ /* 0x000f280000300800 */
[----:B------:R-:W4:Y:S04]  /*ba00*/  LDL.LU R26, [R1+0x1c0] ;  /* 0x0001c000011a7983 */ /* 0x000f280000300800 */
[----:B------:R-:W4:Y:S04]  /*ba10*/  LDL.LU R19, [R1+0x1e4] ;  /* 0x0001e40001137983 */ /* 0x000f280000300800 */
        /* <DEDUP_REMOVED lines=16> */
[----:B------:R-:W0:Y:S01]  /*bb20*/  S2R R18, SR_TID.X ;  /* 0x0000000000127919 */ /* 0x000e220000002100 */
[----:B------:R-:W-:-:S02]  /*bb30*/  SEL R11, R27, R11, !P3 ;  /* 0x0000000b1b0b7207 */ /* 0x000fc40005800000 */
[C---:B------:R-:W-:Y:S02]  /*bb40*/  SEL R10, R27.reuse, R10, !P3 ;  /* 0x0000000a1b0a7207 */ /* 0x040fe40005800000 */
[C---:B------:R-:W-:Y:S02]  /*bb50*/  SEL R9, R27.reuse, R9, !P3 ;  /* 0x000000091b097207 */ /* 0x040fe40005800000 */
[C---:B------:R-:W-:Y:S01]  /*bb60*/  SEL R8, R27.reuse, R8, !P3 ;  /* 0x000000081b087207 */ /* 0x040fe20005800000 */
[----:B------:R-:W-:Y:S01]  /*bb70*/  STL [R1+0xed0], R11 ;  /* 0x000ed00b01007387 */ /* 0x000fe20000100800 */
[C---:B------:R-:W-:Y:S02]  /*bb80*/  SEL R7, R27.reuse, R7, !P3 ;  /* 0x000000071b077207 */ /* 0x040fe40005800000 */
[C---:B------:R-:W-:Y:S01]  /*bb90*/  SEL R6, R27.reuse, R6, !P3 ;  /* 0x000000061b067207 */ /* 0x040fe20005800000 */
[----:B------:R-:W-:Y:S01]  /*bba0*/  STL [R1+0xed4], R10 ;  /* 0x000ed40a01007387 */ /* 0x000fe20000100800 */
[----:B------:R-:W-:-:S02]  /*bbb0*/  SEL R5, R27, R5, !P3 ;  /* 0x000000051b057207 */ /* 0x000fc40005800000 */
[C---:B------:R-:W-:Y:S01]  /*bbc0*/  SEL R4, R27.reuse, R4, !P3 ;  /* 0x000000041b047207 */ /* 0x040fe20005800000 */
[----:B------:R-:W-:Y:S01]  /*bbd0*/  STL [R1+0xed8], R9 ;  /* 0x000ed80901007387 */ /* 0x000fe20000100800 */
[C---:B------:R-:W-:Y:S02]  /*bbe0*/  SEL R2, R27.reuse, R2, !P3 ;  /* 0x000000021b027207 */ /* 0x040fe40005800000 */
[----:B0-----:R-:W-:Y:S01]  /*bbf0*/  LOP3.LUT R18, R18, 0x7f, RZ, 0xc0, !PT ;  /* 0x0000007f12127812 */ /* 0x001fe200078ec0ff */
[----:B------:R-:W-:Y:S01]  /*bc00*/  STL [R1+0xedc], R8 ;  /* 0x000edc0801007387 */ /* 0x000fe20000100800 */
[----:B------:R-:W-:-:S03]  /*bc10*/  SEL R0, R27, R0, !P3 ;  /* 0x000000001b007207 */ /* 0x000fc60005800000 */
[----:B------:R-:W-:Y:S01]  /*bc20*/  IMAD R18, R18, c[0x0][0x18c], RZ ;  /* 0x0000630012127a24 */ /* 0x000fe200078e02ff */
[----:B------:R-:W-:Y:S01]  /*bc30*/  STL [R1+0xee0], R7 ;  /* 0x000ee00701007387 */ /* 0x000fe20000100800 */
[----:B------:R-:W-:-:S03]  /*bc40*/  SEL R27, R27, R28, !P3 ;  /* 0x0000001c1b1b7207 */ /* 0x000fc60005800000 */
[----:B------:R-:W-:Y:S01]  /*bc50*/  STL [R1+0xee4], R6 ;  /* 0x000ee40601007387 */ /* 0x000fe20000100800 */
[----:B------:R-:W-:-:S03]  /*bc60*/  LEA.HI.X.SX32 R18, R18, c[0x0][0x16c], 0x1, P6 ;  /* 0x00005b0012127a11 */ /* 0x000fc600030f0eff */
[----:B------:R-:W-:Y:S04]  /*bc70*/  STL [R1+0xee8], R5 ;  /* 0x000ee80501007387 */ /* 0x000fe80000100800 */
[----:B------:R-:W-:Y:S04]  /*bc80*/  STL [R1+0xeec], R4 ;  /* 0x000eec0401007387 */ /* 0x000fe80000100800 */
[----:B------:R0:W-:Y:S04]  /*bc90*/  STL [R1+0xef0], R2 ;  /* 0x000ef00201007387 */ /* 0x0001e80000100800 */
[----:B------:R1:W-:Y:S04]  /*bca0*/  STL [R1+0xef4], R0 ;  /* 0x000ef40001007387 */ /* 0x0003e80000100800 */
[----:B------:R-:W-:Y:S04]  /*bcb0*/  STL [R1+0xef8], R27 ;  /* 0x000ef81b01007387 */ /* 0x000fe80000100800 */
[----:B------:R-:W-:Y:S01]  /*bcc0*/  STL [R1+0xefc], R18 ;  /* 0x000efc1201007387 */ /* 0x000fe20000100800 */
[----:B--2---:R-:W-:-:S02]  /*bcd0*/  IMAD R20, R20, c[0x0][0x190], RZ ;  /* 0x0000640014147a24 */ /* 0x004fc400078e02ff */
[----:B---3--:R-:W-:Y:S02]  /*bce0*/  IMAD R21, R21, c[0x0][0x190], RZ ;  /* 0x0000640015157a24 */ /* 0x008fe400078e02ff */
[----:B----4-:R-:W-:Y:S02]  /*bcf0*/  IMAD R22, R22, c[0x0][0x190], RZ ;  /* 0x0000640016167a24 */ /* 0x010fe400078e02ff */
[----:B------:R-:W-:Y:S02]  /*bd00*/  IMAD R23, R23, c[0x0][0x190], RZ ;  /* 0x0000640017177a24 */ /* 0x000fe400078e02ff */
[----:B------:R-:W-:Y:S02]  /*bd10*/  IMAD R24, R24, c[0x0][0x190], RZ ;  /* 0x0000640018187a24 */ /* 0x000fe400078e02ff */
[----:B------:R-:W-:Y:S02]  /*bd20*/  IMAD R25, R25, c[0x0][0x190], RZ ;  /* 0x0000640019197a24 */ /* 0x000fe400078e02ff */
[----:B------:R-:W-:-:S02]  /*bd30*/  IMAD R19, R19, c[0x0][0x190], RZ ;  /* 0x0000640013137a24 */ /* 0x000fc400078e02ff */
[----:B------:R-:W-:-:S03]  /*bd40*/  IMAD R26, R26, c[0x0][0x190], RZ ;  /* 0x000064001a1a7a24 */ /* 0x000fc600078e02ff */
[----:B------:R-:W-:Y:S01]  /*bd50*/  STL [R1+0xf00], R19 ;  /* 0x000f001301007387 */ /* 0x000fe20000100800 */
[----:B0-----:R-:W-:Y:S02]  /*bd60*/  IMAD R2, R15, c[0x0][0x190], RZ ;  /* 0x000064000f027a24 */ /* 0x001fe400078e02ff */
[----:B------:R-:W-:Y:S02]  /*bd70*/  IMAD R4, R14, c[0x0][0x190], RZ ;  /* 0x000064000e047a24 */ /* 0x000fe400078e02ff */
[----:B------:R-:W-:Y:S02]  /*bd80*/  IMAD R28, R13, c[0x0][0x190], RZ ;  /* 0x000064000d1c7a24 */ /* 0x000fe400078e02ff */
[----:B-1----:R-:W-:-:S05]  /*bd90*/  IMAD R0, R12, c[0x0][0x190], RZ ;  /* 0x000064000c007a24 */ /* 0x002fca00078e02ff */
[----:B------:R0:W-:Y:S04]  /*bda0*/  STL [R1+0x1ac], R0 ;  /* 0x0001ac0001007387 */ /* 0x0001e80000100800 */
[----:B------:R-:W-:Y:S04]  /*bdb0*/  STL [R1+0xf04], R20 ;  /* 0x000f041401007387 */ /* 0x000fe80000100800 */
[----:B------:R-:W-:Y:S04]  /*bdc0*/  STL [R1+0xf08], R21 ;  /* 0x000f081501007387 */ /* 0x000fe80000100800 */
[----:B------:R-:W-:Y:S04]  /*bdd0*/  STL [R1+0xf0c], R22 ;  /* 0x000f0c1601007387 */ /* 0x000fe80000100800 */
[----:B------:R-:W-:Y:S04]  /*bde0*/  STL [R1+0xf10], R23 ;  /* 0x000f101701007387 */ /* 0x000fe80000100800 */
[----:B------:R-:W-:Y:S01]  /*bdf0*/  STL [R1+0xf14], R24 ;  /* 0x000f141801007387 */ /* 0x000fe20000100800 */
[----:B0-----:R-:W-:-:S03]  /*be00*/  IMAD R0, R16, c[0x0][0x190], RZ ;  /* 0x0000640010007a24 */ /* 0x001fc600078e02ff */
[----:B------:R-:W-:Y:S04]  /*be10*/  STL [R1+0xf18], R25 ;  /* 0x000f181901007387 */ /* 0x000fe80000100800 */
[----:B------:R-:W-:Y:S04]  /*be20*/  STL [R1+0xf1c], R26 ;  /* 0x000f1c1a01007387 */ /* 0x000fe80000100800 */
[----:B------:R-:W-:Y:S04]  /*be30*/  STL [R1+0xf20], R28 ;  /* 0x000f201c01007387 */ /* 0x000fe80000100800 */
[----:B------:R0:W-:Y:S04]  /*be40*/  STL [R1+0x8c], R4 ;  /* 0x00008c0401007387 */ /* 0x0001e80000100800 */
[----:B------:R1:W-:Y:S01]  /*be50*/  STL [R1+0xa0], R2 ;  /* 0x0000a00201007387 */ /* 0x0003e20000100800 */
[----:B0-----:R-:W-:-:S03]  /*be60*/  IMAD R4, R17, c[0x0][0x190], RZ ;  /* 0x0000640011047a24 */ /* 0x001fc600078e02ff */
[----:B------:R0:W-:Y:S04]  /*be70*/  STL [R1+0xb4], R0 ;  /* 0x0000b40001007387 */ /* 0x0001e80000100800 */
[----:B------:R-:W-:Y:S04]  /*be80*/  STL [R1+0xcc], R4 ;  /* 0x0000cc0401007387 */ /* 0x000fe80000100800 */
[----:B------:R-:W2:Y:S01]  /*be90*/  LDL.LU R28, [R1+0x12c] ;  /* 0x00012c00011c7983 */ /* 0x000ea20000300800 */
[----:B-1----:R-:W-:Y:S02]  /*bea0*/  IMAD R2, R29, c[0x0][0x190], RZ ;  /* 0x000064001d027a24 */ /* 0x002fe400078e02ff */
[----:B0-----:R-:W-:-:S03]  /*beb0*/  IMAD R0, R3, c[0x0][0x190], RZ ;  /* 0x0000640003007a24 */ /* 0x001fc600078e02ff */
[----:B------:R-:W-:Y:S04]  /*bec0*/  STL [R1+0xdc], R2 ;  /* 0x0000dc0201007387 */ /* 0x000fe80000100800 */
[----:B--2---:R0:W-:Y:S04]  /*bed0*/  STL [R1+0xf34], R28 ;  /* 0x000f341c01007387 */ /* 0x0041e80000100800 */
[----:B------:R-:W-:Y:S04]  /*bee0*/  STL [R1+0xf4], R0 ;  /* 0x0000f40001007387 */ /* 0x000fe80000100800 */
        /* <DEDUP_REMOVED lines=31> */
[----:B--2---:R-:W-:-:S05]  /*c0e0*/  IMAD R28, R28, c[0x0][0x190], RZ ;  /* 0x000064001c1c7a24 */ /* 0x004fca00078e02ff */
[----:B------:R0:W-:Y:S04]  /*c0f0*/  STL [R1+0x104], R28 ;  /* 0x0001041c01007387 */ /* 0x0001e80000100800 */
[----:B0-----:R-:W2:Y:S02]  /*c100*/  LDL.LU R28, [R1+0xf38] ;  /* 0x000f3800011c7983 */ /* 0x001ea40000300800 */
[----:B--2---:R-:W-:-:S05]  /*c110*/  IMAD R28, R28, c[0x0][0x190], RZ ;  /* 0x000064001c1c7a24 */ /* 0x004fca00078e02ff */
[----:B------:R0:W-:Y:S04]  /*c120*/  STL [R1+0x11c], R28 ;  /* 0x00011c1c01007387 */ /* 0x0001e80000100800 */
[----:B0-----:R-:W2:Y:S01]  /*c130*/  LDL.LU R28, [R1+0xf34] ;  /* 0x000f3400011c7983 */ /* 0x001ea20000300800 */
[----:B---3--:R-:W-:Y:S02]  /*c140*/  IMAD R26, R26, c[0x0][0x190], RZ ;  /* 0x000064001a1a7a24 */ /* 0x008fe400078e02ff */
[----:B------:R-:W-:Y:S02]  /*c150*/  IMAD R2, R2, c[0x0][0x190], RZ ;  /* 0x0000640002027a24 */ /* 0x000fe400078e02ff */
[----:B--2---:R-:W-:-:S05]  /*c160*/  IMAD R28, R28, c[0x0][0x190], RZ ;  /* 0x000064001c1c7a24 */ /* 0x004fca00078e02ff */
[----:B------:R4:W-:Y:S04]  /*c170*/  STL [R1+0x12c], R28 ;  /* 0x00012c1c01007387 */ /* 0x0009e80000100800 */
[----:B------:R0:W-:Y:S01]  /*c180*/  STL [R1+0x144], R26 ;  /* 0x0001441a01007387 */ /* 0x0001e20000100800 */
[----:B----4-:R-:W-:Y:S02]  /*c190*/  IMAD R28, R25, c[0x0][0x190], RZ ;  /* 0x00006400191c7a24 */ /* 0x010fe400078e02ff */
[----:B------:R-:W-:Y:S02]  /*c1a0*/  IMAD R25, R23, c[0x0][0x190], RZ ;  /* 0x0000640017197a24 */ /* 0x000fe400078e02ff */
[----:B0-----:R-:W-:Y:S02]  /*c1b0*/  IMAD R26, R24, c[0x0][0x190], RZ ;  /* 0x00006400181a7a24 */ /* 0x001fe400078e02ff */
[----:B------:R-:W-:Y:S01]  /*c1c0*/  IMAD R24, R22, c[0x0][0x190], RZ ;  /* 0x0000640016187a24 */ /* 0x000fe200078e02ff */
[----:B------:R-:W-:Y:S01]  /*c1d0*/  STL [R1+0x158], R28 ;  /* 0x0001581c01007387 */ /* 0x000fe20000100800 */
[----:B------:R-:W-:-:S02]  /*c1e0*/  IMAD R23, R21, c[0x0][0x190], RZ ;  /* 0x0000640015177a24 */ /* 0x000fc400078e02ff */
[----:B------:R-:W-:Y:S01]  /*c1f0*/  IMAD R22, R20, c[0x0][0x190], RZ ;  /* 0x0000640014167a24 */ /* 0x000fe200078e02ff */
[----:B------:R-:W-:Y:S01]  /*c200*/  STL [R1+0x16c], R26 ;  /* 0x00016c1a01007387 */ /* 0x000fe20000100800 */
[----:B------:R-:W-:Y:S02]  /*c210*/  IMAD R21, R19, c[0x0][0x190], RZ ;  /* 0x0000640013157a24 */ /* 0x000fe400078e02ff */
[----:B------:R-:W-:Y:S01]  /*c220*/  IMAD R20, R18, c[0x0][0x190], RZ ;  /* 0x0000640012147a24 */ /* 0x000fe200078e02ff */
[----:B------:R-:W-:Y:S01]  /*c230*/  STL [R1+0x184], R25 ;  /* 0x0001841901007387 */ /* 0x000fe20000100800 */
[----:B------:R-:W-:Y:S02]  /*c240*/  IMAD R19, R27, c[0x0][0x190], RZ ;  /* 0x000064001b137a24 */ /* 0x000fe400078e02ff */
[----:B------:R-:W-:Y:S01]  /*c250*/  IMAD R18, R0, c[0x0][0x190], RZ ;  /* 0x0000640000127a24 */ /* 0x000fe200078e02ff */
[----:B------:R-:W-:Y:S01]  /*c260*/  STL [R1+0x18c], R24 ;  /* 0x00018c1801007387 */ /* 0x000fe20000100800 */
[----:B------:R-:W-:-:S03]  /*c270*/  IMAD R0, R4, c[0x0][0x190], RZ ;  /* 0x0000640004007a24 */ /* 0x000fc600078e02ff */
[----:B------:R-:W-:Y:S01]  /*c280*/  STL [R1+0x188], R23 ;  /* 0x0001881701007387 */ /* 0x000fe20000100800 */
[----:B------:R-:W-:-:S03]  /*c290*/  IMAD R4, R5, c[0x0][0x190], RZ ;  /* 0x0000640005047a24 */ /* 0x000fc600078e02ff */
[----:B------:R-:W-:Y:S04]  /*c2a0*/  STL [R1+0x180], R22 ;  /* 0x0001801601007387 */ /* 0x000fe80000100800 */
[----:B------:R-:W-:Y:S04]  /*c2b0*/  STL [R1+0x17c], R21 ;  /* 0x00017c1501007387 */ /* 0x000fe80000100800 */
[----:B------:R-:W-:Y:S04]  /*c2c0*/  STL [R1+0x178], R20 ;  /* 0x0001781401007387 */ /* 0x000fe80000100800 */
[----:B------:R-:W-:Y:S04]  /*c2d0*/  STL [R1+0x174], R19 ;  /* 0x0001741301007387 */ /* 0x000fe80000100800 */
[----:B------:R-:W-:Y:S04]  /*c2e0*/  STL [R1+0x170], R18 ;  /* 0x0001701201007387 */ /* 0x000fe80000100800 */
[----:B------:R0:W-:Y:S04]  /*c2f0*/  STL [R1+0x168], R2 ;  /* 0x0001680201007387 */ /* 0x0001e80000100800 */
[----:B------:R1:W-:Y:S04]  /*c300*/  STL [R1+0x164], R0 ;  /* 0x0001640001007387 */ /* 0x0003e80000100800 */
[----:B------:R2:W-:Y:S01]  /*c310*/  STL [R1+0x160], R4 ;  /* 0x0001600401007387 */ /* 0x0005e20000100800 */
[----:B0-----:R-:W-:-:S02]  /*c320*/  IMAD R2, R6, c[0x0][0x190], RZ ;  /* 0x0000640006027a24 */ /* 0x001fc400078e02ff */
[----:B-1----:R-:W-:-:S03]  /*c330*/  IMAD R0, R7, c[0x0][0x190], RZ ;  /* 0x0000640007007a24 */ /* 0x002fc600078e02ff */
[----:B------:R0:W-:Y:S01]  /*c340*/  STL [R1+0x15c], R2 ;  /* 0x00015c0201007387 */ /* 0x0001e20000100800 */
[----:B--2---:R-:W-:-:S03]  /*c350*/  IMAD R4, R8, c[0x0][0x190], RZ ;  /* 0x0000640008047a24 */ /* 0x004fc600078e02ff */
[----:B------:R1:W-:Y:S04]  /*c360*/  STL [R1+0x154], R0 ;  /* 0x0001540001007387 */ /* 0x0003e80000100800 */
[----:B------:R2:W-:Y:S01]  /*c370*/  STL [R1+0x150], R4 ;  /* 0x0001500401007387 */ /* 0x0005e20000100800 */
[----:B0-----:R-:W-:Y:S02]  /*c380*/  IMAD R2, R9, c[0x0][0x190], RZ ;  /* 0x0000640009027a24 */ /* 0x001fe400078e02ff */
        /* <DEDUP_REMOVED lines=16> */
[----:B------:R-:W-:Y:S04]  /*c490*/  STL [R1+0x124], R4 ;  /* 0x0001240401007387 */ /* 0x000fe80000100800 */
[----:B------:R-:W2:Y:S01]  /*c4a0*/  LDL.LU R28, [R1+0x10c] ;  /* 0x00010c00011c7983 */ /* 0x000ea20000300800 */
[----:B0-----:R-:W-:Y:S02]  /*c4b0*/  IMAD R2, R29, c[0x0][0x190], RZ ;  /* 0x000064001d027a24 */ /* 0x001fe400078e02ff */
[----:B-1----:R-:W-:-:S03]  /*c4c0*/  IMAD R0, R3, c[0x0][0x190], RZ ;  /* 0x0000640003007a24 */ /* 0x002fc600078e02ff */
        /* <DEDUP_REMOVED lines=138> */
[----:B----4-:R-:W-:Y:S02]  /*cd70*/  IMAD R25, R25, c[0x0][0x190], RZ ;  /* 0x0000640019197a24 */ /* 0x010fe400078e02ff */
[----:B------:R-:W-:Y:S02]  /*cd80*/  IMAD R24, R24, c[0x0][0x190], RZ ;  /* 0x0000640018187a24 */ /* 0x000fe400078e02ff */
[----:B------:R-:W-:-:S02]  /*cd90*/  IMAD R23, R23, c[0x0][0x190], RZ ;  /* 0x0000640017177a24 */ /* 0x000fc400078e02ff */
[----:B------:R-:W-:Y:S02]  /*cda0*/  IMAD R22, R22, c[0x0][0x190], RZ ;  /* 0x0000640016167a24 */ /* 0x000fe400078e02ff */
[----:B------:R-:W-:Y:S02]  /*cdb0*/  IMAD R21, R21, c[0x0][0x190], RZ ;  /* 0x0000640015157a24 */ /* 0x000fe400078e02ff */
[----:B------:R-:W-:Y:S02]  /*cdc0*/  IMAD R20, R20, c[0x0][0x190], RZ ;  /* 0x0000640014147a24 */ /* 0x000fe400078e02ff */
[----:B------:R-:W-:Y:S02]  /*cdd0*/  IMAD R19, R19, c[0x0][0x190], RZ ;  /* 0x0000640013137a24 */ /* 0x000fe400078e02ff */
        /* <DEDUP_REMOVED lines=20> */
[----:B--2---:R-:W-:-:S05]  /*cf20*/  IMAD R28, R28, c[0x0][0x190], RZ ;  /* 0x000064001c1c7a24 */ /* 0x004fca00078e02ff */
        /* <DEDUP_REMOVED lines=57> */
[----:B0-----:R-:W2:Y:S02]  /*d2c0*/  LDL.LU R3, [R1+0xeb0] ;  /* 0x000eb00001037983 */ /* 0x001ea40000300800 */
[----:B--2---:R-:W-:-:S05]  /*d2d0*/  IMAD R3, R3, c[0x0][0x190], RZ ;  /* 0x0000640003037a24 */ /* 0x004fca00078e02ff */
[----:B------:R0:W-:Y:S04]  /*d2e0*/  STL [R1], R3 ;  /* 0x0000000301007387 */ /* 0x0001e80000100800 */
[----:B0-----:R-:W2:Y:S01]  /*d2f0*/  LDL.LU R3, [R1+0xeac] ;  /* 0x000eac0001037983 */ /* 0x001ea20000300800 */
[----:B------:R-:W-:Y:S02]  /*d300*/  IMAD R29, R29, c[0x0][0x190], RZ ;  /* 0x000064001d1d7a24 */ /* 0x000fe400078e02ff */
[----:B------:R-:W-:Y:S02]  /*d310*/  IMAD R17, R17, c[0x0][0x190], RZ ;  /* 0x0000640011117a24 */ /* 0x000fe400078e02ff */
[----:B------:R-:W-:Y:S01]  /*d320*/  IMAD R16, R16, c[0x0][0x190], RZ ;  /* 0x0000640010107a24 */ /* 0x000fe200078e02ff */
[----:B------:R0:W-:Y:S04]  /*d330*/  STL [R1+0xe74], R29 ;  /* 0x000e741d01007387 */ /* 0x0001e80000100800 */
[----:B0-----:R-:W3:Y:S04]  /*d340*/  LDL.LU R29, [R1+0xb4] ;  /* 0x0000b400011d7983 */ /* 0x001ee80000300800 */
[----:B------:R0:W-:Y:S04]  /*d350*/  STL [R1+0xe78], R17 ;  /* 0x000e781101007387 */ /* 0x0001e80000100800 */
[----:B0-----:R-:W3:Y:S04]  /*d360*/  LDL.LU R17, [R1+0xa0] ;  /* 0x0000a00001117983 */ /* 0x001ee80000300800 */
[----:B------:R0:W-:Y:S04]  /*d370*/  STL [R1+0xe7c], R16 ;  /* 0x000e7c1001007387 */ /* 0x0001e80000100800 */
[----:B0-----:R-:W3:Y:S01]  /*d380*/  LDL.LU R16, [R1+0x8c] ;  /* 0x00008c0001107983 */ /* 0x001ee20000300800 */
[----:B------:R-:W-:-:S02]  /*d390*/  IMAD R15, R15, c[0x0][0x190], RZ ;  /* 0x000064000f0f7a24 */ /* 0x000fc400078e02ff */
[----:B------:R-:W-:Y:S02]  /*d3a0*/  IMAD R14, R14, c[0x0][0x190], RZ ;  /* 0x000064000e0e7a24 */ /* 0x000fe400078e02ff */
[----:B------:R-:W-:Y:S02]  /*d3b0*/  IMAD R13, R13, c[0x0][0x190], RZ ;  /* 0x000064000d0d7a24 */ /* 0x000fe400078e02ff */
[----:B------:R-:W-:Y:S01]  /*d3c0*/  IMAD R12, R12, c[0x0][0x190], RZ ;  /* 0x000064000c0c7a24 */ /* 0x000fe200078e02ff */
[----:B------:R-:W-:Y:S01]  /*d3d0*/  STL [R1+0xe80], R15 ;  /* 0x000e800f01007387 */ /* 0x000fe20000100800 */
[----:B------:R-:W-:Y:S02]  /*d3e0*/  IMAD R11, R11, c[0x0][0x190], RZ ;  /* 0x000064000b0b7a24 */ /* 0x000fe400078e02ff */
        /* <DEDUP_REMOVED lines=15> */
[----:B------:R0:W-:Y:S01]  /*d4e0*/  STL [R1+0xea8], R5 ;  /* 0x000ea80501007387 */ /* 0x0001e20000100800 */
[----:B--2---:R-:W-:-:S02]  /*d4f0*/  LEA R6, P3, R19, R3, 0x1 ;  /* 0x0000000313067211 */ /* 0x004fc400078608ff */
[-C--:B0-----:R-:W-:Y:S02]  /*d500*/  LEA R5, P2, R20, R3.reuse, 0x1 ;  /* 0x0000000314057211 */ /* 0x081fe400078408ff */
[-C--:B------:R-:W-:Y:S01]  /*d510*/  LEA R7, P1, R21, R3.reuse, 0x1 ;  /* 0x0000000315077211 */ /* 0x080fe200078208ff */
[----:B------:R0:W-:Y:S04]  /*d520*/  STL [R1+0xc1c], R6 ;  /* 0x000c1c0601007387 */ /* 0x0001e80000100800 */
[----:B------:R1:W-:Y:S01]  /*d530*/  STL [R1+0xc20], R5 ;  /* 0x000c200501007387 */ /* 0x0003e20000100800 */
[-C--:B------:R-:W-:Y:S02]  /*d540*/  LEA R8, P5, R24, R3.reuse, 0x1 ;  /* 0x0000000318087211 */ /* 0x080fe400078a08ff */
[-C--:B0-----:R-:W-:Y:S01]  /*d550*/  LEA R6, P0, R22, R3.reuse, 0x1 ;  /* 0x0000000316067211 */ /* 0x081fe200078008ff */
[----:B-1----:R-:W2:Y:S04]  /*d560*/  LDL.LU R5, [R1+0x104] ;  /* 0x0001040001057983 */ /* 0x002ea80000300800 */
[----:B------:R0:W-:Y:S04]  /*d570*/  STL [R1+0xc24], R7 ;  /* 0x000c240701007387 */ /* 0x0001e80000100800 */
[----:B------:R1:W-:Y:S01]  /*d580*/  STL [R1+0xc28], R6 ;  /* 0x000c280601007387 */ /* 0x0003e20000100800 */
[----:B0-----:R-:W-:-:S03]  /*d590*/  LEA R7, P6, R23, R3, 0x1 ;  /* 0x0000000317077211 */ /* 0x001fc600078c08ff */
[----:B-1----:R-:W2:Y:S04]  /*d5a0*/  LDL.LU R6, [R1+0x11c] ;  /* 0x00011c0001067983 */ /* 0x002ea80000300800 */
[----:B------:R4:W-:Y:S04]  /*d5b0*/  STL [R1+0xc2c], R7 ;  /* 0x000c2c0701007387 */ /* 0x0009e80000100800 */
[----:B------:R0:W-:Y:S01]  /*d5c0*/  STL [R1+0xc30], R8 ;  /* 0x000c300801007387 */ /* 0x0001e20000100800 */
[----:B----4-:R-:W-:Y:S02]  /*d5d0*/  LEA R7, P4, R25, R3, 0x1 ;  /* 0x0000000319077211 */ /* 0x010fe400078808ff */
[----:B0-----:R-:W-:-:S02]  /*d5e0*/  LEA.HI.X.SX32 R8, R19, R18, 0x1, P3 ;  /* 0x0000001213087211 */ /* 0x001fc400018f0eff */
[----:B------:R-:W4:Y:S04]  /*d5f0*/  LDL.LU R19, [R1+0xf4] ;  /* 0x0000f40001137983 */ /* 0x000f280000300800 */
[----:B------:R0:W-:Y:S01]  /*d600*/  STL [R1+0xc34], R7 ;  /* 0x000c340701007387 */ /* 0x0001e20000100800 */
[----:B------:R-:W-:-:S03]  /*d610*/  LEA.HI.X.SX32 R9, R20, R18, 0x1, P2 ;  /* 0x0000001214097211 */ /* 0x000fc600010f0eff */
[----:B0-----:R-:W2:Y:S04]  /*d620*/  LDL.LU R7, [R1+0x12c] ;  /* 0x00012c0001077983 */ /* 0x001ea80000300800 */
[----:B------:R3:W-:Y:S01]  /*d630*/  STL [R1+0xc14], R8 ;  /* 0x000c140801007387 */ /* 0x0007e20000100800 */
[----:B------:R-:W-:-:S03]  /*d640*/  LEA.HI.X.SX32 R10, R21, R18, 0x1, P1 ;  /* 0x00000012150a7211 */ /* 0x000fc600008f0eff */
[----:B------:R-:W2:Y:S01]  /*d650*/  LDL.LU R20, [R1+0xdc] ;  /* 0x0000dc0001147983 */ /* 0x000ea20000300800 */
[----:B---3--:R-:W-:-:S05]  /*d660*/  LEA R8, P3, R26, R3, 0x1 ;  /* 0x000000031a087211 */ /* 0x008fca00078608ff */
[----:B------:R0:W-:Y:S04]  /*d670*/  STL [R1+0xc18], R8 ;  /* 0x000c180801007387 */ /* 0x0001e80000100800 */
[----:B0-----:R-:W3:Y:S04]  /*d680*/  LDL.LU R8, [R1+0x144] ;  /* 0x0001440001087983 */ /* 0x001ee80000300800 */
[----:B------:R0:W-:Y:S04]  /*d690*/  STL [R1+0xc0c], R9 ;  /* 0x000c0c0901007387 */ /* 0x0001e80000100800 */
[----:B------:R-:W3:Y:S01]  /*d6a0*/  LDL.LU R21, [R1+0xcc] ;  /* 0x0000cc0001157983 */ /* 0x000ee20000300800 */
[----:B0-----:R-:W-:-:S05]  /*d6b0*/  LEA R9, P2, R28, R3, 0x1 ;  /* 0x000000031c097211 */ /* 0x001fca00078408ff */
[----:B------:R0:W-:Y:S04]  /*d6c0*/  STL [R1+0xc10], R9 ;  /* 0x000c100901007387 */ /* 0x0001e80000100800 */
[----:B0-----:R-:W4:Y:S01]  /*d6d0*/  LDL.LU R9, [R1+0x158] ;  /* 0x0001580001097983 */ /* 0x001f220000300800 */
[-C--:B------:R-:W-:Y:S02]  /*d6e0*/  LEA R12, P1, R16, R3.reuse, 0x1 ;  /* 0x00000003100c7211 */ /* 0x080fe400078208ff */
[----:B------:R-:W-:Y:S01]  /*d6f0*/  LEA.HI.X.SX32 R11, R22, R18, 0x1, P0 ;  /* 0x00000012160b7211 */ /* 0x000fe200000f0eff */
[----:B------:R0:W-:Y:S04]  /*d700*/  STL [R1+0xc04], R10 ;  /* 0x000c040a01007387 */ /* 0x0001e80000100800 */
[----:B0-----:R-:W4:Y:S04]  /*d710*/  LDL.LU R10, [R1+0x16c] ;  /* 0x00016c00010a7983 */ /* 0x001f280000300800 */
[----:B------:R-:W-:Y:S04]  /*d720*/  STL [R1+0xc08], R12 ;  /* 0x000c080c01007387 */ /* 0x000fe80000100800 */
[----:B------:R0:W-:Y:S04]  /*d730*/  STL [R1+0xbfc], R11 ;  /* 0x000bfc0b01007387 */ /* 0x0001e80000100800 */
[----:B0-----:R-:W4:Y:S01]  /*d740*/  LDL.LU R11, [R1+0x184] ;  /* 0x00018400010b7983 */ /* 0x001f220000300800 */
[----:B------:R-:W-:-:S02]  /*d750*/  LEA R13, P0, R17, R3, 0x1 ;  /* 0x00000003110d7211 */ /* 0x000fc400078008ff */
[-C--:B------:R-:W-:Y:S02]  /*d760*/  LEA.HI.X.SX32 R12, R23, R18.reuse, 0x1, P6 ;  /* 0x00000012170c7211 */ /* 0x080fe400030f0eff */
[----:B------:R-:W-:Y:S01]  /*d770*/  LEA R14, P6, R29, R3, 0x1 ;  /* 0x000000031d0e7211 */ /* 0x000fe200078c08ff */
[----:B------:R0:W-:Y:S04]  /*d780*/  STL [R1+0xc00], R13 ;  /* 0x000c000d01007387 */ /* 0x0001e80000100800 */
[----:B------:R1:W-:Y:S01]  /*d790*/  STL [R1+0xbf4], R12 ;  /* 0x000bf40c01007387 */ /* 0x0003e20000100800 */
[----:B0-----:R-:W-:-:S03]  /*d7a0*/  LEA.HI.X.SX32 R13, R24, R18, 0x1, P5 ;  /* 0x00000012180d7211 */ /* 0x001fc600028f0eff */
[----:B-1----:R-:W4:Y:S04]  /*d7b0*/  LDL.LU R12, [R1+0x18c] ;  /* 0x00018c00010c7983 */ /* 0x002f280000300800 */
[----:B------:R0:W-:Y:S04]  /*d7c0*/  STL [R1+0xbf8], R14 ;  /* 0x000bf80e01007387 */ /* 0x0001e80000100800 */
[----:B------:R1:W-:Y:S01]  /*d7d0*/  STL [R1+0xbec], R13 ;  /* 0x000bec0d01007387 */ /* 0x0003e20000100800 */
[----:B0-----:R-:W-:-:S03]  /*d7e0*/  LEA.HI.X.SX32 R14, R25, R18, 0x1, P4 ;  /* 0x00000012190e7211 */ /* 0x001fc600020f0eff */
[----:B-1----:R-:W4:Y:S01]  /*d7f0*/  LDL.LU R13, [R1+0x188] ;  /* 0x00018800010d7983 */ /* 0x002f220000300800 */
[-C--:B--2---:R-:W-:Y:S02]  /*d800*/  LEA R22, P4, R20, R3.reuse, 0x1 ;  /* 0x0000000314167211 */ /* 0x084fe400078808ff */
[----:B---3--:R-:W-:-:S05]  /*d810*/  LEA R15, P5, R21, R3, 0x1 ;  /* 0x00000003150f7211 */ /* 0x008fca00078a08ff */
[----:B------:R0:W-:Y:S04]  /*d820*/  STL [R1+0xbf0], R15 ;  /* 0x000bf00f01007387 */ /* 0x0001e80000100800 */
[----:B------:R1:W-:Y:S01]  /*d830*/  STL [R1+0xbe4], R14 ;  /* 0x000be40e01007387 */ /* 0x0003e20000100800 */
[----:B0-----:R-:W-:-:S03]  /*d840*/  LEA.HI.X.SX32 R15, R26, R18, 0x1, P3 ;  /* 0x000000121a0f7211 */ /* 0x001fc600018f0eff */
[----:B-1----:R-:W2:Y:S04]  /*d850*/  LDL.LU R14, [R1+0x180] ;  /* 0x00018000010e7983 */ /* 0x002ea80000300800 */
[----:B------:R-:W-:Y:S04]  /*d860*/  STL [R1+0xbe8], R22 ;  /* 0x000be81601007387 */ /* 0x000fe80000100800 */
[----:B------:R0:W-:Y:S01]  /*d870*/  STL [R1+0x858], R15 ;  /* 0x0008580f01007387 */ /* 0x0001e20000100800 */
[----:B----4-:R-:W-:-:S03]  /*d880*/  LEA R23, P3, R19, R3, 0x1 ;  /* 0x0000000313177211 */ /* 0x010fc600078608ff */
[----:B0-----:R-:W3:Y:S01]  /*d890*/  LDL.LU R15, [R1+0x17c] ;  /* 0x00017c00010f7983 */ /* 0x001ee20000300800 */
[----:B------:R-:W-:-:S03]  /*d8a0*/  LEA.HI.X.SX32 R22, R28, R18, 0x1, P2 ;  /* 0x000000121c167211 */ /* 0x000fc600010f0eff */
[----:B------:R0:W-:Y:S04]  /*d8b0*/  STL [R1+0x878], R23 ;  /* 0x0008781701007387 */ /* 0x0001e80000100800 */
[----:B------:R1:W-:Y:S01]  /*d8c0*/  STL [R1+0x85c], R22 ;  /* 0x00085c1601007387 */ /* 0x0003e20000100800 */
[-C--:B0-----:R-:W-:Y:S02]  /*d8d0*/  LEA R23, P2, R5, R3.reuse, 0x1 ;  /* 0x0000000305177211 */ /* 0x081fe400078408ff */
[----:B-1----:R-:W-:Y:S02]  /*d8e0*/  LEA.HI.X.SX32 R22, R16, R18, 0x1, P1 ;  /* 0x0000001210167211 */ /* 0x002fe400008f0eff */
[----:B------:R-:W4:Y:S04]  /*d8f0*/  LDL.LU R16, [R1+0x178] ;  /* 0x0001780001107983 */ /* 0x000f280000300800 */
[----:B------:R0:W-:Y:S04]  /*d900*/  STL [R1+0x880], R23 ;  /* 0x0008801701007387 */ /* 0x0001e80000100800 */
[----:B------:R1:W-:Y:S01]  /*d910*/  STL [R1+0x860], R22 ;  /* 0x0008601601007387 */ /* 0x0003e20000100800 */
[----:B0-----:R-:W-:-:S02]  /*d920*/  LEA R23, P1, R6, R3, 0x1 ;  /* 0x0000000306177211 */ /* 0x001fc400078208ff */
[-C--:B-1----:R-:W-:Y:S02]  /*d930*/  LEA.HI.X.SX32 R22, R17, R18.reuse, 0x1, P0 ;  /* 0x0000001211167211 */ /* 0x082fe400000f0eff */
[----:B------:R-:W4:Y:S04]  /*d940*/  LDL.LU R17, [R1+0x174] ;  /* 0x0001740001117983 */ /* 0x000f280000300800 */
[----:B------:R-:W-:Y:S04]  /*d950*/  STL [R1+0x888], R23 ;  /* 0x0008881701007387 */ /* 0x000fe80000100800 */
[----:B------:R0:W-:Y:S02]  /*d960*/  STL [R1+0x864], R22 ;  /* 0x0008641601007387 */ /* 0x0001e40000100800 */
[----:B0-----:R-:W-:-:S02]  /*d970*/  LEA.HI.X.SX32 R22, R29, R18, 0x1, P6 ;  /* 0x000000121d167211 */ /* 0x001fc400030f0eff */
[----:B------:R-:W4:Y:S01]  /*d980*/  LDL.LU R29, [R1+0x170] ;  /* 0x00017000011d7983 */ /* 0x000f220000300800 */
[----:B------:R-:W-:-:S05]  /*d990*/  LEA R23, P0, R7, R3, 0x1 ;  /* 0x0000000307177211 */ /* 0x000fca00078008ff */
[----:B------:R-:W-:Y:S04]  /*d9a0*/  STL [R1+0x890], R23 ;  /* 0x0008901701007387 */ /* 0x000fe80000100800 */
[----:B------:R0:W-:Y:S02]  /*d9b0*/  STL [R1+0x868], R22 ;  /* 0x0008681601007387 */ /* 0x0001e40000100800 */
[----:B0-----:R-:W-:Y:S02]  /*d9c0*/  LEA.HI.X.SX32 R22, R21, R18, 0x1, P5 ;  /* 0x0000001215167211 */ /* 0x001fe400028f0eff */
        /* <DEDUP_REMOVED lines=12> */
[----:B------:R0:W-:Y:S04]  /*da90*/  STL [R1+0x8a8], R23 ;  /* 0x0008a81701007387 */ /* 0x0001e80000100800 */
[----:B------:R1:W-:Y:S01]  /*daa0*/  STL [R1+0x874], R22 ;  /* 0x0008741601007387 */ /* 0x0003e20000100800 */
[----:B0-----:R-:W-:Y:S02]  /*dab0*/  LEA R23, P3, R11, R3, 0x1 ;  /* 0x000000030b177211 */ /* 0x001fe400078608ff */
[-C--:B-1----:R-:W-:Y:S02]  /*dac0*/  LEA.HI.X.SX32 R22, R5, R18.reuse, 0x1, P2 ;  /* 0x0000001205167211 */ /* 0x082fe400010f0eff */
[----:B------:R-:W4:Y:S04]  /*dad0*/  LDL.LU R5, [R1+0x15c] ;  /* 0x00015c0001057983 */ /* 0x000f280000300800 */
[----:B------:R-:W-:Y:S04]  /*dae0*/  STL [R1+0x8b0], R23 ;  /* 0x0008b01701007387 */ /* 0x000fe80000100800 */
[----:B------:R0:W-:Y:S02]  /*daf0*/  STL [R1+0x87c], R22 ;  /* 0x00087c1601007387 */ /* 0x0001e40000100800 */
[----:B0-----:R-:W-:-:S02]  /*db00*/  LEA.HI.X.SX32 R22, R6, R18, 0x1, P1 ;  /* 0x0000001206167211 */ /* 0x001fc400008f0eff */
        /* <DEDUP_REMOVED lines=11> */
[----:B--2---:R-:W-:-:S05]  /*dbc0*/  LEA R23, P0, R14, R3, 0x1 ;  /* 0x000000030e177211 */ /* 0x004fca00078008ff */
[----:B------:R-:W-:Y:S04]  /*dbd0*/  STL [R1+0x8c8], R23 ;  /* 0x0008c81701007387 */ /* 0x000fe80000100800 */
[----:B------:R0:W-:Y:S02]  /*dbe0*/  STL [R1+0x894], R22 ;  /* 0x0008941601007387 */ /* 0x0001e40000100800 */
[----:B0-----:R-:W-:Y:S02]  /*dbf0*/  LEA.HI.X.SX32 R22, R9, R18, 0x1, P5 ;  /* 0x0000001209167211 */ /* 0x001fe400028f0eff */
[----:B------:R-:W2:Y:S01]  /*dc00*/  LDL.LU R9, [R1+0x148] ;  /* 0x0001480001097983 */ /* 0x000ea20000300800 */
[----:B---3--:R-:W-:-:S05]  /*dc10*/  LEA R23, P6, R15, R3, 0x1 ;  /* 0x000000030f177211 */ /* 0x008fca00078c08ff */
[----:B------:R-:W-:Y:S04]  /*dc20*/  STL [R1+0x8d0], R23 ;  /* 0x0008d01701007387 */ /* 0x000fe80000100800 */
[----:B------:R0:W-:Y:S02]  /*dc30*/  STL [R1+0x89c], R22 ;  /* 0x00089c1601007387 */ /* 0x0001e40000100800 */
[----:B0-----:R-:W-:Y:S02]  /*dc40*/  LEA.HI.X.SX32 R22, R10, R18, 0x1, P4 ;  /* 0x000000120a167211 */ /* 0x001fe400020f0eff */
[----:B------:R-:W3:Y:S01]  /*dc50*/  LDL.LU R10, [R1+0x140] ;  /* 0x00014000010a7983 */ /* 0x000ee20000300800 */
[----:B----4-:R-:W-:-:S05]  /*dc60*/  LEA R23, P5, R16, R3, 0x1 ;  /* 0x0000000310177211 */ /* 0x010fca00078a08ff */
        /* <DEDUP_REMOVED lines=49> */
[-C--:B------:R-:W-:Y:S02]  /*df80*/  LEA.HI.X.SX32 R19, R19, R18.reuse, 0x1, P0 ;  /* 0x0000001213137211 */ /* 0x080fe400000f0eff */
[-C--:B------:R-:W-:Y:S02]  /*df90*/  LEA.HI.X.SX32 R5, R5, R18.reuse, 0x1, P6 ;  /* 0x0000001205057211 */ /* 0x080fe400030f0eff */
[-C--:B------:R-:W-:Y:S02]  /*dfa0*/  LEA.HI.X.SX32 R6, R6, R18.reuse, 0x1, P5 ;  /* 0x0000001206067211 */ /* 0x080fe400028f0eff */
[----:B------:R-:W-:Y:S02]  /*dfb0*/  LEA.HI.X.SX32 R7, R7, R18, 0x1, P4 ;  /* 0x0000001207077211 */ /* 0x000fe400020f0eff */
[----:B--2---:R-:W-:-:S05]  /*dfc0*/  LEA R23, P2, R9, R3, 0x1 ;  /* 0x0000000309177211 */ /* 0x004fca00078408ff */
[----:B------:R-:W-:Y:S04]  /*dfd0*/  STL [R1+0x928], R23 ;  /* 0x0009281701007387 */ /* 0x000fe80000100800 */
[----:B------:R0:W-:Y:S04]  /*dfe0*/  STL [R1+0x8f4], R22 ;  /* 0x0008f41601007387 */ /* 0x0001e80000100800 */
[----:B0-----:R-:W2:Y:S01]  /*dff0*/  LDL.LU R22, [R1+0x10c] ;  /* 0x00010c0001167983 */ /* 0x001ea20000300800 */
[----:B---3--:R-:W-:-:S05]  /*e000*/  LEA R23, P1, R10, R3, 0x1 ;  /* 0x000000030a177211 */ /* 0x008fca00078208ff */
[----:B------:R-:W-:Y:S04]  /*e010*/  STL [R1+0x930], R23 ;  /* 0x0009301701007387 */ /* 0x000fe80000100800 */
[----:B------:R0:W-:Y:S04]  /*e020*/  STL [R1+0x8fc], R19 ;  /* 0x0008fc1301007387 */ /* 0x0001e80000100800 */
[----:B0-----:R-:W3:Y:S01]  /*e030*/  LDL.LU R19, [R1+0x108] ;  /* 0x0001080001137983 */ /* 0x001ee20000300800 */
[----:B----4-:R-:W-:-:S05]  /*e040*/  LEA R23, P0, R11, R3, 0x1 ;  /* 0x000000030b177211 */ /* 0x010fca00078008ff */
[----:B------:R-:W-:Y:S04]  /*e050*/  STL [R1+0x938], R23 ;  /* 0x0009381701007387 */ /* 0x000fe80000100800 */
[----:B------:R0:W-:Y:S04]  /*e060*/  STL [R1+0x904], R5 ;  /* 0x0009040501007387 */ /* 0x0001e80000100800 */
[----:B0-----:R-:W4:Y:S01]  /*e070*/  LDL.LU R5, [R1+0x100] ;  /* 0x0001000001057983 */ /* 0x001f220000300800 */
[----:B------:R-:W-:-:S05]  /*e080*/  LEA R23, P6, R12, R3, 0x1 ;  /* 0x000000030c177211 */ /* 0x000fca00078c08ff */
[----:B------:R-:W-:Y:S04]  /*e090*/  STL [R1+0x940], R23 ;  /* 0x0009401701007387 */ /* 0x000fe80000100800 */
[----:B------:R0:W-:Y:S04]  /*e0a0*/  STL [R1+0x90c], R6 ;  /* 0x00090c0601007387 */ /* 0x0001e80000100800 */
[----:B0-----:R-:W4:Y:S01]  /*e0b0*/  LDL.LU R6, [R1+0xfc] ;  /* 0x0000fc0001067983 */ /* 0x001f220000300800 */
[----:B------:R-:W-:-:S05]  /*e0c0*/  LEA R23, P5, R13, R3, 0x1 ;  /* 0x000000030d177211 */ /* 0x000fca00078a08ff */
[----:B------:R-:W-:Y:S04]  /*e0d0*/  STL [R1+0x948], R23 ;  /* 0x0009481701007387 */ /* 0x000fe80000100800 */
[----:B------:R0:W-:Y:S01]  /*e0e0*/  STL [R1+0x914], R7 ;  /* 0x0009140701007387 */ /* 0x0001e20000100800 */
[----:B------:R-:W-:-:S03]  /*e0f0*/  LEA.HI.X.SX32 R8, R8, R18, 0x1, P3 ;  /* 0x0000001208087211 */ /* 0x000fc600018f0eff */
        /* <DEDUP_REMOVED lines=16> */
[----:B------:R-:W-:Y:S02]  /*e200*/  LEA R23, P1, R17, R3, 0x1 ;  /* 0x0000000311177211 */ /* 0x000fe400078208ff */
[----:B------:R-:W-:-:S03]  /*e210*/  LEA.HI.X.SX32 R12, R12, R18, 0x1, P6 ;  /* 0x000000120c0c7211 */ /* 0x000fc600030f0eff */
[----:B------:R-:W-:Y:S04]  /*e220*/  STL [R1+0x968], R23 ;  /* 0x0009681701007387 */ /* 0x000fe80000100800 */
[----:B------:R0:W-:Y:S04]  /*e230*/  STL [R1+0x934], R11 ;  /* 0x0009340b01007387 */ /* 0x0001e80000100800 */
[----:B0-----:R-:W4:Y:S01]  /*e240*/  LDL.LU R11, [R1+0xe4] ;  /* 0x0000e400010b7983 */ /* 0x001f220000300800 */
[----:B------:R-:W-:-:S05]  /*e250*/  LEA R23, P0, R29, R3, 0x1 ;  /* 0x000000031d177211 */ /* 0x000fca00078008ff */
[----:B------:R-:W-:Y:S04]  /*e260*/  STL [R1+0x970], R23 ;  /* 0x0009701701007387 */ /* 0x000fe80000100800 */
[----:B------:R0:W-:Y:S04]  /*e270*/  STL [R1+0x93c], R12 ;  /* 0x00093c0c01007387 */ /* 0x0001e80000100800 */
[----:B0-----:R-:W4:Y:S01]  /*e280*/  LDL.LU R12, [R1+0xe0] ;  /* 0x0000e000010c7983 */ /* 0x001f220000300800 */
[----:B------:R-:W-:Y:S02]  /*e290*/  LEA.HI.X.SX32 R13, R13, R18, 0x1, P5 ;  /* 0x000000120d0d7211 */ /* 0x000fe400028f0eff */
[----:B------:R-:W-:-:S05]  /*e2a0*/  LEA R23, P6, R21, R3, 0x1 ;  /* 0x0000000315177211 */ /* 0x000fca00078c08ff */
[----:B------:R-:W-:Y:S01]  /*e2b0*/  STL [R1+0x978], R23 ;  /* 0x0009781701007387 */ /* 0x000fe20000100800 */
[----:B------:R-:W-:-:S03]  /*e2c0*/  LEA.HI.X.SX32 R14, R14, R18, 0x1, P4 ;  /* 0x000000120e0e7211 */ /* 0x000fc600020f0eff */
        /* <DEDUP_REMOVED lines=18> */
[----:B------:R0:W-:Y:S04]  /*e3f0*/  STL [R1+0x998], R23 ;  /* 0x0009981701007387 */ /* 0x0001e80000100800 */
[----:B------:R-:W4:Y:S04]  /*e400*/  LDL.LU R17, [R1+0xc4] ;  /* 0x0000c40001117983 */ /* 0x000f280000300800 */
[----:B------:R1:W-:Y:S01]  /*e410*/  STL [R1+0x964], R24 ;  /* 0x0009641801007387 */ /* 0x0003e20000100800 */
[----:B0-----:R-:W-:Y:S02]  /*e420*/  LEA R23, P1, R6, R3, 0x1 ;  /* 0x0000000306177211 */ /* 0x001fe400078208ff */
[----:B-1----:R-:W-:-:S03]  /*e430*/  LEA.HI.X.SX32 R24, R29, R18, 0x1, P0 ;  /* 0x000000121d187211 */ /* 0x002fc600000f0eff */
        /* <DEDUP_REMOVED lines=16> */
[----:B------:R-:W-:Y:S01]  /*e540*/  STL [R1+0x984], R24 ;  /* 0x0009841801007387 */ /* 0x000fe20000100800 */
[----:B0-----:R-:W-:-:S03]  /*e550*/  LEA.HI.X.SX32 R23, R19, R18, 0x1, P3 ;  /* 0x0000001213177211 */ /* 0x001fc600018f0eff */
[----:B------:R-:W4:Y:S01]  /*e560*/  LDL.LU R19, [R1+0xb0] ;  /* 0x0000b00001137983 */ /* 0x000f220000300800 */
        /* <DEDUP_REMOVED lines=16> */
[----:B------:R0:W-:Y:S04]  /*e670*/  STL [R1+0x9d8], R22 ;  /* 0x0009d81601007387 */ /* 0x0001e80000100800 */
[----:B------:R1:W-:Y:S01]  /*e680*/  STL [R1+0x9a4], R7 ;  /* 0x0009a40701007387 */ /* 0x0003e20000100800 */
[----:B0-----:R-:W-:-:S03]  /*e690*/  LEA.HI.X.SX32 R22, R8, R18, 0x1, P6 ;  /* 0x0000001208167211 */ /* 0x001fc600030f0eff */
[----:B-1----:R-:W4:Y:S01]  /*e6a0*/  LDL.LU R7, [R1+0x9c] ;  /* 0x00009c0001077983 */ /* 0x002f220000300800 */
[----:B------:R-:W-:-:S05]  /*e6b0*/  LEA R24, P0, R14, R3, 0x1 ;  /* 0x000000030e187211 */ /* 0x000fca00078008ff */
[----:B------:R-:W-:Y:S04]  /*e6c0*/  STL [R1+0x9e0], R24 ;  /* 0x0009e01801007387 */ /* 0x000fe80000100800 */
[----:B------:R0:W-:Y:S02]  /*e6d0*/  STL [R1+0x9ac], R22 ;  /* 0x0009ac1601007387 */ /* 0x0001e40000100800 */
[----:B0-----:R-:W-:Y:S02]  /*e6e0*/  LEA.HI.X.SX32 R22, R9, R18, 0x1, P5 ;  /* 0x0000001209167211 */ /* 0x001fe400028f0eff */
[----:B--2---:R-:W-:-:S05]  /*e6f0*/  LEA R8, P6, R15, R3, 0x1 ;  /* 0x000000030f087211 */ /* 0x004fca00078c08ff */
[----:B------:R0:W-:Y:S04]  /*e700*/  STL [R1+0x9e8], R8 ;  /* 0x0009e80801007387 */ /* 0x0001e80000100800 */
[----:B0-----:R-:W2:Y:S01]  /*e710*/  LDL.LU R8, [R1+0x98] ;  /* 0x0000980001087983 */ /* 0x001ea20000300800 */
[----:B---3--:R-:W-:-:S03]  /*e720*/  LEA R9, P5, R16, R3, 0x1 ;  /* 0x0000000310097211 */ /* 0x008fc600078a08ff */
[----:B------:R-:W-:Y:S04]  /*e730*/  STL [R1+0x9b4], R22 ;  /* 0x0009b41601007387 */ /* 0x000fe80000100800 */
[----:B------:R0:W-:Y:S04]  /*e740*/  STL [R1+0x9f0], R9 ;  /* 0x0009f00901007387 */ /* 0x0001e80000100800 */
[----:B0-----:R-:W3:Y:S01]  /*e750*/  LDL.LU R9, [R1+0x94] ;  /* 0x0000940001097983 */ /* 0x001ee20000300800 */
[----:B------:R-:W-:Y:S02]  /*e760*/  LEA.HI.X.SX32 R22, R10, R18, 0x1, P4 ;  /* 0x000000120a167211 */ /* 0x000fe400020f0eff */
[----:B----4-:R-:W-:-:S03]  /*e770*/  LEA R10, P4, R17, R3, 0x1 ;  /* 0x00000003110a7211 */ /* 0x010fc600078808ff */
[----:B------:R0:W-:Y:S04]  /*e780*/  STL [R1+0x9bc], R22 ;  /* 0x0009bc1601007387 */ /* 0x0001e80000100800 */
[----:B------:R1:W-:Y:S01]  /*e790*/  STL [R1+0x9f8], R10 ;  /* 0x0009f80a01007387 */ /* 0x0003e20000100800 */
[----:B0-----:R-:W-:-:S03]  /*e7a0*/  LEA.HI.X.SX32 R22, R11, R18, 0x1, P3 ;  /* 0x000000120b167211 */ /* 0x001fc600018f0eff */
[----:B-1----:R-:W4:Y:S01]  /*e7b0*/  LDL.LU R10, [R1+0x90] ;  /* 0x00009000010a7983 */ /* 0x002f220000300800 */
[----:B------:R-:W-:-:S03]  /*e7c0*/  LEA R11, P3, R29, R3, 0x1 ;  /* 0x000000031d0b7211 */ /* 0x000fc600078608ff */
[----:B------:R0:W-:Y:S04]  /*e7d0*/  STL [R1+0x9c4], R22 ;  /* 0x0009c41601007387 */ /* 0x0001e80000100800 */
[----:B------:R1:W-:Y:S01]  /*e7e0*/  STL [R1+0xa00], R11 ;  /* 0x000a000b01007387 */ /* 0x0003e20000100800 */
[-C--:B0-----:R-:W-:Y:S02]  /*e7f0*/  LEA.HI.X.SX32 R22, R12, R18.reuse, 0x1, P2 ;  /* 0x000000120c167211 */ /* 0x081fe400010f0eff */
[----:B------:R-:W-:Y:S01]  /*e800*/  LEA R12, P2, R21, R3, 0x1 ;  /* 0x00000003150c7211 */ /* 0x000fe200078408ff */
[----:B-1----:R-:W4:Y:S04]  /*e810*/  LDL.LU R11, [R1+0x88] ;  /* 0x00008800010b7983 */ /* 0x002f280000300800 */
[----:B------:R-:W-:Y:S04]  /*e820*/  STL [R1+0x9cc], R22 ;  /* 0x0009cc1601007387 */ /* 0x000fe80000100800 */
[----:B------:R0:W-:Y:S04]  /*e830*/  STL [R1+0xa08], R12 ;  /* 0x000a080c01007387 */ /* 0x0001e80000100800 */
[----:B0-----:R-:W4:Y:S01]  /*e840*/  LDL.LU R12, [R1+0x84] ;  /* 0x00008400010c7983 */ /* 0x001f220000300800 */
[----:B------:R-:W-:-:S02]  /*e850*/  LEA.HI.X.SX32 R22, R13, R18, 0x1, P1 ;  /* 0x000000120d167211 */ /* 0x000fc400008f0eff */
[----:B------:R-:W-:-:S03]  /*e860*/  LEA R13, P1, R20, R3, 0x1 ;  /* 0x00000003140d7211 */ /* 0x000fc600078208ff */
[----:B------:R-:W-:Y:S04]  /*e870*/  STL [R1+0x9d4], R22 ;  /* 0x0009d41601007387 */ /* 0x000fe80000100800 */
[----:B------:R0:W-:Y:S01]  /*e880*/  STL [R1+0xa10], R13 ;  /* 0x000a100d01007387 */ /* 0x0001e20000100800 */
[----:B------:R-:W-:-:S03]  /*e890*/  LEA.HI.X.SX32 R14, R14, R18, 0x1, P0 ;  /* 0x000000120e0e7211 */ /* 0x000fc600000f0eff */
[----:B0-----:R-:W4:Y:S01]  /*e8a0*/  LDL.LU R13, [R1+0x80] ;  /* 0x00008000010d7983 */ /* 0x001f220000300800 */
[----:B------:R-:W-:-:S03]  /*e8b0*/  LEA.HI.X.SX32 R15, R15, R18, 0x1, P6 ;  /* 0x000000120f0f7211 */ /* 0x000fc600030f0eff */
[----:B------:R0:W-:Y:S01]  /*e8c0*/  STL [R1+0x9dc], R14 ;  /* 0x0009dc0e01007387 */ /* 0x0001e20000100800 */
[----:B------:R-:W-:-:S03]  /*e8d0*/  LEA R22, P0, R19, R3, 0x1 ;  /* 0x0000000313167211 */ /* 0x000fc600078008ff */
[----:B0-----:R-:W4:Y:S04]  /*e8e0*/  LDL.LU R14, [R1+0x7c] ;  /* 0x00007c00010e7983 */ /* 0x001f280000300800 */
[----:B------:R-:W-:Y:S04]  /*e8f0*/  STL [R1+0xa18], R22 ;  /* 0x000a181601007387 */ /* 0x000fe80000100800 */
[----:B------:R0:W-:Y:S01]  /*e900*/  STL [R1+0x9e4], R15 ;  /* 0x0009e40f01007387 */ /* 0x0001e20000100800 */
[----:B------:R-:W-:-:S03]  /*e910*/  LEA.HI.X.SX32 R16, R16, R18, 0x1, P5 ;  /* 0x0000001210107211 */ /* 0x000fc600028f0eff */
[----:B0-----:R-:W4:Y:S01]  /*e920*/  LDL.LU R15, [R1+0x78] ;  /* 0x00007800010f7983 */ /* 0x001f220000300800 */
[----:B------:R-:W-:-:S05]  /*e930*/  LEA R22, P6, R23, R3, 0x1 ;  /* 0x0000000317167211 */ /* 0x000fca00078c08ff */
[----:B------:R-:W-:Y:S04]  /*e940*/  STL [R1+0xa20], R22 ;  /* 0x000a201601007387 */ /* 0x000fe80000100800 */
[----:B------:R0:W-:Y:S04]  /*e950*/  STL [R1+0x9ec], R16 ;  /* 0x0009ec1001007387 */ /* 0x0001e80000100800 */
[----:B0-----:R-:W4:Y:S01]  /*e960*/  LDL.LU R16, [R1+0x74] ;  /* 0x0000740001107983 */ /* 0x001f220000300800 */
[----:B------:R-:W-:Y:S02]  /*e970*/  LEA R22, P5, R5, R3, 0x1 ;  /* 0x0000000305167211 */ /* 0x000fe400078a08ff */
[----:B------:R-:W-:-:S03]  /*e980*/  LEA.HI.X.SX32 R24, R17, R18, 0x1, P4 ;  /* 0x0000001211187211 */ /* 0x000fc600020f0eff */
[----:B------:R0:W-:Y:S04]  /*e990*/  STL [R1+0xa28], R22 ;  /* 0x000a281601007387 */ /* 0x0001e80000100800 */
[----:B------:R-:W4:Y:S04]  /*e9a0*/  LDL.LU R17, [R1+0x70] ;  /* 0x0000700001117983 */ /* 0x000f280000300800 */
[----:B------:R1:W-:Y:S01]  /*e9b0*/  STL [R1+0x9f4], R24 ;  /* 0x0009f41801007387 */ /* 0x0003e20000100800 */
[----:B0-----:R-:W-:Y:S02]  /*e9c0*/  LEA R22, P4, R6, R3, 0x1 ;  /* 0x0000000306167211 */ /* 0x001fe400078808ff */
[----:B-1----:R-:W-:-:S03]  /*e9d0*/  LEA.HI.X.SX32 R24, R29, R18, 0x1, P3 ;  /* 0x000000121d187211 */ /* 0x002fc600018f0eff */
[----:B------:R0:W-:Y:S04]  /*e9e0*/  STL [R1+0xa30], R22 ;  /* 0x000a301601007387 */ /* 0x0001e80000100800 */
[----:B------:R-:W4:Y:S01]  /*e9f0*/  LDL.LU R29, [R1+0x6c] ;  /* 0x00006c00011d7983 */ /* 0x000f220000300800 */
[----:B------:R-:W-:-:S03]  /*ea00*/  LEA.HI.X.SX32 R21, R21, R18, 0x1, P2 ;  /* 0x0000001215157211 */ /* 0x000fc600010f0eff */
[----:B------:R-:W-:Y:S01]  /*ea10*/  STL [R1+0x9fc], R24 ;  /* 0x0009fc1801007387 */ /* 0x000fe20000100800 */
[----:B0-----:R-:W-:-:S05]  /*ea20*/  LEA R22, P3, R7, R3, 0x1 ;  /* 0x0000000307167211 */ /* 0x001fca00078608ff */
[----:B------:R0:W-:Y:S01]  /*ea30*/  STL [R1+0xa38], R22 ;  /* 0x000a381601007387 */ /* 0x0001e20000100800 */
[----:B------:R-:W-:-:S03]  /*ea40*/  LEA.HI.X.SX32 R20, R20, R18, 0x1, P1 ;  /* 0x0000001214147211 */ /* 0x000fc600008f0eff */
[----:B0-----:R-:W4:Y:S04]  /*ea50*/  LDL.LU R22, [R1+0x68] ;  /* 0x0000680001167983 */ /* 0x001f280000300800 */
[----:B------:R0:W-:Y:S04]  /*ea60*/  STL [R1+0xa04], R21 ;  /* 0x000a041501007387 */ /* 0x0001e80000100800 */
[----:B0-----:R-:W4:Y:S01]  /*ea70*/  LDL.LU R21, [R1+0x64] ;  /* 0x0000640001157983 */ /* 0x001f220000300800 */
[-C--:B------:R-:W-:Y:S02]  /*ea80*/  LEA.HI.X.SX32 R25, R23, R18.reuse, 0x1, P6 ;  /* 0x0000001217197211 */ /* 0x080fe400030f0eff */
[----:B------:R-:W-:-:S02]  /*ea90*/  LEA.HI.X.SX32 R23, R5, R18, 0x1, P5 ;  /* 0x0000001205177211 */ /* 0x000fc400028f0eff */
[----:B------:R-:W-:Y:S02]  /*eaa0*/  LEA.HI.X.SX32 R7, R7, R18, 0x1, P3 ;  /* 0x0000001207077211 */ /* 0x000fe400018f0eff */
[----:B--2---:R-:W-:-:S05]  /*eab0*/  LEA R24, P2, R8, R3, 0x1 ;  /* 0x0000000308187211 */ /* 0x004fca00078408ff */
[----:B------:R-:W-:Y:S04]  /*eac0*/  STL [R1+0xa40], R24 ;  /* 0x000a401801007387 */ /* 0x000fe80000100800 */
[----:B------:R0:W-:Y:S02]  /*ead0*/  STL [R1+0xa0c], R20 ;  /* 0x000a0c1401007387 */ /* 0x0001e40000100800 */
[----:B0-----:R-:W-:Y:S02]  /*eae0*/  LEA.HI.X.SX32 R20, R19, R18, 0x1, P0 ;  /* 0x0000001213147211 */ /* 0x001fe400000f0eff */
[----:B------:R-:W2:Y:S01]  /*eaf0*/  LDL.LU R19, [R1+0x60] ;  /* 0x0000600001137983 */ /* 0x000ea20000300800 */
[----:B---3--:R-:W-:-:S05]  /*eb00*/  LEA R24, P1, R9, R3, 0x1 ;  /* 0x0000000309187211 */ /* 0x008fca00078208ff */
[----:B------:R-:W-:Y:S04]  /*eb10*/  STL [R1+0xa48], R24 ;  /* 0x000a481801007387 */ /* 0x000fe80000100800 */
[----:B------:R0:W-:Y:S04]  /*eb20*/  STL [R1+0xa14], R20 ;  /* 0x000a141401007387 */ /* 0x0001e80000100800 */
[----:B0-----:R-:W3:Y:S01]  /*eb30*/  LDL.LU R20, [R1+0x5c] ;  /* 0x00005c0001147983 */ /* 0x001ee20000300800 */
[----:B----4-:R-:W-:-:S05]  /*eb40*/  LEA R24, P0, R10, R3, 0x1 ;  /* 0x000000030a187211 */ /* 0x010fca00078008ff */
[----:B------:R0:W-:Y:S04]  /*eb50*/  STL [R1+0xa50], R24 ;  /* 0x000a501801007387 */ /* 0x0001e80000100800 */
[----:B------:R1:W-:Y:S04]  /*eb60*/  STL [R1+0xa1c], R25 ;  /* 0x000a1c1901007387 */ /* 0x0003e80000100800 */
[----:B------:R-:W4:Y:S01]  /*eb70*/  LDL.LU R5, [R1+0x58] ;  /* 0x0000580001057983 */ /* 0x000f220000300800 */
[----:B0-----:R-:W-:-:S05]  /*eb80*/  LEA R24, P6, R11, R3, 0x1 ;  /* 0x000000030b187211 */ /* 0x001fca00078c08ff */
[----:B------:R0:W-:Y:S04]  /*eb90*/  STL [R1+0xa58], R24 ;  /* 0x000a581801007387 */ /* 0x0001e80000100800 */
[----:B------:R0:W-:Y:S01]  /*eba0*/  STL [R1+0xa24], R23 ;  /* 0x000a241701007387 */ /* 0x0001e20000100800 */
[----:B-1----:R-:W-:Y:S02]  /*ebb0*/  LEA R25, P5, R12, R3, 0x1 ;  /* 0x000000030c197211 */ /* 0x002fe400078a08ff */
[----:B0-----:R-:W-:-:S03]  /*ebc0*/  LEA.HI.X.SX32 R24, R6, R18, 0x1, P4 ;  /* 0x0000001206187211 */ /* 0x001fc600020f0eff */
[----:B------:R-:W-:Y:S04]  /*ebd0*/  STL [R1+0xa60], R25 ;  /* 0x000a601901007387 */ /* 0x000fe80000100800 */
[----:B------:R-:W4:Y:S04]  /*ebe0*/  LDL.LU R6, [R1+0x54] ;  /* 0x0000540001067983 */ /* 0x000f280000300800 */
[----:B------:R-:W-:Y:S01]  /*ebf0*/  STL [R1+0xa2c], R24 ;  /* 0x000a2c1801007387 */ /* 0x000fe20000100800 */
[----:B------:R-:W-:-:S05]  /*ec00*/  LEA R23, P4, R13, R3, 0x1 ;  /* 0x000000030d177211 */ /* 0x000fca00078808ff */
[----:B------:R-:W-:Y:S04]  /*ec10*/  STL [R1+0xa68], R23 ;  /* 0x000a681701007387 */ /* 0x000fe80000100800 */
[----:B------:R0:W-:Y:S04]  /*ec20*/  STL [R1+0xa34], R7 ;  /* 0x000a340701007387 */ /* 0x0001e80000100800 */
[----:B0-----:R-:W4:Y:S01]  /*ec30*/  LDL.LU R7, [R1+0x50] ;  /* 0x0000500001077983 */ /* 0x001f220000300800 */
[----:B------:R-:W-:Y:S02]  /*ec40*/  LEA R24, P3, R14, R3, 0x1 ;  /* 0x000000030e187211 */ /* 0x000fe400078608ff */
[----:B------:R-:W-:-:S03]  /*ec50*/  LEA.HI.X.SX32 R23, R8, R18, 0x1, P2 ;  /* 0x0000001208177211 */ /* 0x000fc600010f0eff */
[----:B------:R-:W-:Y:S01]  /*ec60*/  STL [R1+0xa70], R24 ;  /* 0x000a701801007387 */ /* 0x000fe20000100800 */
[----:B------:R-:W-:-:S03]  /*ec70*/  LEA R8, P2, R15, R3, 0x1 ;  /* 0x000000030f087211 */ /* 0x000fc600078408ff */
[----:B------:R-:W-:Y:S04]  /*ec80*/  STL [R1+0xa3c], R23 ;  /* 0x000a3c1701007387 */ /* 0x000fe80000100800 */
[----:B------:R0:W-:Y:S01]  /*ec90*/  STL [R1+0xa78], R8 ;  /* 0x000a780801007387 */ /* 0x0001e20000100800 */
[----:B------:R-:W-:-:S03]  /*eca0*/  LEA.HI.X.SX32 R9, R9, R18, 0x1, P1 ;  /* 0x0000001209097211 */ /* 0x000fc600008f0eff */
[----:B0-----:R-:W4:Y:S04]  /*ecb0*/  LDL.LU R8, [R1+0x4c] ;  /* 0x00004c0001087983 */ /* 0x001f280000300800 */
[----:B------:R0:W-:Y:S01]  /*ecc0*/  STL [R1+0xa44], R9 ;  /* 0x000a440901007387 */ /* 0x0001e20000100800 */
[----:B------:R-:W-:Y:S02]  /*ecd0*/  LEA R23, P1, R16, R3, 0x1 ;  /* 0x0000000310177211 */ /* 0x000fe400078208ff */
[----:B0-----:R-:W-:-:S03]  /*ece0*/  LEA.HI.X.SX32 R9, R10, R18, 0x1, P0 ;  /* 0x000000120a097211 */ /* 0x001fc600000f0eff */
[----:B------:R-:W-:Y:S04]  /*ecf0*/  STL [R1+0xa80], R23 ;  /* 0x000a801701007387 */ /* 0x000fe80000100800 */
[----:B------:R0:W-:Y:S01]  /*ed00*/  STL [R1+0xa4c], R9 ;  /* 0x000a4c0901007387 */ /* 0x0001e20000100800 */
[----:B------:R-:W-:-:S03]  /*ed10*/  LEA R10, P0, R17, R3, 0x1 ;  /* 0x00000003110a7211 */ /* 0x000fc600078008ff */
[----:B0-----:R-:W4:Y:S01]  /*ed20*/  LDL.LU R9, [R1+0x48] ;  /* 0x0000480001097983 */ /* 0x001f220000300800 */
[----:B------:R-:W-:-:S03]  /*ed30*/  LEA.HI.X.SX32 R11, R11, R18, 0x1, P6 ;  /* 0x000000120b0b7211 */ /* 0x000fc600030f0eff */
[----:B------:R0:W-:Y:S04]  /*ed40*/  STL [R1+0xa88], R10 ;  /* 0x000a880a01007387 */ /* 0x0001e80000100800 */
[----:B------:R-:W-:Y:S01]  /*ed50*/  STL [R1+0xa54], R11 ;  /* 0x000a540b01007387 */ /* 0x000fe20000100800 */
[----:B0-----:R-:W-:-:S05]  /*ed60*/  LEA R10, P6, R29, R3, 0x1 ;  /* 0x000000031d0a7211 */ /* 0x001fca00078c08ff */
[----:B------:R0:W-:Y:S04]  /*ed70*/  STL [R1+0xa90], R10 ;  /* 0x000a900a01007387 */ /* 0x0001e80000100800 */
[----:B0-----:R-:W4:Y:S01]  /*ed80*/  LDL.LU R10, [R1+0x44] ;  /* 0x00004400010a7983 */ /* 0x001f220000300800 */
[----:B------:R-:W-:-:S05]  /*ed90*/  LEA.HI.X.SX32 R11, R12, R18, 0x1, P5 ;  /* 0x000000120c0b7211 */ /* 0x000fca00028f0eff */
[----:B------:R0:W-:Y:S01]  /*eda0*/  STL [R1+0xa5c], R11 ;  /* 0x000a5c0b01007387 */ /* 0x0001e20000100800 */
[----:B------:R-:W-:Y:S02]  /*edb0*/  LEA R12, P5, R22, R3, 0x1 ;  /* 0x00000003160c7211 */ /* 0x000fe400078a08ff */
[----:B0-----:R-:W-:-:S03]  /*edc0*/  LEA.HI.X.SX32 R11, R13, R18, 0x1, P4 ;  /* 0x000000120d0b7211 */ /* 0x001fc600020f0eff */
[----:B------:R0:W-:Y:S01]  /*edd0*/  STL [R1+0xa98], R12 ;  /* 0x000a980c01007387 */ /* 0x0001e20000100800 */
[----:B------:R-:W-:-:S03]  /*ede0*/  LEA.HI.X.SX32 R13, R14, R18, 0x1, P3 ;  /* 0x000000120e0d7211 */ /* 0x000fc600018f0eff */
[----:B------:R1:W-:Y:S01]  /*edf0*/  STL [R1+0xa64], R11 ;  /* 0x000a640b01007387 */ /* 0x0003e20000100800 */
[----:B0-----:R-:W-:-:S03]  /*ee00*/  LEA R12, P4, R21, R3, 0x1 ;  /* 0x00000003150c7211 */ /* 0x001fc600078808ff */
[----:B-1----:R-:W4:Y:S04]  /*ee10*/  LDL.LU R11, [R1+0x40] ;  /* 0x00004000010b7983 */ /* 0x002f280000300800 */
[----:B------:R2:W-:Y:S01]  /*ee20*/  STL [R1+0xaa0], R12 ;  /* 0x000aa00c01007387 */ /* 0x0005e20000100800 */
[----:B------:R-:W-:-:S03]  /*ee30*/  LEA.HI.X.SX32 R14, R15, R18, 0x1, P2 ;  /* 0x000000120f0e7211 */ /* 0x000fc600010f0eff */
[----:B------:R-:W-:Y:S01]  /*ee40*/  STL [R1+0xa6c], R13 ;  /* 0x000a6c0d01007387 */ /* 0x000fe20000100800 */
[----:B------:R-:W-:Y:S02]  /*ee50*/  LEA.HI.X.SX32 R23, R29, R18, 0x1, P6 ;  /* 0x000000121d177211 */ /* 0x000fe400030f0eff */
[----:B--2---:R-:W-:-:S05]  /*ee60*/  LEA R12, P3, R19, R3, 0x1 ;  /* 0x00000003130c7211 */ /* 0x004fca00078608ff */
[----:B------:R0:W-:Y:S04]  /*ee70*/  STL [R1+0xaa8], R12 ;  /* 0x000aa80c01007387 */ /* 0x0001e80000100800 */
[----:B0-----:R-:W2:Y:S01]  /*ee80*/  LDL.LU R12, [R1+0x3c] ;  /* 0x00003c00010c7983 */ /* 0x001ea20000300800 */
[----:B---3--:R-:W-:-:S03]  /*ee90*/  LEA R13, P2, R20, R3, 0x1 ;  /* 0x00000003140d7211 */ /* 0x008fc600078408ff */
[----:B------:R0:W-:Y:S04]  /*eea0*/  STL [R1+0xa74], R14 ;  /* 0x000a740e01007387 */ /* 0x0001e80000100800 */
[----:B------:R1:W-:Y:S01]  /*eeb0*/  STL [R1+0xab0], R13 ;  /* 0x000ab00d01007387 */ /* 0x0003e20000100800 */
[----:B0-----:R-:W-:-:S03]  /*eec0*/  LEA.HI.X.SX32 R14, R16, R18, 0x1, P1 ;  /* 0x00000012100e7211 */ /* 0x001fc600008f0eff */
[----:B-1----:R-:W3:Y:S01]  /*eed0*/  LDL.LU R13, [R1+0x38] ;  /* 0x00003800010d7983 */ /* 0x002ee20000300800 */
[----:B----4-:R-:W-:-:S03]  /*eee0*/  LEA R15, P1, R5, R3, 0x1 ;  /* 0x00000003050f7211 */ /* 0x010fc600078208ff */
[----:B------:R0:W-:Y:S04]  /*eef0*/  STL [R1+0xa7c], R14 ;  /* 0x000a7c0e01007387 */ /* 0x0001e80000100800 */
[----:B0-----:R-:W4:Y:S01]  /*ef00*/  LDL.LU R14, [R1+0x34] ;  /* 0x00003400010e7983 */ /* 0x001f220000300800 */
[----:B------:R-:W-:-:S03]  /*ef10*/  LEA.HI.X.SX32 R16, R17, R18, 0x1, P0 ;  /* 0x0000001211107211 */ /* 0x000fc600000f0eff */
[----:B------:R0:W-:Y:S04]  /*ef20*/  STL [R1+0xab8], R15 ;  /* 0x000ab80f01007387 */ /* 0x0001e80000100800 */
[----:B0-----:R-:W4:Y:S04]  /*ef30*/  LDL.LU R15, [R1+0x30] ;  /* 0x00003000010f7983 */ /* 0x001f280000300800 */
[----:B------:R0:W-:Y:S01]  /*ef40*/  STL [R1+0xa84], R16 ;  /* 0x000a841001007387 */ /* 0x0001e20000100800 */
[----:B------:R-:W-:-:S03]  /*ef50*/  LEA R17, P0, R6, R3, 0x1 ;  /* 0x0000000306117211 */ /* 0x000fc600078008ff */
[----:B0-----:R-:W4:Y:S04]  /*ef60*/  LDL.LU R16, [R1+0x2c] ;  /* 0x00002c0001107983 */ /* 0x001f280000300800 */
[----:B------:R0:W-:Y:S04]  /*ef70*/  STL [R1+0xac0], R17 ;  /* 0x000ac01101007387 */ /* 0x0001e80000100800 */
[----:B0-----:R-:W4:Y:S04]  /*ef80*/  LDL.LU R17, [R1+0x28] ;  /* 0x0000280001117983 */ /* 0x001f280000300800 */
[----:B------:R0:W-:Y:S01]  /*ef90*/  STL [R1+0xa8c], R23 ;  /* 0x000a8c1701007387 */ /* 0x0001e20000100800 */
[----:B------:R-:W-:-:S03]  /*efa0*/  LEA R24, P6, R7, R3, 0x1 ;  /* 0x0000000307187211 */ /* 0x000fc600078c08ff */
[----:B------:R-:W4:Y:S04]  /*efb0*/  LDL.LU R29, [R1+0x24] ;  /* 0x00002400011d7983 */ /* 0x000f280000300800 */
[----:B------:R1:W-:Y:S01]  /*efc0*/  STL [R1+0xac8], R24 ;  /* 0x000ac81801007387 */ /* 0x0003e20000100800 */
[----:B0-----:R-:W-:-:S03]  /*efd0*/  LEA.HI.X.SX32 R23, R22, R18, 0x1, P5 ;  /* 0x0000001216177211 */ /* 0x001fc600028f0eff */
[----:B------:R-:W4:Y:S04]  /*efe0*/  LDL.LU R28, [R1+0x20] ;  /* 0x00002000011c7983 */ /* 0x000f280000300800 */
[----:B------:R-:W-:Y:S04]  /*eff0*/  STL [R1+0xa94], R23 ;  /* 0x000a941701007387 */ /* 0x000fe80000100800 */
[----:B------:R-:W4:Y:S01]  /*f000*/  LDL.LU R26, [R1+0x1c] ;  /* 0x00001c00011a7983 */ /* 0x000f220000300800 */
[----:B------:R-:W-:Y:S02]  /*f010*/  LEA.HI.X.SX32 R21, R21, R18, 0x1, P4 ;  /* 0x0000001215157211 */ /* 0x000fe400020f0eff */
[----:B------:R-:W-:-:S05]  /*f020*/  LEA R22, P5, R8, R3, 0x1 ;  /* 0x0000000308167211 */ /* 0x000fca00078a08ff */
[----:B------:R-:W-:Y:S04]  /*f030*/  STL [R1+0xad0], R22 ;  /* 0x000ad01601007387 */ /* 0x000fe80000100800 */
[----:B------:R-:W4:Y:S04]  /*f040*/  LDL.LU R25, [R1+0x18] ;  /* 0x0000180001197983 */ /* 0x000f280000300800 */
[----:B------:R0:W-:Y:S04]  /*f050*/  STL [R1+0xa9c], R21 ;  /* 0x000a9c1501007387 */ /* 0x0001e80000100800 */
[----:B-1----:R-:W4:Y:S01]  /*f060*/  LDL.LU R24, [R1+0x14] ;  /* 0x0000140001187983 */ /* 0x002f220000300800 */
[----:B0-----:R-:W-:-:S02]  /*f070*/  LEA.HI.X.SX32 R21, R19, R18, 0x1, P3 ;  /* 0x0000001213157211 */ /* 0x001fc400018f0eff */
[----:B------:R-:W-:-:S05]  /*f080*/  LEA R22, P4, R9, R3, 0x1 ;  /* 0x0000000309167211 */ /* 0x000fca00078808ff */
[----:B------:R0:W-:Y:S04]  /*f090*/  STL [R1+0xad8], R22 ;  /* 0x000ad81601007387 */ /* 0x0001e80000100800 */
[----:B------:R-:W4:Y:S04]  /*f0a0*/  LDL.LU R19, [R1+0x10] ;  /* 0x0000100001137983 */ /* 0x000f280000300800 */
[----:B------:R-:W-:Y:S04]  /*f0b0*/  STL [R1+0xaa4], R21 ;  /* 0x000aa41501007387 */ /* 0x000fe80000100800 */
[----:B------:R-:W4:Y:S01]  /*f0c0*/  LDL.LU R23, [R1+0xc] ;  /* 0x00000c0001177983 */ /* 0x000f220000300800 */
[----:B0-----:R-:W-:-:S05]  /*f0d0*/  LEA R22, P3, R10, R3, 0x1 ;  /* 0x000000030a167211 */ /* 0x001fca00078608ff */
[----:B------:R0:W-:Y:S04]  /*f0e0*/  STL [R1+0xae0], R22 ;  /* 0x000ae01601007387 */ /* 0x0001e80000100800 */
[----:B0-----:R-:W4:Y:S01]  /*f0f0*/  LDL.LU R22, [R1+0x8] ;  /* 0x0000080001167983 */ /* 0x001f220000300800 */
[-C--:B------:R-:W-:Y:S02]  /*f100*/  LEA.HI.X.SX32 R21, R20, R18.reuse, 0x1, P2 ;  /* 0x0000001214157211 */ /* 0x080fe400010f0eff */
[----:B------:R-:W-:-:S03]  /*f110*/  LEA.HI.X.SX32 R5, R5, R18, 0x1, P1 ;  /* 0x0000001205057211 */ /* 0x000fc600008f0eff */
[----:B------:R0:W-:Y:S01]  /*f120*/  STL [R1+0xaac], R21 ;  /* 0x000aac1501007387 */ /* 0x0001e20000100800 */
[----:B------:R-:W-:-:S03]  /*f130*/  LEA R20, P2, R11, R3, 0x1 ;  /* 0x000000030b147211 */ /* 0x000fc600078408ff */
[----:B0-----:R-:W4:Y:S04]  /*f140*/  LDL.LU R21, [R1+0x4] ;  /* 0x0000040001157983 */ /* 0x001f280000300800 */
[----:B------:R0:W-:Y:S01]  /*f150*/  STL [R1+0xae8], R20 ;  /* 0x000ae81401007387 */ /* 0x0001e20000100800 */
[----:B------:R-:W-:-:S03]  /*f160*/  LEA.HI.X.SX32 R6, R6, R18, 0x1, P0 ;  /* 0x0000001206067211 */ /* 0x000fc600000f0eff */
[----:B0-----:R-:W4:Y:S04]  /*f170*/  LDL.LU R20, [R1] ;  /* 0x0000000001147983 */ /* 0x001f280000300800 */
[----:B------:R2:W-:Y:S01]  /*f180*/  STL [R1+0xab4], R5 ;  /* 0x000ab40501007387 */ /* 0x0005e20000100800 */
[-C--:B------:R-:W-:Y:S02]  /*f190*/  LEA.HI.X.SX32 R7, R7, R18.reuse, 0x1, P6 ;  /* 0x0000001207077211 */ /* 0x080fe400030f0eff */
[-C--:B------:R-:W-:Y:S02]  /*f1a0*/  LEA.HI.X.SX32 R8, R8, R18.reuse, 0x1, P5 ;  /* 0x0000001208087211 */ /* 0x080fe400028f0eff */
[-C--:B------:R-:W-:Y:S02]  /*f1b0*/  LEA.HI.X.SX32 R9, R9, R18.reuse, 0x1, P4 ;  /* 0x0000001209097211 */ /* 0x080fe400020f0eff */
[----:B------:R-:W-:-:S02]  /*f1c0*/  LEA.HI.X.SX32 R10, R10, R18, 0x1, P3 ;  /* 0x000000120a0a7211 */ /* 0x000fc400018f0eff */
[----:B------:R-:W-:Y:S02]  /*f1d0*/  LEA.HI.X.SX32 R11, R11, R18, 0x1, P2 ;  /* 0x000000120b0b7211 */ /* 0x000fe400010f0eff */
[----:B--2---:R-:W-:-:S05]  /*f1e0*/  LEA R5, P1, R12, R3, 0x1 ;  /* 0x000000030c057211 */ /* 0x004fca00078208ff */
[----:B------:R0:W-:Y:S04]  /*f1f0*/  STL [R1+0xaf0], R5 ;  /* 0x000af00501007387 */ /* 0x0001e80000100800 */
[----:B0-----:R-:W2:Y:S04]  /*f200*/  LDL.LU R5, [R1+0xea8] ;  /* 0x000ea80001057983 */ /* 0x001ea80000300800 */
[----:B------:R3:W-:Y:S02]  /*f210*/  STL [R1+0xabc], R6 ;  /* 0x000abc0601007387 */ /* 0x0007e40000100800 */
[----:B---3--:R-:W-:-:S05]  /*f220*/  LEA R6, P0, R13, R3, 0x1 ;  /* 0x000000030d067211 */ /* 0x008fca00078008ff */
[----:B------:R0:W-:Y:S04]  /*f230*/  STL [R1+0xaf8], R6 ;  /* 0x000af80601007387 */ /* 0x0001e80000100800 */
[----:B0-----:R-:W3:Y:S04]  /*f240*/  LDL.LU R6, [R1+0xea4] ;  /* 0x000ea40001067983 */ /* 0x001ee80000300800 */
[----:B------:R4:W-:Y:S02]  /*f250*/  STL [R1+0xac4], R7 ;  /* 0x000ac40701007387 */ /* 0x0009e40000100800 */
[----:B----4-:R-:W-:-:S05]  /*f260*/  LEA R7, P6, R14, R3, 0x1 ;  /* 0x000000030e077211 */ /* 0x010fca00078c08ff */
[----:B------:R0:W-:Y:S04]  /*f270*/  STL [R1+0xb00], R7 ;  /* 0x000b000701007387 */ /* 0x0001e80000100800 */
[----:B0-----:R-:W4:Y:S04]  /*f280*/  LDL.LU R7, [R1+0xea0] ;  /* 0x000ea00001077983 */ /* 0x001f280000300800 */
[----:B------:R0:W-:Y:S02]  /*f290*/  STL [R1+0xacc], R8 ;  /* 0x000acc0801007387 */ /* 0x0001e40000100800 */
[----:B0-----:R-:W-:-:S05]  /*f2a0*/  LEA R8, P5, R15, R3, 0x1 ;  /* 0x000000030f087211 */ /* 0x001fca00078a08ff */
[----:B------:R0:W-:Y:S04]  /*f2b0*/  STL [R1+0xb08], R8 ;  /* 0x000b080801007387 */ /* 0x0001e80000100800 */
[----:B0-----:R-:W2:Y:S04]  /*f2c0*/  LDL.LU R8, [R1+0xe9c] ;  /* 0x000e9c0001087983 */ /* 0x001ea80000300800 */
[----:B------:R0:W-:Y:S02]  /*f2d0*/  STL [R1+0xad4], R9 ;  /* 0x000ad40901007387 */ /* 0x0001e40000100800 */
[----:B0-----:R-:W-:-:S05]  /*f2e0*/  LEA R9, P4, R16, R3, 0x1 ;  /* 0x0000000310097211 */ /* 0x001fca00078808ff */
[----:B------:R0:W-:Y:S04]  /*f2f0*/  STL [R1+0xb10], R9 ;  /* 0x000b100901007387 */ /* 0x0001e80000100800 */
[----:B0-----:R-:W2:Y:S04]  /*f300*/  LDL.LU R9, [R1+0xe98] ;  /* 0x000e980001097983 */ /* 0x001ea80000300800 */
[----:B------:R0:W-:Y:S02]  /*f310*/  STL [R1+0xadc], R10 ;  /* 0x000adc0a01007387 */ /* 0x0001e40000100800 */
[----:B0-----:R-:W-:-:S05]  /*f320*/  LEA R10, P3, R17, R3, 0x1 ;  /* 0x00000003110a7211 */ /* 0x001fca00078608ff */
[----:B------:R0:W-:Y:S01]  /*f330*/  STL [R1+0xb18], R10 ;  /* 0x000b180a01007387 */ /* 0x0001e20000100800 */
[----:B------:R-:W-:-:S03]  /*f340*/  LEA.HI.X.SX32 R12, R12, R18, 0x1, P1 ;  /* 0x000000120c0c7211 */ /* 0x000fc600008f0eff */
        /* <DEDUP_REMOVED lines=33> */
[----:B------:R0:W-:Y:S04]  /*f560*/  STL [R1+0xb50], R17 ;  /* 0x000b501101007387 */ /* 0x0001e80000100800 */
[----:B0-----:R-:W2:Y:S04]  /*f570*/  LDL.LU R17, [R1+0xe78] ;  /* 0x000e780001117983 */ /* 0x001ea80000300800 */
[----:B------:R0:W-:Y:S02]  /*f580*/  STL [R1+0xb1c], R29 ;  /* 0x000b1c1d01007387 */ /* 0x0001e40000100800 */
[----:B0-----:R-:W-:-:S05]  /*f590*/  LEA R29, P2, R22, R3, 0x1 ;  /* 0x00000003161d7211 */ /* 0x001fca00078408ff */
[----:B------:R0:W-:Y:S04]  /*f5a0*/  STL [R1+0xb58], R29 ;  /* 0x000b581d01007387 */ /* 0x0001e80000100800 */
[----:B0-----:R-:W3:Y:S01]  /*f5b0*/  LDL.LU R29, [R1+0xe74] ;  /* 0x000e7400011d7983 */ /* 0x001ee20000300800 */
[-C--:B------:R-:W-:Y:S02]  /*f5c0*/  LEA.HI.X.SX32 R28, R28, R18.reuse, 0x1, P1 ;  /* 0x000000121c1c7211 */ /* 0x080fe400008f0eff */
[----:B------:R-:W-:-:S03]  /*f5d0*/  LEA.HI.X.SX32 R26, R26, R18, 0x1, P0 ;  /* 0x000000121a1a7211 */ /* 0x000fc600000f0eff */
[----:B------:R0:W-:Y:S02]  /*f5e0*/  STL [R1+0xb24], R28 ;  /* 0x000b241c01007387 */ /* 0x0001e40000100800 */
[----:B0-----:R-:W-:-:S05]  /*f5f0*/  LEA R28, P1, R21, R3, 0x1 ;  /* 0x00000003151c7211 */ /* 0x001fca00078208ff */
[----:B------:R0:W-:Y:S04]  /*f600*/  STL [R1+0xb60], R28 ;  /* 0x000b601c01007387 */ /* 0x0001e80000100800 */
[----:B------:R1:W-:Y:S01]  /*f610*/  STL [R1+0xb2c], R26 ;  /* 0x000b2c1a01007387 */ /* 0x0003e20000100800 */
[----:B0-----:R-:W-:Y:S02]  /*f620*/  LEA R28, P0, R20, R3, 0x1 ;  /* 0x00000003141c7211 */ /* 0x001fe400078008ff */
[----:B-1----:R-:W-:-:S03]  /*f630*/  LEA.HI.X.SX32 R26, R25, R18, 0x1, P6 ;  /* 0x00000012191a7211 */ /* 0x002fc600030f0eff */
[----:B------:R-:W-:Y:S01]  /*f640*/  STL [R1+0xb68], R28 ;  /* 0x000b681c01007387 */ /* 0x000fe20000100800 */
[----:B------:R-:W-:-:S03]  /*f650*/  LEA.HI.X.SX32 R25, R24, R18, 0x1, P5 ;  /* 0x0000001218197211 */ /* 0x000fc600028f0eff */
[----:B------:R2:W-:Y:S01]  /*f660*/  STL [R1+0xb34], R26 ;  /* 0x000b341a01007387 */ /* 0x0005e20000100800 */
[----:B------:R-:W-:Y:S02]  /*f670*/  LEA.HI.X.SX32 R24, R19, R18, 0x1, P4 ;  /* 0x0000001213187211 */ /* 0x000fe400020f0eff */
[-C--:B--2---:R-:W-:Y:S02]  /*f680*/  LEA R26, P5, R17, R3.reuse, 0x1 ;  /* 0x00000003111a7211 */ /* 0x084fe400078a08ff */
[----:B---3--:R-:W-:-:S05]  /*f690*/  LEA R28, P6, R29, R3, 0x1 ;  /* 0x000000031d1c7211 */ /* 0x008fca00078c08ff */
[----:B------:R-:W-:Y:S04]  /*f6a0*/  STL [R1+0xb70], R28 ;  /* 0x000b701c01007387 */ /* 0x000fe80000100800 */
[----:B------:R0:W-:Y:S04]  /*f6b0*/  STL [R1+0xb3c], R25 ;  /* 0x000b3c1901007387 */ /* 0x0001e80000100800 */
[----:B------:R-:W-:Y:S04]  /*f6c0*/  STL [R1+0xb78], R26 ;  /* 0x000b781a01007387 */ /* 0x000fe80000100800 */
[----:B------:R-:W2:Y:S01]  /*f6d0*/  LDL.LU R19, [R1+0x1ac] ;  /* 0x0001ac0001137983 */ /* 0x000ea20000300800 */
[----:B0-----:R-:W-:-:S03]  /*f6e0*/  LEA R25, P4, R16, R3, 0x1 ;  /* 0x0000000310197211 */ /* 0x001fc600078808ff */
[----:B------:R0:W-:Y:S04]  /*f6f0*/  STL [R1+0xb44], R24 ;  /* 0x000b441801007387 */ /* 0x0001e80000100800 */
[----:B------:R1:W-:Y:S01]  /*f700*/  STL [R1+0xb80], R25 ;  /* 0x000b801901007387 */ /* 0x0003e20000100800 */
[-C--:B0-----:R-:W-:Y:S02]  /*f710*/  LEA.HI.X.SX32 R24, R23, R18.reuse, 0x1, P3 ;  /* 0x0000001217187211 */ /* 0x081fe400018f0eff */
[-C--:B------:R-:W-:Y:S02]  /*f720*/  LEA.HI.X.SX32 R23, R22, R18.reuse, 0x1, P2 ;  /* 0x0000001216177211 */ /* 0x080fe400010f0eff */
[----:B-1----:R-:W-:Y:S01]  /*f730*/  LEA R25, P3, R15, R3, 0x1 ;  /* 0x000000030f197211 */ /* 0x002fe200078608ff */
[----:B------:R0:W-:Y:S01]  /*f740*/  STL [R1+0xb4c], R24 ;  /* 0x000b4c1801007387 */ /* 0x0001e20000100800 */
[----:B------:R-:W-:-:S03]  /*f750*/  LEA.HI.X.SX32 R22, R21, R18, 0x1, P1 ;  /* 0x0000001215167211 */ /* 0x000fc600008f0eff */
[----:B------:R-:W-:Y:S01]  /*f760*/  STL [R1+0xb88], R25 ;  /* 0x000b881901007387 */ /* 0x000fe20000100800 */
[----:B------:R-:W-:-:S03]  /*f770*/  LEA.HI.X.SX32 R21, R20, R18, 0x1, P0 ;  /* 0x0000001214157211 */ /* 0x000fc600000f0eff */
[----:B------:R1:W-:Y:S01]  /*f780*/  STL [R1+0xb54], R23 ;  /* 0x000b541701007387 */ /* 0x0003e20000100800 */
[----:B0-----:R-:W-:Y:S02]  /*f790*/  LEA R24, P2, R14, R3, 0x1 ;  /* 0x000000030e187211 */ /* 0x001fe400078408ff */
[----:B------:R-:W-:-:S03]  /*f7a0*/  LEA.HI.X.SX32 R20, R29, R18, 0x1, P6 ;  /* 0x000000121d147211 */ /* 0x000fc600030f0eff */
[----:B------:R-:W-:Y:S01]  /*f7b0*/  STL [R1+0xb90], R24 ;  /* 0x000b901801007387 */ /* 0x000fe20000100800 */
[----:B-1----:R-:W-:-:S03]  /*f7c0*/  LEA R23, P1, R13, R3, 0x1 ;  /* 0x000000030d177211 */ /* 0x002fc600078208ff */
[----:B------:R0:W-:Y:S01]  /*f7d0*/  STL [R1+0xb5c], R22 ;  /* 0x000b5c1601007387 */ /* 0x0001e20000100800 */
[----:B------:R-:W-:-:S03]  /*f7e0*/  LEA.HI.X.SX32 R17, R17, R18, 0x1, P5 ;  /* 0x0000001211117211 */ /* 0x000fc600028f0eff */
[----:B------:R-:W-:Y:S04]  /*f7f0*/  STL [R1+0xb98], R23 ;  /* 0x000b981701007387 */ /* 0x000fe80000100800 */
[----:B------:R1:W-:Y:S01]  /*f800*/  STL [R1+0xb64], R21 ;  /* 0x000b641501007387 */ /* 0x0003e20000100800 */
[----:B0-----:R-:W-:-:S05]  /*f810*/  LEA R22, P0, R12, R3, 0x1 ;  /* 0x000000030c167211 */ /* 0x001fca00078008ff */
[----:B------:R-:W-:Y:S01]  /*f820*/  STL [R1+0xba0], R22 ;  /* 0x000ba01601007387 */ /* 0x000fe20000100800 */
[----:B-1----:R-:W-:-:S03]  /*f830*/  LEA R21, P6, R11, R3, 0x1 ;  /* 0x000000030b157211 */ /* 0x002fc600078c08ff */
[----:B------:R0:W-:Y:S01]  /*f840*/  STL [R1+0xb6c], R20 ;  /* 0x000b6c1401007387 */ /* 0x0001e20000100800 */
[----:B------:R-:W-:-:S03]  /*f850*/  LEA.HI.X.SX32 R15, R15, R18, 0x1, P3 ;  /* 0x000000120f0f7211 */ /* 0x000fc600018f0eff */
[----:B0-----:R-:W3:Y:S04]  /*f860*/  LDL R20, [R1+0xc60] ;  /* 0x000c600001147983 */ /* 0x001ee80000100800 */
[----:B------:R0:W-:Y:S04]  /*f870*/  STL [R1+0xba8], R21 ;  /* 0x000ba81501007387 */ /* 0x0001e80000100800 */
[----:B------:R1:W-:Y:S01]  /*f880*/  STL [R1+0xb74], R17 ;  /* 0x000b741101007387 */ /* 0x0003e20000100800 */
[----:B0-----:R-:W-:Y:S02]  /*f890*/  LEA R21, P5, R10, R3, 0x1 ;  /* 0x000000030a157211 */ /* 0x001fe400078a08ff */
[----:B-1----:R-:W-:-:S02]  /*f8a0*/  LEA.HI.X.SX32 R17, R16, R18, 0x1, P4 ;  /* 0x0000001210117211 */ /* 0x002fc400020f0eff */
[-C--:B------:R-:W-:Y:S01]  /*f8b0*/  LEA R16, P4, R9, R3.reuse, 0x1 ;  /* 0x0000000309107211 */ /* 0x080fe200078808ff */
[----:B------:R-:W-:Y:S04]  /*f8c0*/  STL [R1+0xbb0], R21 ;  /* 0x000bb01501007387 */ /* 0x000fe80000100800 */
[----:B------:R0:W-:Y:S04]  /*f8d0*/  STL [R1+0xb7c], R17 ;  /* 0x000b7c1101007387 */ /* 0x0001e80000100800 */
[----:B------:R1:W-:Y:S04]  /*f8e0*/  STL [R1+0xbb8], R16 ;  /* 0x000bb81001007387 */ /* 0x0003e80000100800 */
[----:B------:R4:W-:Y:S01]  /*f8f0*/  STL [R1+0xb84], R15 ;  /* 0x000b840f01007387 */ /* 0x0009e20000100800 */
[----:B0-----:R-:W-:-:S02]  /*f900*/  LEA R17, P3, R8, R3, 0x1 ;  /* 0x0000000308117211 */ /* 0x001fc400078608ff */
[-C--:B-1----:R-:W-:Y:S02]  /*f910*/  LEA.HI.X.SX32 R16, R14, R18.reuse, 0x1, P2 ;  /* 0x000000120e107211 */ /* 0x082fe400010f0eff */
[-C--:B------:R-:W-:Y:S02]  /*f920*/  LEA.HI.X.SX32 R14, R13, R18.reuse, 0x1, P1 ;  /* 0x000000120d0e7211 */ /* 0x080fe400008f0eff */
[-C--:B----4-:R-:W-:Y:S01]  /*f930*/  LEA R15, P2, R7, R3.reuse, 0x1 ;  /* 0x00000003070f7211 */ /* 0x090fe200078408ff */
[----:B------:R-:W-:Y:S01]  /*f940*/  STL [R1+0xbc0], R17 ;  /* 0x000bc01101007387 */ /* 0x000fe20000100800 */
[----:B------:R-:W-:Y:S01]  /*f950*/  LEA R13, P1, R6, R3, 0x1 ;  /* 0x00000003060d7211 */ /* 0x000fe200078208ff */
[----:B------:R-:W-:Y:S01]  /*f960*/  IMAD R4, R4, c[0x0][0x190], RZ ;  /* 0x0000640004047a24 */ /* 0x000fe200078e02ff */
[----:B------:R-:W-:Y:S01]  /*f970*/  LEA.HI.X.SX32 R12, R12, R18, 0x1, P0 ;  /* 0x000000120c0c7211 */ /* 0x000fe200000f0eff */
[----:B------:R-:W-:Y:S01]  /*f980*/  STL [R1+0xb8c], R16 ;  /* 0x000b8c1001007387 */ /* 0x000fe20000100800 */
[----:B------:R-:W-:-:S03]  /*f990*/  IMAD R2, R2, c[0x0][0x190], RZ ;  /* 0x0000640002027a24 */ /* 0x000fc600078e02ff */
[----:B------:R-:W-:Y:S04]  /*f9a0*/  STL [R1+0xbc8], R15 ;  /* 0x000bc80f01007387 */ /* 0x000fe80000100800 */
[----:B------:R0:W-:Y:S04]  /*f9b0*/  STL [R1+0xb94], R14 ;  /* 0x000b940e01007387 */ /* 0x0001e80000100800 */
[----:B------:R1:W-:Y:S01]  /*f9c0*/  STL [R1+0xbcc], R13 ;  /* 0x000bcc0d01007387 */ /* 0x0003e20000100800 */
[----:B------:R-:W-:-:S03]  /*f9d0*/  IMAD R0, R0, c[0x0][0x190], RZ ;  /* 0x0000640000007a24 */ /* 0x000fc600078e02ff */
[----:B------:R4:W-:Y:S01]  /*f9e0*/  STL [R1+0xb9c], R12 ;  /* 0x000b9c0c01007387 */ /* 0x0009e20000100800 */
[-C--:B0-----:R-:W-:Y:S02]  /*f9f0*/  LEA R14, P0, R5, R3.reuse, 0x1 ;  /* 0x00000003050e7211 */ /* 0x081fe400078008ff */
[-C--:B-1----:R-:W-:Y:S02]  /*fa00*/  LEA.HI.X.SX32 R13, R11, R18.reuse, 0x1, P6 ;  /* 0x000000120b0d7211 */ /* 0x082fe400030f0eff */
[-C--:B------:R-:W-:Y:S02]  /*fa10*/  LEA.HI.X.SX32 R11, R10, R18.reuse, 0x1, P5 ;  /* 0x000000120a0b7211 */ /* 0x080fe400028f0eff */
[-C--:B----4-:R-:W-:Y:S01]  /*fa20*/  LEA R12, P6, R4, R3.reuse, 0x1 ;  /* 0x00000003040c7211 */ /* 0x090fe200078c08ff */
[----:B------:R-:W-:Y:S01]  /*fa30*/  STL [R1+0xbd0], R14 ;  /* 0x000bd00e01007387 */ /* 0x000fe20000100800 */
[----:B------:R-:W-:Y:S02]  /*fa40*/  LEA R10, P5, R2, R3, 0x1 ;  /* 0x00000003020a7211 */ /* 0x000fe400078a08ff */
[----:B------:R-:W-:Y:S01]  /*fa50*/  LEA.HI.X.SX32 R9, R9, R18, 0x1, P4 ;  /* 0x0000001209097211 */ /* 0x000fe200020f0eff */
[----:B------:R-:W-:Y:S01]  /*fa60*/  STL [R1+0xba4], R13 ;  /* 0x000ba40d01007387 */ /* 0x000fe20000100800 */
[----:B------:R-:W-:-:S03]  /*fa70*/  IMAD R27, R27, c[0x0][0x190], RZ ;  /* 0x000064001b1b7a24 */ /* 0x000fc600078e02ff */
[----:B------:R-:W-:Y:S04]  /*fa80*/  STL [R1+0xbd4], R12 ;  /* 0x000bd40c01007387 */ /* 0x000fe80000100800 */
[----:B------:R0:W-:Y:S04]  /*fa90*/  STL [R1+0xbac], R11 ;  /* 0x000bac0b01007387 */ /* 0x0001e80000100800 */
[----:B------:R1:W-:Y:S04]  /*faa0*/  STL [R1+0xbd8], R10 ;  /* 0x000bd80a01007387 */ /* 0x0003e80000100800 */
[----:B------:R2:W-:Y:S01]  /*fab0*/  STL [R1+0xbb4], R9 ;  /* 0x000bb40901007387 */ /* 0x0005e20000100800 */
[----:B0-----:R-:W-:-:S02]  /*fac0*/  LEA R11, P4, R0, R3, 0x1 ;  /* 0x00000003000b7211 */ /* 0x001fc400078808ff */
[-C--:B-1----:R-:W-:Y:S02]  /*fad0*/  LEA.HI.X.SX32 R10, R8, R18.reuse, 0x1, P3 ;  /* 0x00000012080a7211 */ /* 0x082fe400018f0eff */
[-C--:B------:R-:W-:Y:S01]  /*fae0*/  LEA.HI.X.SX32 R8, R7, R18.reuse, 0x1, P2 ;  /* 0x0000001207087211 */ /* 0x080fe200010f0eff */
[----:B------:R-:W-:Y:S01]  /*faf0*/  STL [R1+0xbdc], R11 ;  /* 0x000bdc0b01007387 */ /* 0x000fe20000100800 */
[-C--:B------:R-:W-:Y:S02]  /*fb00*/  LEA R7, P2, R27, R3.reuse, 0x1 ;  /* 0x000000031b077211 */ /* 0x080fe400078408ff */
[-C--:B------:R-:W-:Y:S01]  /*fb10*/  LEA.HI.X.SX32 R6, R6, R18.reuse, 0x1, P1 ;  /* 0x0000001206067211 */ /* 0x080fe200008f0eff */
[----:B------:R-:W-:Y:S01]  /*fb20*/  STL [R1+0xbbc], R10 ;  /* 0x000bbc0a01007387 */ /* 0x000fe20000100800 */
[----:B--2---:R-:W-:Y:S02]  /*fb30*/  LEA R9, P3, R19, R3, 0x1 ;  /* 0x0000000313097211 */ /* 0x004fe400078608ff */
[----:B------:R-:W-:-:S03]  /*fb40*/  LEA.HI.X.SX32 R3, R5, R18, 0x1, P0 ;  /* 0x0000001205037211 */ /* 0x000fc600000f0eff */
[----:B------:R-:W-:Y:S01]  /*fb50*/  STL [R1+0xbe0], R9 ;  /* 0x000be00901007387 */ /* 0x000fe20000100800 */
[----:B------:R-:W-:-:S03]  /*fb60*/  LEA.HI.X.SX32 R5, R4, R18, 0x1, P6 ;  /* 0x0000001204057211 */ /* 0x000fc600030f0eff */
[----:B------:R-:W-:Y:S01]  /*fb70*/  STL [R1+0xbc4], R8 ;  /* 0x000bc40801007387 */ /* 0x000fe20000100800 */
[----:B------:R-:W-:-:S03]  /*fb80*/  LEA.HI.X.SX32 R4, R2, R18, 0x1, P5 ;  /* 0x0000001202047211 */ /* 0x000fc600028f0eff */
[----:B------:R-:W-:Y:S01]  /*fb90*/  STL [R1+0x850], R7 ;  /* 0x0008500701007387 */ /* 0x000fe20000100800 */
[----:B------:R-:W-:-:S03]  /*fba0*/  LEA.HI.X.SX32 R2, R19, R18, 0x1, P3 ;  /* 0x0000001213027211 */ /* 0x000fc600018f0eff */
[----:B------:R-:W-:Y:S04]  /*fbb0*/  STL [R1+0x83c], R6 ;  /* 0x00083c0601007387 */ /* 0x000fe80000100800 */
[----:B------:R0:W-:Y:S04]  /*fbc0*/  STL [R1+0x840], R3 ;  /* 0x0008400301007387 */ /* 0x0001e80000100800 */
[----:B------:R-:W-:Y:S01]  /*fbd0*/  STL [R1+0x844], R5 ;  /* 0x0008440501007387 */ /* 0x000fe20000100800 */
[-C--:B0-----:R-:W-:Y:S02]  /*fbe0*/  LEA.HI.X.SX32 R3, R0, R18.reuse, 0x1, P4 ;  /* 0x0000001200037211 */ /* 0x081fe400020f0eff */
[----:B------:R-:W-:Y:S01]  /*fbf0*/  LEA.HI.X.SX32 R0, R27, R18, 0x1, P2 ;  /* 0x000000121b007211 */ /* 0x000fe200010f0eff */
[----:B------:R-:W-:Y:S04]  /*fc00*/  STL [R1+0x848], R4 ;  /* 0x0008480401007387 */ /* 0x000fe80000100800 */
[----:B------:R-:W-:Y:S04]  /*fc10*/  STL [R1+0x84c], R3 ;  /* 0x00084c0301007387 */ /* 0x000fe80000100800 */
[----:B------:R0:W-:Y:S04]  /*fc20*/  STL [R1+0x854], R2 ;  /* 0x0008540201007387 */ /* 0x0001e80000100800 */
[----:B------:R1:W-:Y:S04]  /*fc30*/  STL [R1+0x440], R0 ;  /* 0x0004400001007387 */ /* 0x0003e80000100800 */
[----:B------:R-:W-:Y:S04]  /*fc40*/  STL [R1+0x43c], RZ ;  /* 0x00043cff01007387 */ /* 0x000fe80000100800 */
        /* <DEDUP_REMOVED lines=59> */
[----:B------:R-:W1:Y:S04]  /*10000*/  S2R R19, SR_TID.X ;  /* 0x0000000000137919 */ /* 0x000e680000002100 */
        /* <DEDUP_REMOVED lines=20> */
[----:B------:R-:W-:Y:S01]  /*10150*/  STL [R1+0x1ec], RZ ;  /* 0x0001ecff01007387 */ /* 0x000fe20000100800 */
[----:B0-----:R-:W-:-:S03]  /*10160*/  IMAD.MOV.U32 R2, RZ, RZ, c[0x0][0x188] ;  /* 0x00006200ff027624 */ /* 0x001fc600078e00ff */
[----:B------:R-:W-:Y:S01]  /*10170*/  STL [R1+0x1d0], RZ ;  /* 0x0001d0ff01007387 */ /* 0x000fe20000100800 */
[----:B-1----:R-:W-:-:S03]  /*10180*/  IMAD.SHL.U32 R0, R19, 0x40, RZ ;  /* 0x0000004013007824 */ /* 0x002fc600078e00ff */
[----:B------:R-:W-:Y:S04]  /*10190*/  STL [R1+0x1d4], RZ ;  /* 0x0001d4ff01007387 */ /* 0x000fe80000100800 */
[----:B------:R-:W-:Y:S04]  /*101a0*/  STL [R1+0x1d8], RZ ;  /* 0x0001d8ff01007387 */ /* 0x000fe80000100800 */
[----:B------:R-:W-:Y:S01]  /*101b0*/  STL [R1+0x1dc], RZ ;  /* 0x0001dcff01007387 */ /* 0x000fe20000100800 */
[----:B------:R-:W-:-:S03]  /*101c0*/  IMAD R27, R2, 0x5f, RZ ;  /* 0x0000005f021b7824 */ /* 0x000fc600078e02ff */
[----:B------:R-:W-:Y:S01]  /*101d0*/  STL [R1+0x1c0], RZ ;  /* 0x0001c0ff01007387 */ /* 0x000fe20000100800 */
[----:B------:R-:W-:-:S03]  /*101e0*/  LOP3.LUT R0, R0, 0x800, RZ, 0xc0, !PT ;  /* 0x0000080000007812 */ /* 0x000fc600078ec0ff */
[----:B------:R-:W-:Y:S01]  /*101f0*/  STL [R1+0x1c4], RZ ;  /* 0x0001c4ff01007387 */ /* 0x000fe20000100800 */
[----:B------:R-:W-:-:S03]  /*10200*/  IMAD R24, R2, 0x5b, RZ ;  /* 0x0000005b02187824 */ /* 0x000fc600078e02ff */
[----:B------:R-:W-:Y:S01]  /*10210*/  STL [R1+0x1c8], RZ ;  /* 0x0001c8ff01007387 */ /* 0x000fe20000100800 */
[----:B------:R-:W-:-:S03]  /*10220*/  IMAD R21, R2, 0x57, RZ ;  /* 0x0000005702157824 */ /* 0x000fc600078e02ff */
[----:B------:R-:W-:Y:S04]  /*10230*/  STL [R1+0x1cc], RZ ;  /* 0x0001ccff01007387 */ /* 0x000fe80000100800 */
[----:B------:R-:W-:Y:S04]  /*10240*/  STL [R1+0x170], RZ ;  /* 0x000170ff01007387 */ /* 0x000fe80000100800 */
[----:B------:R-:W-:Y:S04]  /*10250*/  STL [R1+0x174], RZ ;  /* 0x000174ff01007387 */ /* 0x000fe80000100800 */
[----:B------:R-:W-:Y:S04]  /*10260*/  STL [R1+0x178], RZ ;  /* 0x000178ff01007387 */ /* 0x000fe80000100800 */
[----:B------:R-:W-:Y:S04]  /*10270*/  STL [R1+0x17c], RZ ;  /* 0x00017cff01007387 */ /* 0x000fe80000100800 */
[----:B------:R-:W-:Y:S04]  /*10280*/  STL [R1+0xe68], R27 ;  /* 0x000e681b01007387 */ /* 0x000fe80000100800 */
[----:B------:R0:W-:Y:S04]  /*10290*/  STL [R1+0xc5c], R0 ;  /* 0x000c5c0001007387 */ /* 0x0001e80000100800 */
[----:B------:R-:W-:Y:S04]  /*102a0*/  STL [R1+0xe6c], R24 ;  /* 0x000e6c1801007387 */ /* 0x000fe80000100800 */
[----:B------:R1:W-:Y:S04]  /*102b0*/  STL [R1+0xe70], R21 ;  /* 0x000e701501007387 */ /* 0x0003e80000100800 */
[----:B0-----:R-:W2:Y:S01]  /*102c0*/  LDL.LU R0, [R1+0x250] ;  /* 0x0002500001007983 */ /* 0x001ea20000300800 */
[----:B-1----:R-:W-:-:S05]  /*102d0*/  IMAD.MOV.U32 R21, RZ, RZ, 0x7f ;  /* 0x0000007fff157424 */ /* 0x002fca00078e00ff */
[----:B------:R-:W-:-:S04]  /*102e0*/  IADD3 R21, R21, c[0x0][0x180], RZ ;  /* 0x0000600015157a10 */ /* 0x000fc80007ffe0ff */
[----:B------:R-:W-:-:S04]  /*102f0*/  SHF.R.S32.HI R24, RZ, 0x1f, R21 ;  /* 0x0000001fff187819 */ /* 0x000fc80000011415 */
[----:B------:R-:W-:Y:S02]  /*10300*/  LEA.HI R21, R24, R21, RZ, 0x7 ;  /* 0x0000001518157211 */ /* 0x000fe400078f38ff */
[----:B---3--:R-:W-:Y:S01]  /*10310*/  ISETP.GE.AND P1, PT, R20, RZ, PT ;  /* 0x000000ff1400720c */ /* 0x008fe20003f26270 */
[----:B------:R-:W0:Y:S01]  /*10320*/  S2R R24, SR_TID.X ;  /* 0x0000000000187919 */ /* 0x000e220000002100 */
[----:B------:R-:W-:Y:S02]  /*10330*/  SHF.R.S32.HI R21, RZ, 0x7, R21 ;  /* 0x00000007ff157819 */ /* 0x000fe40000011415 */
[----:B------:R-:W-:-:S04]  /*10340*/  ISETP.NE.AND P0, PT, RZ, c[0x0][0x178], PT ;  /* 0x00005e00ff007a0c */ /* 0x000fc80003f05270 */
[----:B------:R-:W1:Y:S01]  /*10350*/  S2R R21, SR_TID.X ;  /* 0x0000000000157919 */ /* 0x000e620000002100 */
[C---:B------:R-:W-:Y:S02]  /*10360*/  IMAD.SHL.U32 R4, R2.reuse, 0x80, RZ ;  /* 0x0000008002047824 */ /* 0x040fe400078e00ff */
[C---:B------:R-:W-:Y:S02]  /*10370*/  IMAD R27, R2.reuse, 0xae, RZ ;  /* 0x000000ae021b7824 */ /* 0x040fe400078e02ff */
[----:B------:R-:W-:Y:S01]  /*10380*/  IMAD R29, R2, 0xaa, RZ ;  /* 0x000000aa021d7824 */ /* 0x000fe200078e02ff */
[----:B0-----:R-:W-:-:S05]  /*10390*/  LOP3.LUT R24, R24, 0x7, RZ, 0xc0, !PT ;  /* 0x0000000718187812 */ /* 0x001fca00078ec0ff */
[----:B------:R-:W-:Y:S02]  /*103a0*/  IMAD R24, R24, 0x110, RZ ;  /* 0x0000011018187824 */ /* 0x000fe400078e02ff */
[C---:B------:R-:W-:Y:S02]  /*103b0*/  IMAD R18, R2.reuse, 0x53, RZ ;  /* 0x0000005302127824 */ /* 0x040fe400078e02ff */
[C---:B------:R-:W-:Y:S02]  /*103c0*/  IMAD R28, R2.reuse, 0xa6, RZ ;  /* 0x000000a6021c7824 */ /* 0x040fe400078e02ff */
[C---:B------:R-:W-:Y:S02]  /*103d0*/  IMAD R26, R2.reuse, 0xa2, RZ ;  /* 0x000000a2021a7824 */ /* 0x040fe400078e02ff */
[C---:B------:R-:W-:Y:S02]  /*103e0*/  IMAD R15, R2.reuse, 0x4f, RZ ;  /* 0x0000004f020f7824 */ /* 0x040fe400078e02ff */
[----:B------:R-:W-:-:S02]  /*103f0*/  IMAD R25, R2, 0x9e, RZ ;  /* 0x0000009e02197824 */ /* 0x000fc400078e02ff */
[C---:B------:R-:W-:Y:S02]  /*10400*/  IMAD R23, R2.reuse, 0x9a, RZ ;  /* 0x0000009a02177824 */ /* 0x040fe400078e02ff */
        /* <DEDUP_REMOVED lines=14> */
[----:B------:R-:W-:Y:S02]  /*104f0*/  IMAD R7, R2, 0xd4, RZ ;  /* 0x000000d402077824 */ /* 0x000fe400078e02ff */
[----:B--2---:R-:W-:Y:S01]  /*10500*/  @!P1 IMAD.MOV R0, RZ, RZ, -R0 ;  /* 0x000000ffff009224 */ /* 0x004fe200078e0a00 */
[----:B------:R-:W-:-:S05]  /*10510*/  @!P0 LOP3.LUT R0, RZ, c[0x0][0x178], RZ, 0x33, !PT ;  /* 0x00005e00ff008a12 */ /* 0x000fca00078e33ff */
[----:B------:R-:W-:Y:S01]  /*10520*/  IMAD R3, R0, c[0x0][0x184], RZ ;  /* 0x0000610000037a24 */ /* 0x000fe200078e02ff */
[----:B------:R-:W-:-:S04]  /*10530*/  SHF.R.S32.HI R0, RZ, 0x1f, R4 ;  /* 0x0000001fff007819 */ /* 0x000fc80000011404 */
[----:B------:R-:W-:-:S05]  /*10540*/  SHF.L.U64.HI R0, R4, 0x1, R0 ;  /* 0x0000000104007819 */ /* 0x000fca0000010200 */
[----:B------:R1:W-:Y:S01]  /*10550*/  STL [R1+0xe60], R0 ;  /* 0x000e600001007387 */ /* 0x0003e20000100800 */
[----:B------:R-:W-:Y:S02]  /*10560*/  IMAD R4, R2, 0xfe, RZ ;  /* 0x000000fe02047824 */ /* 0x000fe400078e02ff */
[----:B-1----:R-:W-:-:S05]  /*10570*/  IMAD.SHL.U32 R0, R21, 0x2, RZ ;  /* 0x0000000215007824 */ /* 0x002fca00078e00ff */
[----:B------:R-:W-:Y:S01]  /*10580*/  LOP3.LUT R0, R24, 0x30, R0, 0x78, !PT ;  /* 0x0000003018007812 */ /* 0x000fe200078e7800 */
[----:B------:R-:W-:Y:S02]  /*10590*/  IMAD R24, R2, 0xfa, RZ ;  /* 0x000000fa02187824 */ /* 0x000fe400078e02ff */
[----:B------:R-:W2:Y:S01]  /*105a0*/  LDL R2, [R1+0xc5c] ;  /* 0x000c5c0001027983 */ /* 0x000ea20000100800 */
[----:B------:R-:W-:-:S04]  /*105b0*/  LEA R21, P0, R3, c[0x0][0x160], 0x1 ;  /* 0x0000580003157a11 */ /* 0x000fc800078008ff */
[-C--:B------:R-:W-:Y:S01]  /*105c0*/  IADD3 R4, P2, R4, R21.reuse, RZ ;  /* 0x0000001504047210 */ /* 0x080fe20007f5e0ff */
[----:B------:R-:W-:Y:S04]  /*105d0*/  STL [R1+0x398], R21 ;  /* 0x0003981501007387 */ /* 0x000fe80000100800 */
[----:B------:R0:W-:Y:S02]  /*105e0*/  STL [R1+0x448], R4 ;  /* 0x0004480401007387 */ /* 0x0001e40000100800 */
[----:B0-----:R-:W-:Y:S02]  /*105f0*/  IADD3 R4, P4, R24, R21, RZ ;  /* 0x0000001518047210 */ /* 0x001fe40007f9e0ff */
[----:B--2---:R-:W-:-:S05]  /*10600*/  LOP3.LUT R0, R0, R2, RZ, 0xfc, !PT ;  /* 0x0000000200007212 */ /* 0x004fca00078efcff */
[----:B------:R-:W-:Y:S04]  /*10610*/  STL [R1+0x388], R0 ;  /* 0x0003880001007387 */ /* 0x000fe80000100800 */
[----:B------:R0:W-:Y:S04]  /*10620*/  STL [R1+0xe64], R0 ;  /* 0x000e640001007387 */ /* 0x0001e80000100800 */
[----:B------:R1:W-:Y:S04]  /*10630*/  STL [R1+0x458], R4 ;  /* 0x0004580401007387 */ /* 0x0003e80000100800 */
[----:B0-----:R-:W2:Y:S01]  /*10640*/  LDL R0, [R1+0x398] ;  /* 0x0003980001007983 */ /* 0x001ea20000100800 */
[----:B------:R-:W-:-:S04]  /*10650*/  IMAD.MOV.U32 R2, RZ, RZ, c[0x0][0x188] ;  /* 0x00006200ff027624 */ /* 0x000fc800078e00ff */
[C---:B-1----:R-:W-:Y:S02]  /*10660*/  IMAD R4, R2.reuse, 0xf2, RZ ;  /* 0x000000f202047824 */ /* 0x042fe400078e02ff */
[C---:B------:R-:W-:Y:S02]  /*10670*/  IMAD R21, R2.reuse, 0xee, RZ ;  /* 0x000000ee02157824 */ /* 0x040fe400078e02ff */
[C---:B------:R-:W-:Y:S02]  /*10680*/  IMAD R24, R2.reuse, 0xea, RZ ;  /* 0x000000ea02187824 */ /* 0x040fe400078e02ff */
[----:B------:R-:W-:Y:S01]  /*10690*/  IMAD R2, R2, 0xf6, RZ ;  /* 0x000000f602027824 */ /* 0x000fe200078e02ff */
[----:B------:R-:W-:-:S05]  /*106a0*/  LEA.HI.X.SX32 R3, R3, c[0x0][0x164], 0x1, P0 ;  /* 0x0000590003037a11 */ /* 0x000fca00000f0eff */
[----:B------:R-:W-:Y:S01]  /*106b0*/  STL [R1+0x394], R3 ;  /* 0x0003940301007387 */ /* 0x000fe20000100800 */
[-C--:B--2---:R-:W-:Y:S02]  /*106c0*/  IADD3 R2, P5, R2, R0.reuse, RZ ;  /* 0x0000000002027210 */ /* 0x084fe40007fbe0ff */
[-C--:B------:R-:W-:Y:S02]  /*106d0*/  IADD3 R4, P6, R4, R0.reuse, RZ ;  /* 0x0000000004047210 */ /* 0x080fe40007fde0ff */
[-C--:B------:R-:W-:Y:S01]  /*106e0*/  IADD3 R21, P0, R21, R0.reuse, RZ ;  /* 0x0000000015157210 */ /* 0x080fe20007f1e0ff */
[----:B------:R0:W-:Y:S01]  /*106f0*/  STL [R1+0x468], R2 ;  /* 0x0004680201007387 */ /* 0x0001e20000100800 */
[----:B------:R-:W-:-:S03]  /*10700*/  IADD3 R24, P3, R24, R0, RZ ;  /* 0x0000000018187210 */ /* 0x000fc60007f7e0ff */
[----:B------:R1:W-:Y:S04]  /*10710*/  STL [R1+0x478], R4 ;  /* 0x0004780401007387 */ /* 0x0003e80000100800 */
[----:B------:R2:W-:Y:S01]  /*10720*/  STL [R1+0x488], R21 ;  /* 0x0004881501007387 */ /* 0x0005e20000100800 */
[----:B0-----:R-:W-:-:S03]  /*10730*/  IMAD.MOV.U32 R2, RZ, RZ, c[0x0][0x188] ;  /* 0x00006200ff027624 */ /* 0x001fc600078e00ff */
[----:B------:R0:W-:Y:S01]  /*10740*/  STL [R1+0x498], R24 ;  /* 0x0004981801007387 */ /* 0x0001e20000100800 */
[C---:B-1----:R-:W-:Y:S02]  /*10750*/  IMAD R4, R2.reuse, 0x7f, RZ ;  /* 0x0000007f02047824 */ /* 0x042fe400078e02ff */
[C---:B--2---:R-:W-:Y:S02]  /*10760*/  IMAD R21, R2.reuse, 0xe2, RZ ;  /* 0x000000e202157824 */ /* 0x044fe400078e02ff */
[C---:B0-----:R-:W-:Y:S02]  /*10770*/  IMAD R24, R2.reuse, 0x7d, RZ ;  /* 0x0000007d02187824 */ /* 0x041fe400078e02ff */
[----:B------:R-:W-:Y:S01]  /*10780*/  IMAD R2, R2, 0xe6, RZ ;  /* 0x000000e602027824 */ /* 0x000fe200078e02ff */
[----:B------:R-:W-:-:S04]  /*10790*/  LEA.HI.X.SX32 R4, R4, R3, 0x1, P2 ;  /* 0x0000000304047211 */ /* 0x000fc800010f0eff */
[-C--:B------:R-:W-:Y:S02]  /*107a0*/  IADD3 R2, P1, R2, R0.reuse, RZ ;  /* 0x0000000002027210 */ /* 0x080fe40007f3e0ff */
[----:B------:R-:W-:Y:S02]  /*107b0*/  IADD3 R21, P2, R21, R0, RZ ;  /* 0x0000000015157210 */ /* 0x000fe40007f5e0ff */
[----:B------:R-:W-:Y:S01]  /*107c0*/  LEA.HI.X.SX32 R24, R24, R3, 0x1, P4 ;  /* 0x0000000318187211 */ /* 0x000fe200020f0eff */
[----:B------:R0:W-:Y:S04]  /*107d0*/  STL [R1+0x4a8], R2 ;  /* 0x0004a80201007387 */ /* 0x0001e80000100800 */
        /* <DEDUP_REMOVED lines=61> */
[----:B------:R-:W-:-:S05]  /*10bb0*/  IADD3 R2, P5, R2, R0, RZ ;  /* 0x0000000002027210 */ /* 0x000fca0007fbe0ff */
[----:B------:R-:W-:Y:S04]  /*10bc0*/  STL [R1+0x548], R2 ;  /* 0x0005480201007387 */ /* 0x000fe80000100800 */
[----:B------:R0:W-:Y:S02]  /*10bd0*/  STL [R1+0x4e4], R4 ;  /* 0x0004e40401007387 */ /* 0x0001e40000100800 */
[----:B0-----:R-:W-:Y:S02]  /*10be0*/  IADD3 R4, P6, R21, R0, RZ ;  /* 0x0000000015047210 */ /* 0x001fe40007fde0ff */
[----:B------:R-:W-:-:S03]  /*10bf0*/  LEA.HI.X.SX32 R21, R24, R3, 0x1, P0 ;  /* 0x0000000318157211 */ /* 0x000fc600000f0eff */
[----:B------:R-:W-:Y:S01]  /*10c00*/  STL [R1+0x558], R4 ;  /* 0x0005580401007387 */ /* 0x000fe20000100800 */
[----:B------:R-:W-:-:S03]  /*10c10*/  IMAD.MOV.U32 R24, RZ, RZ, c[0x0][0x188] ;  /* 0x00006200ff187624 */ /* 0x000fc600078e00ff */
[----:B------:R0:W-:Y:S01]  /*10c20*/  STL [R1+0x4f4], R21 ;  /* 0x0004f41501007387 */ /* 0x0001e20000100800 */
[----:B------:R-:W-:Y:S02]  /*10c30*/  IMAD.MOV.U32 R2, RZ, RZ, c[0x0][0x188] ;  /* 0x00006200ff027624 */ /* 0x000fe400078e00ff */
[----:B------:R-:W-:Y:S02]  /*10c40*/  IMAD R24, R24, 0x67, RZ ;  /* 0x0000006718187824 */ /* 0x000fe400078e02ff */
[----:B0-----:R-:W-:-:S04]  /*10c50*/  IMAD.MOV.U32 R21, RZ, RZ, c[0x0][0x188] ;  /* 0x00006200ff157624 */ /* 0x001fc800078e00ff */
[----:B------:R-:W-:Y:S02]  /*10c60*/  IMAD R21, R21, 0xb6, RZ ;  /* 0x000000b615157824 */ /* 0x000fe400078e02ff */
[C---:B------:R-:W-:Y:S02]  /*10c70*/  IMAD R4, R2.reuse, 0x65, RZ ;  /* 0x0000006502047824 */ /* 0x040fe400078e02ff */
[----:B------:R-:W-:Y:S01]  /*10c80*/  IMAD R2, R2, 0xb2, RZ ;  /* 0x000000b202027824 */ /* 0x000fe200078e02ff */
[-C--:B------:R-:W-:Y:S02]  /*10c90*/  IADD3 R21, P0, R21, R0.reuse, RZ ;  /* 0x0000000015157210 */ /* 0x080fe40007f1e0ff */
[-C--:B------:R-:W-:Y:S02]  /*10ca0*/  LEA.HI.X.SX32 R24, R24, R3.reuse, 0x1, P3 ;  /* 0x0000000318187211 */ /* 0x080fe400018f0eff */
[----:B------:R-:W-:Y:S01]  /*10cb0*/  IADD3 R2, P3, R2, R0, RZ ;  /* 0x0000000002027210 */ /* 0x000fe20007f7e0ff */
[----:B------:R0:W-:Y:S01]  /*10cc0*/  STL [R1+0x568], R21 ;  /* 0x0005681501007387 */ /* 0x0001e20000100800 */
[----:B------:R-:W-:-:S02]  /*10cd0*/  LEA.HI.X.SX32 R4, R4, R3, 0x1, P1 ;  /* 0x0000000304047211 */ /* 0x000fc400008f0eff */
[----:B------:R-:W-:Y:S01]  /*10ce0*/  IADD3 R27, P1, R27, R0, RZ ;  /* 0x000000001b1b7210 */ /* 0x000fe20007f3e0ff */
[----:B0-----:R-:W2:Y:S04]  /*10cf0*/  LDL.LU R21, [R1+0xe70] ;  /* 0x000e700001157983 */ /* 0x001ea80000300800 */
[----:B------:R0:W-:Y:S04]  /*10d00*/  STL [R1+0x504], R24 ;  /* 0x0005041801007387 */ /* 0x0001e80000100800 */
[----:B0-----:R-:W3:Y:S04]  /*10d10*/  LDL.LU R24, [R1+0xe6c] ;  /* 0x000e6c0001187983 */ /* 0x001ee80000300800 */
[----:B------:R-:W-:Y:S04]  /*10d20*/  STL [R1+0x578], R2 ;  /* 0x0005780201007387 */ /* 0x000fe80000100800 */
[----:B------:R-:W-:Y:S04]  /*10d30*/  STL [R1+0x514], R4 ;  /* 0x0005140401007387 */ /* 0x000fe80000100800 */
[----:B------:R0:W-:Y:S04]  /*10d40*/  STL [R1+0x588], R27 ;  /* 0x0005881b01007387 */ /* 0x0001e80000100800 */
[----:B0-----:R-:W4:Y:S01]  /*10d50*/  LDL.LU R27, [R1+0xe68] ;  /* 0x000e6800011b7983 */ /* 0x001f220000300800 */
[----:B------:R-:W-:-:S04]  /*10d60*/  IMAD.MOV.U32 R2, RZ, RZ, c[0x0][0x188] ;  /* 0x00006200ff027624 */ /* 0x000fc800078e00ff */
[C---:B------:R-:W-:Y:S02]  /*10d70*/  IMAD R4, R2.reuse, 0x61, RZ ;  /* 0x0000006102047824 */ /* 0x040fe400078e02ff */
[----:B------:R-:W-:-:S05]  /*10d80*/  IMAD R2, R2, 0x63, RZ ;  /* 0x0000006302027824 */ /* 0x000fca00078e02ff */
[-C--:B------:R-:W-:Y:S02]  /*10d90*/  LEA.HI.X.SX32 R2, R2, R3.reuse, 0x1, P2 ;  /* 0x0000000302027211 */ /* 0x080fe400010f0eff */
[----:B------:R-:W-:Y:S02]  /*10da0*/  IADD3 R29, P2, R29, R0, RZ ;  /* 0x000000001d1d7210 */ /* 0x000fe40007f5e0ff */
[----:B------:R-:W-:Y:S01]  /*10db0*/  LEA.HI.X.SX32 R4, R4, R3, 0x1, P4 ;  /* 0x0000000304047211 */ /* 0x000fe200020f0eff */
[----:B------:R0:W-:Y:S04]  /*10dc0*/  STL [R1+0x524], R2 ;  /* 0x0005240201007387 */ /* 0x0001e80000100800 */
[----:B------:R-:W-:Y:S01]  /*10dd0*/  STL [R1+0x598], R29 ;  /* 0x0005981d01007387 */ /* 0x000fe20000100800 */
[----:B0-----:R-:W-:-:S03]  /*10de0*/  IMAD.MOV.U32 R2, RZ, RZ, c[0x0][0x188] ;  /* 0x00006200ff027624 */ /* 0x001fc600078e00ff */
[----:B------:R0:W-:Y:S01]  /*10df0*/  STL [R1+0x534], R4 ;  /* 0x0005340401007387 */ /* 0x0001e20000100800 */
[----:B------:R-:W-:Y:S01]  /*10e00*/  IADD3 R28, P4, R28, R0, RZ ;  /* 0x000000001c1c7210 */ /* 0x000fe20007f9e0ff */
[----:B0-----:R-:W-:-:S04]  /*10e10*/  IMAD R4, R2, 0x5d, RZ ;  /* 0x0000005d02047824 */ /* 0x001fc800078e02ff */
[----:B------:R-:W-:Y:S01]  /*10e20*/  STL [R1+0x5a8], R28 ;  /* 0x0005a81c01007387 */ /* 0x000fe20000100800 */
[-C--:B------:R-:W-:Y:S02]  /*10e30*/  LEA.HI.X.SX32 R4, R4, R3.reuse, 0x1, P6 ;  /* 0x0000000304047211 */ /* 0x080fe400030f0eff */
[-C--:B------:R-:W-:Y:S02]  /*10e40*/  IADD3 R25, P6, R25, R0.reuse, RZ ;  /* 0x0000000019197210 */ /* 0x080fe40007fde0ff */
[-C--:B------:R-:W-:Y:S02]  /*10e50*/  LEA.HI.X.SX32 R18, R18, R3.reuse, 0x1, P4 ;  /* 0x0000000312127211 */ /* 0x080fe400020f0eff */
[-C--:B------:R-:W-:Y:S02]  /*10e60*/  IADD3 R17, P4, R17, R0.reuse, RZ ;  /* 0x0000000011117210 */ /* 0x080fe40007f9e0ff */
[----:B------:R-:W-:Y:S02]  /*10e70*/  LEA.HI.X.SX32 R15, R15, R3, 0x1, P6 ;  /* 0x000000030f0f7211 */ /* 0x000fe400030f0eff */
[----:B------:R-:W-:-:S02]  /*10e80*/  IADD3 R14, P6, R14, R0, RZ ;  /* 0x000000000e0e7210 */ /* 0x000fc40007fde0ff */
[-C--:B--2---:R-:W-:Y:S02]  /*10e90*/  LEA.HI.X.SX32 R21, R21, R3.reuse, 0x1, P1 ;  /* 0x0000000315157211 */ /* 0x084fe400008f0eff */
[-C--:B------:R-:W-:Y:S02]  /*10ea0*/  IADD3 R20, P1, R20, R0.reuse, RZ ;  /* 0x0000000014147210 */ /* 0x080fe40007f3e0ff */
[-C--:B---3--:R-:W-:Y:S02]  /*10eb0*/  LEA.HI.X.SX32 R24, R24, R3.reuse, 0x1, P0 ;  /* 0x0000000318187211 */ /* 0x088fe400000f0eff */
[-C--:B------:R-:W-:Y:S02]  /*10ec0*/  IADD3 R23, P0, R23, R0.reuse, RZ ;  /* 0x0000000017177210 */ /* 0x080fe40007f1e0ff */
[----:B----4-:R-:W-:Y:S02]  /*10ed0*/  LEA.HI.X.SX32 R27, R27, R3, 0x1, P5 ;  /* 0x000000031b1b7211 */ /* 0x010fe400028f0eff */
[----:B------:R-:W-:-:S03]  /*10ee0*/  IADD3 R26, P5, R26, R0, RZ ;  /* 0x000000001a1a7210 */ /* 0x000fc60007fbe0ff */
[----:B------:R-:W-:Y:S04]  /*10ef0*/  STL [R1+0x544], R27 ;  /* 0x0005441b01007387 */ /* 0x000fe80000100800 */
[----:B------:R-:W-:Y:S04]  /*10f00*/  STL [R1+0x5b8], R26 ;  /* 0x0005b81a01007387 */ /* 0x000fe80000100800 */
[----:B------:R0:W-:Y:S02]  /*10f10*/  STL [R1+0x554], R4 ;  /* 0x0005540401007387 */ /* 0x0001e40000100800 */
[----:B0-----:R-:W-:-:S02]  /*10f20*/  IMAD R4, R2, 0x59, RZ ;  /* 0x0000005902047824 */ /* 0x001fc400078e02ff */
[----:B------:R-:W-:Y:S03]  /*10f30*/  STL [R1+0x5c8], R25 ;  /* 0x0005c81901007387 */ /* 0x000fe60000100800 */
[----:B------:R-:W-:Y:S01]  /*10f40*/  LEA.HI.X.SX32 R4, R4, R3, 0x1, P3 ;  /* 0x0000000304047211 */ /* 0x000fe200018f0eff */
[----:B------:R-:W-:Y:S04]  /*10f50*/  STL [R1+0x564], R24 ;  /* 0x0005641801007387 */ /* 0x000fe80000100800 */
[----:B------:R-:W-:Y:S01]  /*10f60*/  STL [R1+0x5d8], R23 ;  /* 0x0005d81701007387 */ /* 0x000fe20000100800 */
[----:B------:R-:W-:-:S03]  /*10f70*/  IADD3 R22, P3, R22, R0, RZ ;  /* 0x0000000016167210 */ /* 0x000fc60007f7e0ff */
[----:B------:R0:W-:Y:S02]  /*10f80*/  STL [R1+0x574], R4 ;  /* 0x0005740401007387 */ /* 0x0001e40000100800 */
[----:B0-----:R-:W-:Y:S02]  /*10f90*/  IMAD R4, R2, 0x55, RZ ;  /* 0x0000005502047824 */ /* 0x001fe400078e02ff */
        /* <DEDUP_REMOVED lines=19> */
[----:B------:R0:W-:Y:S01]  /*110d0*/  STL [R1+0x5d4], R4 ;  /* 0x0005d40401007387 */ /* 0x0001e20000100800 */
[-C--:B------:R-:W-:Y:S02]  /*110e0*/  LEA.HI.X.SX32 R12, R12, R3.reuse, 0x1, P3 ;  /* 0x000000030c0c7211 */ /* 0x080fe400018f0eff */
[-C--:B------:R-:W-:Y:S01]  /*110f0*/  IADD3 R11, P3, R11, R0.reuse, RZ ;  /* 0x000000000b0b7210 */ /* 0x080fe20007f7e0ff */
[----:B0-----:R-:W-:Y:S01]  /*11100*/  IMAD R4, R2, 0x49, RZ ;  /* 0x0000004902047824 */ /* 0x001fe200078e02ff */
[----:B------:R-:W-:Y:S04]  /*11110*/  STL [R1+0x450], R13 ;  /* 0x0004500d01007387 */ /* 0x000fe80000100800 */
        /* <DEDUP_REMOVED lines=9> */
[-C--:B------:R-:W-:Y:S02]  /*111b0*/  LEA.HI.X.SX32 R4, R4, R3.reuse, 0x1, P4 ;  /* 0x0000000304047211 */ /* 0x080fe400020f0eff */
[----:B------:R-:W-:Y:S01]  /*111c0*/  IADD3 R5, P4, R5, R0, RZ ;  /* 0x0000000005057210 */ /* 0x000fe20007f9e0ff */
[----:B------:R-:W-:Y:S01]  /*111d0*/  STL [R1+0x604], R9 ;  /* 0x0006040901007387 */ /* 0x000fe20000100800 */
[----:B------:R-:W-:-:S03]  /*111e0*/  LEA.HI.X.SX32 R6, R6, R3, 0x1, P5 ;  /* 0x0000000306067211 */ /* 0x000fc600028f0eff */
[----:B------:R-:W-:Y:S04]  /*111f0*/  STL [R1+0x4b0], R8 ;  /* 0x0004b00801007387 */ /* 0x000fe80000100800 */
[----:B------:R0:W-:Y:S04]  /*11200*/  STL [R1+0x614], R4 ;  /* 0x0006140401007387 */ /* 0x0001e80000100800 */
[----:B------:R1:W-:Y:S01]  /*11210*/  STL [R1+0x4d0], R5 ;  /* 0x0004d00501007387 */ /* 0x0003e20000100800 */
[C---:B0-----:R-:W-:Y:S02]  /*11220*/  IMAD R4, R2.reuse, 0x41, RZ ;  /* 0x0000004102047824 */ /* 0x041fe400078e02ff */
[----:B-1----:R-:W-:Y:S01]  /*11230*/  IMAD R5, R2, 0x7e, RZ ;  /* 0x0000007e02057824 */ /* 0x002fe200078e02ff */
[----:B------:R0:W-:Y:S02]  /*11240*/  STL [R1+0x624], R6 ;  /* 0x0006240601007387 */ /* 0x0001e40000100800 */
[----:B------:R-:W-:-:S02]  /*11250*/  LEA.HI.X.SX32 R4, R4, R3, 0x1, P6 ;  /* 0x0000000304047211 */ /* 0x000fc400030f0eff */
[-C--:B------:R-:W-:Y:S02]  /*11260*/  IADD3 R7, P6, R7, R0.reuse, RZ ;  /* 0x0000000007077210 */ /* 0x080fe40007fde0ff */
[----:B0-----:R-:W-:-:S05]  /*11270*/  IADD3 R6, P5, R5, R0, RZ ;  /* 0x0000000005067210 */ /* 0x001fca0007fbe0ff */
[----:B------:R0:W-:Y:S04]  /*11280*/  STL [R1+0x648], R6 ;  /* 0x0006480601007387 */ /* 0x0001e80000100800 */
[----:B------:R-:W-:Y:S04]  /*11290*/  STL [R1+0x634], R4 ;  /* 0x0006340401007387 */ /* 0x000fe80000100800 */
[----:B------:R1:W-:Y:S01]  /*112a0*/  STL [R1+0x4f0], R7 ;  /* 0x0004f00701007387 */ /* 0x0003e20000100800 */
[C---:B0-----:R-:W-:Y:S01]  /*112b0*/  IMAD R6, R2.reuse, 0x7a, RZ ;  /* 0x0000007a02067824 */ /* 0x041fe200078e02ff */
[----:B-1----:R-:W-:Y:S01]  /*112c0*/  LEA.HI.X.SX32 R7, R5, R3, 0x1, P0 ;  /* 0x0000000305077211 */ /* 0x002fe200000f0eff */
[----:B------:R-:W-:-:S02]  /*112d0*/  IMAD R5, R2, 0x3f, RZ ;  /* 0x0000003f02057824 */ /* 0x000fc400078e02ff */
[----:B------:R-:W-:Y:S02]  /*112e0*/  IMAD R4, R2, 0xcc, RZ ;  /* 0x000000cc02047824 */ /* 0x000fe400078e02ff */
[----:B------:R0:W-:Y:S01]  /*112f0*/  STL [R1+0x44c], R7 ;  /* 0x00044c0701007387 */ /* 0x0001e20000100800 */
[-C--:B------:R-:W-:Y:S02]  /*11300*/  LEA.HI.X.SX32 R5, R5, R3.reuse, 0x1, P5 ;  /* 0x0000000305057211 */ /* 0x080fe400028f0eff */
[-C--:B------:R-:W-:Y:S02]  /*11310*/  IADD3 R4, P5, R4, R0.reuse, RZ ;  /* 0x0000000004047210 */ /* 0x080fe40007fbe0ff */
[C---:B0-----:R-:W-:Y:S02]  /*11320*/  IADD3 R7, P0, R6.reuse, R0, RZ ;  /* 0x0000000006077210 */ /* 0x041fe40007f1e0ff */
[----:B------:R-:W-:-:S03]  /*11330*/  LEA.HI.X.SX32 R6, R6, R3, 0x1, P3 ;  /* 0x0000000306067211 */ /* 0x000fc600018f0eff */
[----:B------:R0:W-:Y:S04]  /*11340*/  STL [R1+0x658], R7 ;  /* 0x0006580701007387 */ /* 0x0001e80000100800 */
[----:B------:R1:W-:Y:S01]  /*11350*/  STL [R1+0x644], R5 ;  /* 0x0006440501007387 */ /* 0x0003e20000100800 */
[----:B0-----:R-:W-:-:S03]  /*11360*/  IMAD R7, R2, 0x76, RZ ;  /* 0x0000007602077824 */ /* 0x001fc600078e02ff */
[----:B------:R0:W-:Y:S01]  /*11370*/  STL [R1+0x510], R4 ;  /* 0x0005100401007387 */ /* 0x0001e20000100800 */
[----:B-1----:R-:W-:-:S03]  /*11380*/  IMAD R5, R2, 0x3d, RZ ;  /* 0x0000003d02057824 */ /* 0x002fc600078e02ff */
[----:B------:R1:W-:Y:S01]  /*11390*/  STL [R1+0x46c], R6 ;  /* 0x00046c0601007387 */ /* 0x0003e20000100800 */
[C---:B0-----:R-:W-:Y:S01]  /*113a0*/  IMAD R4, R2.reuse, 0xc4, RZ ;  /* 0x000000c402047824 */ /* 0x041fe200078e02ff */
[----:B-1----:R-:W-:Y:S02]  /*113b0*/  IADD3 R6, P3, R7, R0, RZ ;  /* 0x0000000007067210 */ /* 0x002fe40007f7e0ff */
[-C--:B------:R-:W-:Y:S01]  /*113c0*/  LEA.HI.X.SX32 R5, R5, R3.reuse, 0x1, P0 ;  /* 0x0000000305057211 */ /* 0x080fe200000f0eff */
[----:B------:R-:W-:Y:S02]  /*113d0*/  IMAD R8, R2, 0x72, RZ ;  /* 0x0000007202087824 */ /* 0x000fe400078e02ff */
[----:B------:R0:W-:Y:S01]  /*113e0*/  STL [R1+0x668], R6 ;  /* 0x0006680601007387 */ /* 0x0001e20000100800 */
[----:B------:R-:W-:-:S03]  /*113f0*/  LEA.HI.X.SX32 R7, R7, R3, 0x1, P1 ;  /* 0x0000000307077211 */ /* 0x000fc600008f0eff */
[----:B------:R1:W-:Y:S01]  /*11400*/  STL [R1+0x654], R5 ;  /* 0x0006540501007387 */ /* 0x0003e20000100800 */
[-C--:B0-----:R-:W-:Y:S01]  /*11410*/  IADD3 R6, P0, R4, R0.reuse, RZ ;  /* 0x0000000004067210 */ /* 0x081fe20007f1e0ff */
[C---:B------:R-:W-:Y:S02]  /*11420*/  IMAD R4, R2.reuse, 0xbc, RZ ;  /* 0x000000bc02047824 */ /* 0x040fe400078e02ff */
[----:B-1----:R-:W-:Y:S02]  /*11430*/  IMAD R5, R2, 0x3b, RZ ;  /* 0x0000003b02057824 */ /* 0x002fe400078e02ff */
[----:B------:R0:W-:Y:S04]  /*11440*/  STL [R1+0x530], R6 ;  /* 0x0005300601007387 */ /* 0x0001e80000100800 */
[----:B------:R1:W-:Y:S01]  /*11450*/  STL [R1+0x48c], R7 ;  /* 0x00048c0701007387 */ /* 0x0003e20000100800 */
[----:B0-----:R-:W-:-:S02]  /*11460*/  IADD3 R6, P1, R8, R0, RZ ;  /* 0x0000000008067210 */ /* 0x001fc40007f3e0ff */
[----:B-1----:R-:W-:-:S03]  /*11470*/  LEA.HI.X.SX32 R7, R5, R3, 0x1, P3 ;  /* 0x0000000305077211 */ /* 0x002fc600018f0eff */
[----:B------:R0:W-:Y:S01]  /*11480*/  STL [R1+0x678], R6 ;  /* 0x0006780601007387 */ /* 0x0001e20000100800 */
[----:B------:R-:W-:-:S03]  /*11490*/  IMAD R9, R2, 0x6e, RZ ;  /* 0x0000006e02097824 */ /* 0x000fc600078e02ff */
[----:B------:R1:W-:Y:S01]  /*114a0*/  STL [R1+0x664], R7 ;  /* 0x0006640701007387 */ /* 0x0003e20000100800 */
[-C--:B0-----:R-:W-:Y:S01]  /*114b0*/  IADD3 R6, P3, R4, R0.reuse, RZ ;  /* 0x0000000004067210 */ /* 0x081fe20007f7e0ff */
[C---:B------:R-:W-:Y:S02]  /*114c0*/  IMAD R5, R2.reuse, 0x39, RZ ;  /* 0x0000003902057824 */ /* 0x040fe400078e02ff */
[----:B------:R-:W-:Y:S02]  /*114d0*/  IMAD R4, R2, 0xb4, RZ ;  /* 0x000000b402047824 */ /* 0x000fe400078e02ff */
[----:B------:R0:W-:Y:S01]  /*114e0*/  STL [R1+0x550], R6 ;  /* 0x0005500601007387 */ /* 0x0001e20000100800 */
[-C--:B-1----:R-:W-:Y:S02]  /*114f0*/  LEA.HI.X.SX32 R7, R5, R3.reuse, 0x1, P1 ;  /* 0x0000000305077211 */ /* 0x082fe400008f0eff */
[----:B0-----:R-:W-:Y:S02]  /*11500*/  LEA.HI.X.SX32 R6, R8, R3, 0x1, P2 ;  /* 0x0000000308067211 */ /* 0x001fe400010f0eff */
[----:B------:R-:W-:-:S03]  /*11510*/  IADD3 R8, P2, R9, R0, RZ ;  /* 0x0000000009087210 */ /* 0x000fc60007f5e0ff */
[----:B------:R0:W-:Y:S01]  /*11520*/  STL [R1+0x4ac], R6 ;  /* 0x0004ac0601007387 */ /* 0x0001e20000100800 */
[----:B------:R-:W-:-:S03]  /*11530*/  IMAD R10, R2, 0x6a, RZ ;  /* 0x0000006a020a7824 */ /* 0x000fc600078e02ff */
[----:B------:R-:W-:Y:S01]  /*11540*/  STL [R1+0x688], R8 ;  /* 0x0006880801007387 */ /* 0x000fe20000100800 */
[----:B0-----:R-:W-:-:S03]  /*11550*/  IADD3 R6, P1, R4, R0, RZ ;  /* 0x0000000004067210 */ /* 0x001fc60007f3e0ff */
[----:B------:R-:W-:Y:S01]  /*11560*/  STL [R1+0x674], R7 ;  /* 0x0006740701007387 */ /* 0x000fe20000100800 */
[----:B------:R-:W-:-:S03]  /*11570*/  IMAD R5, R2, 0x37, RZ ;  /* 0x0000003702057824 */ /* 0x000fc600078e02ff */
[----:B------:R0:W-:Y:S01]  /*11580*/  STL [R1+0x570], R6 ;  /* 0x0005700601007387 */ /* 0x0001e20000100800 */
[----:B------:R-:W-:Y:S01]  /*11590*/  IMAD R4, R2, 0xac, RZ ;  /* 0x000000ac02047824 */ /* 0x000fe200078e02ff */
[-C--:B0-----:R-:W-:Y:S02]  /*115a0*/  LEA.HI.X.SX32 R6, R9, R3.reuse, 0x1, P4 ;  /* 0x0000000309067211 */ /* 0x081fe400020f0eff */
[----:B------:R-:W-:Y:S02]  /*115b0*/  IADD3 R8, P4, R10, R0, RZ ;  /* 0x000000000a087210 */ /* 0x000fe40007f9e0ff */
[----:B------:R-:W-:Y:S01]  /*115c0*/  LEA.HI.X.SX32 R7, R5, R3, 0x1, P2 ;  /* 0x0000000305077211 */ /* 0x000fe200010f0eff */
        /* <DEDUP_REMOVED lines=86> */
[-C--:B------:R-:W-:Y:S02]  /*11b30*/  IADD3 R8, P6, R18, R0.reuse, RZ ;  /* 0x0000000012087210 */ /* 0x080fe40007fde0ff */
[----:B------:R-:W-:Y:S01]  /*11b40*/  LEA.HI.X.SX32 R7, R5, R3, 0x1, P4 ;  /* 0x0000000305077211 */ /* 0x000fe200020f0eff */
[----:B------:R0:W-:Y:S01]  /*11b50*/  STL [R1+0x5cc], R6 ;  /* 0x0005cc0601007387 */ /* 0x0001e20000100800 */
[C---:B------:R-:W-:Y:S02]  /*11b60*/  IMAD R19, R2.reuse, 0x46, RZ ;  /* 0x0000004602137824 */ /* 0x040fe400078e02ff */
[----:B------:R-:W-:Y:S01]  /*11b70*/  IMAD R5, R2, 0x25, RZ ;  /* 0x0000002502057824 */ /* 0x000fe200078e02ff */
[----:B------:R-:W-:Y:S01]  /*11b80*/  STL [R1+0x718], R8 ;  /* 0x0007180801007387 */ /* 0x000fe20000100800 */
[----:B0-----:R-:W-:-:S03]  /*11b90*/  IADD3 R6, P4, R4, R0, RZ ;  /* 0x0000000004067210 */ /* 0x001fc60007f9e0ff */
[----:B------:R0:W-:Y:S01]  /*11ba0*/  STL [R1+0x704], R7 ;  /* 0x0007040701007387 */ /* 0x0001e20000100800 */
[----:B------:R-:W-:-:S03]  /*11bb0*/  IMAD R4, R2, 0xc8, RZ ;  /* 0x000000c802047824 */ /* 0x000fc600078e02ff */
[----:B------:R1:W-:Y:S01]  /*11bc0*/  STL [R1+0x4e0], R6 ;  /* 0x0004e00601007387 */ /* 0x0003e20000100800 */
[----:B------:R-:W-:Y:S01]  /*11bd0*/  IMAD R20, R2, 0x42, RZ ;  /* 0x0000004202147824 */ /* 0x000fe200078e02ff */
[-C--:B0-----:R-:W-:Y:S02]  /*11be0*/  LEA.HI.X.SX32 R7, R5, R3.reuse, 0x1, P6 ;  /* 0x0000000305077211 */ /* 0x081fe400030f0eff */
[-C--:B-1----:R-:W-:Y:S02]  /*11bf0*/  LEA.HI.X.SX32 R6, R18, R3.reuse, 0x1, P5 ;  /* 0x0000000312067211 */ /* 0x082fe400028f0eff */
[CC--:B------:R-:W-:Y:S01]  /*11c00*/  IADD3 R8, P5, R19.reuse, R0.reuse, RZ ;  /* 0x0000000013087210 */ /* 0x0c0fe20007fbe0ff */
[----:B------:R-:W-:Y:S02]  /*11c10*/  IMAD R5, R2, 0x23, RZ ;  /* 0x0000002302057824 */ /* 0x000fe400078e02ff */
[----:B------:R0:W-:Y:S04]  /*11c20*/  STL [R1+0x5ec], R6 ;  /* 0x0005ec0601007387 */ /* 0x0001e80000100800 */
[----:B------:R1:W-:Y:S04]  /*11c30*/  STL [R1+0x728], R8 ;  /* 0x0007280801007387 */ /* 0x0003e80000100800 */
[----:B------:R2:W-:Y:S01]  /*11c40*/  STL [R1+0x714], R7 ;  /* 0x0007140701007387 */ /* 0x0005e20000100800 */
[----:B0-----:R-:W-:Y:S01]  /*11c50*/  IADD3 R6, P6, R4, R0, RZ ;  /* 0x0000000004067210 */ /* 0x001fe20007fde0ff */
[----:B------:R-:W-:Y:S01]  /*11c60*/  IMAD R4, R2, 0xb8, RZ ;  /* 0x000000b802047824 */ /* 0x000fe200078e02ff */
[----:B-1----:R-:W-:-:S03]  /*11c70*/  LEA.HI.X.SX32 R8, R19, R3, 0x1, P0 ;  /* 0x0000000313087211 */ /* 0x002fc600000f0eff */
[----:B------:R0:W-:Y:S01]  /*11c80*/  STL [R1+0x520], R6 ;  /* 0x0005200601007387 */ /* 0x0001e20000100800 */
[----:B--2---:R-:W-:-:S03]  /*11c90*/  IADD3 R7, P0, R20, R0, RZ ;  /* 0x0000000014077210 */ /* 0x004fc60007f1e0ff */
[----:B------:R-:W-:Y:S01]  /*11ca0*/  STL [R1+0x60c], R8 ;  /* 0x00060c0801007387 */ /* 0x000fe20000100800 */
[----:B------:R-:W-:-:S03]  /*11cb0*/  IMAD R21, R2, 0x7c, RZ ;  /* 0x0000007c02157824 */ /* 0x000fc600078e02ff */
[----:B------:R1:W-:Y:S01]  /*11cc0*/  STL [R1+0x738], R7 ;  /* 0x0007380701007387 */ /* 0x0003e20000100800 */
[-C--:B0-----:R-:W-:Y:S02]  /*11cd0*/  LEA.HI.X.SX32 R6, R5, R3.reuse, 0x1, P5 ;  /* 0x0000000305067211 */ /* 0x081fe400028f0eff */
[-C--:B------:R-:W-:Y:S01]  /*11ce0*/  IADD3 R4, P5, R4, R0.reuse, RZ ;  /* 0x0000000004047210 */ /* 0x080fe20007fbe0ff */
[C---:B------:R-:W-:Y:S02]  /*11cf0*/  IMAD R5, R2.reuse, 0x21, RZ ;  /* 0x0000002102057824 */ /* 0x040fe400078e02ff */
[----:B------:R-:W-:Y:S01]  /*11d00*/  IMAD R22, R2, 0x3e, RZ ;  /* 0x0000003e02167824 */ /* 0x000fe200078e02ff */
[----:B-1----:R-:W-:Y:S01]  /*11d10*/  LEA.HI.X.SX32 R7, R20, R3, 0x1, P3 ;  /* 0x0000000314077211 */ /* 0x002fe200018f0eff */
[----:B------:R0:W-:Y:S04]  /*11d20*/  STL [R1+0x724], R6 ;  /* 0x0007240601007387 */ /* 0x0001e80000100800 */
[----:B------:R1:W-:Y:S04]  /*11d30*/  STL [R1+0x560], R4 ;  /* 0x0005600401007387 */ /* 0x0003e80000100800 */
[----:B------:R2:W-:Y:S01]  /*11d40*/  STL [R1+0x62c], R7 ;  /* 0x00062c0701007387 */ /* 0x0005e20000100800 */
[----:B0-----:R-:W-:Y:S01]  /*11d50*/  IADD3 R6, P3, R21, R0, RZ ;  /* 0x0000000015067210 */ /* 0x001fe20007f7e0ff */
[----:B-1----:R-:W-:-:S04]  /*11d60*/  IMAD R4, R2, 0xa8, RZ ;  /* 0x000000a802047824 */ /* 0x002fc800078e02ff */
[----:B------:R0:W-:Y:S01]  /*11d70*/  STL [R1+0x650], R6 ;  /* 0x0006500601007387 */ /* 0x0001e20000100800 */
[-C--:B--2---:R-:W-:Y:S02]  /*11d80*/  LEA.HI.X.SX32 R7, R5, R3.reuse, 0x1, P0 ;  /* 0x0000000305077211 */ /* 0x084fe400000f0eff */
[-C--:B------:R-:W-:Y:S01]  /*11d90*/  IADD3 R5, P0, R22, R0.reuse, RZ ;  /* 0x0000000016057210 */ /* 0x080fe20007f1e0ff */
[----:B------:R-:W-:Y:S02]  /*11da0*/  IMAD R23, R2, 0x74, RZ ;  /* 0x0000007402177824 */ /* 0x000fe400078e02ff */
[----:B------:R1:W-:Y:S01]  /*11db0*/  STL [R1+0x734], R7 ;  /* 0x0007340701007387 */ /* 0x0003e20000100800 */
[-C--:B0-----:R-:W-:Y:S02]  /*11dc0*/  LEA.HI.X.SX32 R6, R21, R3.reuse, 0x1, P1 ;  /* 0x0000000315067211 */ /* 0x081fe400008f0eff */
[----:B------:R-:W-:Y:S01]  /*11dd0*/  IADD3 R4, P1, R4, R0, RZ ;  /* 0x0000000004047210 */ /* 0x000fe20007f3e0ff */
[----:B------:R0:W-:Y:S01]  /*11de0*/  STL [R1+0x748], R5 ;  /* 0x0007480501007387 */ /* 0x0001e20000100800 */
[----:B------:R-:W-:Y:S01]  /*11df0*/  IMAD R24, R2, 0x3a, RZ ;  /* 0x0000003a02187824 */ /* 0x000fe200078e02ff */
[----:B-1----:R-:W-:-:S02]  /*11e00*/  LEA.HI.X.SX32 R7, R22, R3, 0x1, P3 ;  /* 0x0000000316077211 */ /* 0x002fc400018f0eff */
[----:B------:R1:W-:Y:S01]  /*11e10*/  STL [R1+0x45c], R6 ;  /* 0x00045c0601007387 */ /* 0x0003e20000100800 */
[----:B0-----:R-:W-:-:S03]  /*11e20*/  IMAD R5, R2, 0x1f, RZ ;  /* 0x0000001f02057824 */ /* 0x001fc600078e02ff */
[----:B------:R0:W-:Y:S04]  /*11e30*/  STL [R1+0x5a0], R4 ;  /* 0x0005a00401007387 */ /* 0x0001e80000100800 */
[----:B------:R2:W-:Y:S01]  /*11e40*/  STL [R1+0x64c], R7 ;  /* 0x00064c0701007387 */ /* 0x0005e20000100800 */
[----:B-1----:R-:W-:Y:S01]  /*11e50*/  IADD3 R6, P3, R23, R0, RZ ;  /* 0x0000000017067210 */ /* 0x002fe20007f7e0ff */
[----:B0-----:R-:W-:-:S04]  /*11e60*/  IMAD R4, R2, 0x98, RZ ;  /* 0x0000009802047824 */ /* 0x001fc800078e02ff */
        /* <DEDUP_REMOVED lines=14> */
[-C--:B-1----:R-:W-:Y:S01]  /*11f50*/  IADD3 R6, P3, R25, R0.reuse, RZ ;  /* 0x0000000019067210 */ /* 0x082fe20007f7e0ff */
[C---:B------:R-:W-:Y:S02]  /*11f60*/  IMAD R27, R2.reuse, 0x64, RZ ;  /* 0x00000064021b7824 */ /* 0x040fe400078e02ff */
[----:B0-----:R-:W-:Y:S01]  /*11f70*/  IMAD R4, R2, 0x88, RZ ;  /* 0x0000008802047824 */ /* 0x001fe200078e02ff */
[----:B--2---:R-:W-:Y:S02]  /*11f80*/  LEA.HI.X.SX32 R7, R5, R3, 0x1, P0 ;  /* 0x0000000305077211 */ /* 0x004fe400000f0eff */
[----:B------:R-:W-:Y:S01]  /*11f90*/  IADD3 R5, P0, R26, R0, RZ ;  /* 0x000000001a057210 */ /* 0x000fe20007f1e0ff */
[----:B------:R0:W-:Y:S04]  /*11fa0*/  STL [R1+0x690], R6 ;  /* 0x0006900601007387 */ /* 0x0001e80000100800 */
[----:B------:R1:W-:Y:S01]  /*11fb0*/  STL [R1+0x754], R7 ;  /* 0x0007540701007387 */ /* 0x0003e20000100800 */
[----:B------:R-:W-:-:S03]  /*11fc0*/  IMAD R28, R2, 0x32, RZ ;  /* 0x00000032021c7824 */ /* 0x000fc600078e02ff */
[----:B------:R2:W-:Y:S01]  /*11fd0*/  STL [R1+0x768], R5 ;  /* 0x0007680501007387 */ /* 0x0005e20000100800 */
[-C--:B0-----:R-:W-:Y:S02]  /*11fe0*/  LEA.HI.X.SX32 R6, R25, R3.reuse, 0x1, P4 ;  /* 0x0000000319067211 */ /* 0x081fe400020f0eff */
[----:B------:R-:W-:Y:S02]  /*11ff0*/  IADD3 R4, P4, R4, R0, RZ ;  /* 0x0000000004047210 */ /* 0x000fe40007f9e0ff */
[----:B-1----:R-:W-:Y:S01]  /*12000*/  LEA.HI.X.SX32 R7, R26, R3, 0x1, P3 ;  /* 0x000000031a077211 */ /* 0x002fe200018f0eff */
[----:B------:R0:W-:Y:S01]  /*12010*/  STL [R1+0x4dc], R6 ;  /* 0x0004dc0601007387 */ /* 0x0001e20000100800 */
[----:B--2---:R-:W-:-:S03]  /*12020*/  IMAD R5, R2, 0x1b, RZ ;  /* 0x0000001b02057824 */ /* 0x004fc600078e02ff */
[----:B------:R1:W-:Y:S02]  /*12030*/  STL [R1+0x620], R4 ;  /* 0x0006200401007387 */ /* 0x0003e40000100800 */
[----:B------:R-:W-:Y:S02]  /*12040*/  LEA.HI.X.SX32 R5, R5, R3, 0x1, P0 ;  /* 0x0000000305057211 */ /* 0x000fe400000f0eff */
[----:B0-----:R-:W-:Y:S01]  /*12050*/  IADD3 R6, P3, R27, R0, RZ ;  /* 0x000000001b067210 */ /* 0x001fe20007f7e0ff */
[----:B------:R0:W-:Y:S01]  /*12060*/  STL [R1+0x68c], R7 ;  /* 0x00068c0701007387 */ /* 0x0001e20000100800 */
[----:B-1----:R-:W-:-:S03]  /*12070*/  IMAD R4, R2, 0xf0, RZ ;  /* 0x000000f002047824 */ /* 0x002fc600078e02ff */
[----:B------:R1:W-:Y:S01]  /*12080*/  STL [R1+0x6b0], R6 ;  /* 0x0006b00601007387 */ /* 0x0003e20000100800 */
[----:B------:R-:W-:Y:S01]  /*12090*/  IMAD R29, R2, 0x5c, RZ ;  /* 0x0000005c021d7824 */ /* 0x000fe200078e02ff */
[CC--:B0-----:R-:W-:Y:S02]  /*120a0*/  IADD3 R7, P0, R28.reuse, R0.reuse, RZ ;  /* 0x000000001c077210 */ /* 0x0c1fe40007f1e0ff */
[----:B------:R0:W-:Y:S01]  /*120b0*/  STL [R1+0x764], R5 ;  /* 0x0007640501007387 */ /* 0x0001e20000100800 */
[-C--:B------:R-:W-:Y:S02]  /*120c0*/  LEA.HI.X.SX32 R8, R28, R3.reuse, 0x1, P3 ;  /* 0x000000031c087211 */ /* 0x080fe400018f0eff */
[----:B-1----:R-:W-:Y:S01]  /*120d0*/  LEA.HI.X.SX32 R6, R27, R3, 0x1, P6 ;  /* 0x000000031b067211 */ /* 0x002fe200030f0eff */
[----:B------:R1:W-:Y:S01]  /*120e0*/  STL [R1+0x778], R7 ;  /* 0x0007780701007387 */ /* 0x0003e20000100800 */
[----:B0-----:R-:W-:Y:S01]  /*120f0*/  IADD3 R5, P6, R4, R0, RZ ;  /* 0x0000000004057210 */ /* 0x001fe20007fde0ff */
[----:B------:R-:W-:-:S02]  /*12100*/  IMAD R4, R2, 0x19, RZ ;  /* 0x0000001902047824 */ /* 0x000fc400078e02ff */
[----:B------:R0:W-:Y:S01]  /*12110*/  STL [R1+0x51c], R6 ;  /* 0x00051c0601007387 */ /* 0x0001e20000100800 */
[----:B-1----:R-:W-:-:S03]  /*12120*/  IMAD R7, R2, 0x2e, RZ ;  /* 0x0000002e02077824 */ /* 0x002fc600078e02ff */
[----:B------:R1:W-:Y:S04]  /*12130*/  STL [R1+0x480], R5 ;  /* 0x0004800501007387 */ /* 0x0003e80000100800 */
[----:B------:R2:W-:Y:S01]  /*12140*/  STL [R1+0x6ac], R8 ;  /* 0x0006ac0801007387 */ /* 0x0005e20000100800 */
[-C--:B0-----:R-:W-:Y:S02]  /*12150*/  IADD3 R6, P3, R29, R0.reuse, RZ ;  /* 0x000000001d067210 */ /* 0x081fe40007f7e0ff */
[-C--:B-1----:R-:W-:Y:S01]  /*12160*/  LEA.HI.X.SX32 R5, R4, R3.reuse, 0x1, P0 ;  /* 0x0000000304057211 */ /* 0x082fe200000f0eff */
[C---:B------:R-:W-:Y:S01]  /*12170*/  IMAD R4, R2.reuse, 0xd0, RZ ;  /* 0x000000d002047824 */ /* 0x040fe200078e02ff */
[-C--:B--2---:R-:W-:Y:S01]  /*12180*/  IADD3 R8, P0, R7, R0.reuse, RZ ;  /* 0x0000000007087210 */ /* 0x084fe20007f1e0ff */
[----:B------:R0:W-:Y:S04]  /*12190*/  STL [R1+0x6d0], R6 ;  /* 0x0006d00601007387 */ /* 0x0001e80000100800 */
[----:B------:R1:W-:Y:S04]  /*121a0*/  STL [R1+0x774], R5 ;  /* 0x0007740501007387 */ /* 0x0003e80000100800 */
[----:B------:R2:W-:Y:S01]  /*121b0*/  STL [R1+0x788], R8 ;  /* 0x0007880801007387 */ /* 0x0005e20000100800 */
[----:B0-----:R-:W-:Y:S01]  /*121c0*/  LEA.HI.X.SX32 R6, R29, R3, 0x1, P5 ;  /* 0x000000031d067211 */ /* 0x001fe200028f0eff */
[----:B-1----:R-:W-:Y:S01]  /*121d0*/  IMAD R5, R2, 0x54, RZ ;  /* 0x0000005402057824 */ /* 0x002fe200078e02ff */
[----:B--2---:R-:W-:-:S03]  /*121e0*/  IADD3 R8, P5, R4, R0, RZ ;  /* 0x0000000004087210 */ /* 0x004fc60007fbe0ff */
[----:B------:R0:W-:Y:S01]  /*121f0*/  STL [R1+0x55c], R6 ;  /* 0x00055c0601007387 */ /* 0x0001e20000100800 */
[-C--:B------:R-:W-:Y:S01]  /*12200*/  LEA.HI.X.SX32 R9, R7, R3.reuse, 0x1, P3 ;  /* 0x0000000307097211 */ /* 0x080fe200018f0eff */
[C---:B------:R-:W-:Y:S02]  /*12210*/  IMAD R4, R2.reuse, 0x17, RZ ;  /* 0x0000001702047824 */ /* 0x040fe400078e02ff */
[----:B------:R1:W-:Y:S01]  /*12220*/  STL [R1+0x500], R8 ;  /* 0x0005000801007387 */ /* 0x0003e20000100800 */
[----:B0-----:R-:W-:Y:S01]  /*12230*/  IMAD R6, R2, 0x2a, RZ ;  /* 0x0000002a02067824 */ /* 0x001fe200078e02ff */
[----:B-1----:R-:W-:Y:S02]  /*12240*/  IADD3 R8, P3, R5, R0, RZ ;  /* 0x0000000005087210 */ /* 0x002fe40007f7e0ff */
[----:B------:R-:W-:Y:S01]  /*12250*/  STL [R1+0x6cc], R9 ;  /* 0x0006cc0901007387 */ /* 0x000fe20000100800 */
[----:B------:R-:W-:Y:S01]  /*12260*/  LEA.HI.X.SX32 R7, R4, R3, 0x1, P0 ;  /* 0x0000000304077211 */ /* 0x000fe200000f0eff */
[----:B------:R-:W-:-:S02]  /*12270*/  IMAD R4, R2, 0xb0, RZ ;  /* 0x000000b002047824 */ /* 0x000fc400078e02ff */
[----:B------:R0:W-:Y:S04]  /*12280*/  STL [R1+0x6f0], R8 ;  /* 0x0006f00801007387 */ /* 0x0001e80000100800 */
[----:B------:R1:W-:Y:S01]  /*12290*/  STL [R1+0x784], R7 ;  /* 0x0007840701007387 */ /* 0x0003e20000100800 */
[----:B0-----:R-:W-:Y:S02]  /*122a0*/  IADD3 R8, P0, R6, R0, RZ ;  /* 0x0000000006087210 */ /* 0x001fe40007f1e0ff */
[----:B-1----:R-:W-:-:S03]  /*122b0*/  LEA.HI.X.SX32 R7, R5, R3, 0x1, P1 ;  /* 0x0000000305077211 */ /* 0x002fc600008f0eff */
[----:B------:R0:W-:Y:S01]  /*122c0*/  STL [R1+0x798], R8 ;  /* 0x0007980801007387 */ /* 0x0001e20000100800 */
[----:B------:R-:W-:Y:S01]  /*122d0*/  IMAD R5, R2, 0x4c, RZ ;  /* 0x0000004c02057824 */ /* 0x000fe200078e02ff */
[----:B------:R-:W-:Y:S02]  /*122e0*/  LEA.HI.X.SX32 R9, R6, R3, 0x1, P3 ;  /* 0x0000000306097211 */ /* 0x000fe400018f0eff */
[----:B------:R1:W-:Y:S01]  /*122f0*/  STL [R1+0x59c], R7 ;  /* 0x00059c0701007387 */ /* 0x0003e20000100800 */
[----:B0-----:R-:W-:Y:S01]  /*12300*/  IADD3 R8, P1, R4, R0, RZ ;  /* 0x0000000004087210 */ /* 0x001fe20007f3e0ff */
[----:B------:R-:W-:-:S04]  /*12310*/  IMAD R4, R2, 0x15, RZ ;  /* 0x0000001502047824 */ /* 0x000fc800078e02ff */
[----:B------:R0:W-:Y:S01]  /*12320*/  STL [R1+0x580], R8 ;  /* 0x0005800801007387 */ /* 0x0001e20000100800 */
[----:B-1----:R-:W-:Y:S01]  /*12330*/  IMAD R7, R2, 0x26, RZ ;  /* 0x0000002602077824 */ /* 0x002fe200078e02ff */
[----:B------:R-:W-:Y:S02]  /*12340*/  LEA.HI.X.SX32 R6, R4, R3, 0x1, P0 ;  /* 0x0000000304067211 */ /* 0x000fe400000f0eff */
[----:B------:R-:W-:Y:S01]  /*12350*/  STL [R1+0x6ec], R9 ;  /* 0x0006ec0901007387 */ /* 0x000fe20000100800 */
[----:B0-----:R-:W-:Y:S01]  /*12360*/  IADD3 R8, P3, R5, R0, RZ ;  /* 0x0000000005087210 */ /* 0x001fe20007f7e0ff */
[----:B------:R-:W-:-:S04]  /*12370*/  IMAD R4, R2, 0x90, RZ ;  /* 0x0000009002047824 */ /* 0x000fc800078e02ff */
[----:B------:R0:W-:Y:S04]  /*12380*/  STL [R1+0x710], R8 ;  /* 0x0007100801007387 */ /* 0x0001e80000100800 */
[----:B------:R1:W-:Y:S01]  /*12390*/  STL [R1+0x794], R6 ;  /* 0x0007940601007387 */ /* 0x0003e20000100800 */
[----:B0-----:R-:W-:Y:S02]  /*123a0*/  IADD3 R8, P0, R7, R0, RZ ;  /* 0x0000000007087210 */ /* 0x001fe40007f1e0ff */
[----:B-1----:R-:W-:-:S03]  /*123b0*/  LEA.HI.X.SX32 R6, R5, R3, 0x1, P2 ;  /* 0x0000000305067211 */ /* 0x002fc600010f0eff */
[----:B------:R0:W-:Y:S01]  /*123c0*/  STL [R1+0x7a8], R8 ;  /* 0x0007a80801007387 */ /* 0x0001e20000100800 */
[----:B------:R-:W-:-:S03]  /*123d0*/  IMAD R5, R2, 0x44, RZ ;  /* 0x0000004402057824 */ /* 0x000fc600078e02ff */
[----:B------:R1:W-:Y:S01]  /*123e0*/  STL [R1+0x5dc], R6 ;  /* 0x0005dc0601007387 */ /* 0x0003e20000100800 */
[----:B------:R-:W-:Y:S02]  /*123f0*/  LEA.HI.X.SX32 R9, R7, R3, 0x1, P3 ;  /* 0x0000000307097211 */ /* 0x000fe400018f0eff */
[----:B0-----:R-:W-:Y:S01]  /*12400*/  IADD3 R8, P2, R4, R0, RZ ;  /* 0x0000000004087210 */ /* 0x001fe20007f5e0ff */
[----:B-1----:R-:W-:-:S04]  /*12410*/  IMAD R6, R2, 0x13, RZ ;  /* 0x0000001302067824 */ /* 0x002fc800078e02ff */
[----:B------:R0:W-:Y:S01]  /*12420*/  STL [R1+0x600], R8 ;  /* 0x0006000801007387 */ /* 0x0001e20000100800 */
[----:B------:R-:W-:Y:S01]  /*12430*/  IMAD R4, R2, 0x22, RZ ;  /* 0x0000002202047824 */ /* 0x000fe200078e02ff */
[----:B------:R-:W-:Y:S01]  /*12440*/  LEA.HI.X.SX32 R7, R6, R3, 0x1, P0 ;  /* 0x0000000306077211 */ /* 0x000fe200000f0eff */
[----:B------:R-:W-:Y:S01]  /*12450*/  IMAD R6, R2, 0xe0, RZ ;  /* 0x000000e002067824 */ /* 0x000fe200078e02ff */
[----:B------:R-:W-:Y:S01]  /*12460*/  STL [R1+0x70c], R9 ;  /* 0x00070c0901007387 */ /* 0x000fe20000100800 */
[----:B0-----:R-:W-:-:S05]  /*12470*/  IADD3 R8, P3, R5, R0, RZ ;  /* 0x0000000005087210 */ /* 0x001fca0007f7e0ff */
[----:B------:R0:W-:Y:S04]  /*12480*/  STL [R1+0x730], R8 ;  /* 0x0007300801007387 */ /* 0x0001e80000100800 */
[----:B------:R1:W-:Y:S01]  /*12490*/  STL [R1+0x7a4], R7 ;  /* 0x0007a40701007387 */ /* 0x0003e20000100800 */
[-C--:B0-----:R-:W-:Y:S02]  /*124a0*/  IADD3 R8, P0, R4, R0.reuse, RZ ;  /* 0x0000000004087210 */ /* 0x081fe40007f1e0ff */
[-C--:B-1----:R-:W-:Y:S01]  /*124b0*/  LEA.HI.X.SX32 R7, R5, R3.reuse, 0x1, P4 ;  /* 0x0000000305077211 */ /* 0x082fe200020f0eff */
[----:B------:R-:W-:Y:S01]  /*124c0*/  IMAD R5, R2, 0x78, RZ ;  /* 0x0000007802057824 */ /* 0x000fe200078e02ff */
[----:B------:R-:W-:Y:S01]  /*124d0*/  IADD3 R6, P4, R6, R0, RZ ;  /* 0x0000000006067210 */ /* 0x000fe20007f9e0ff */
[----:B------:R0:W-:Y:S01]  /*124e0*/  STL [R1+0x7b8], R8 ;  /* 0x0007b80801007387 */ /* 0x0001e20000100800 */
[----:B------:R-:W-:-:S03]  /*124f0*/  LEA.HI.X.SX32 R4, R4, R3, 0x1, P3 ;  /* 0x0000000304047211 */ /* 0x000fc600018f0eff */
[----:B------:R1:W-:Y:S04]  /*12500*/  STL [R1+0x61c], R7 ;  /* 0x00061c0701007387 */ /* 0x0003e80000100800 */
[----:B------:R2:W-:Y:S01]  /*12510*/  STL [R1+0x4c0], R6 ;  /* 0x0004c00601007387 */ /* 0x0005e20000100800 */
[----:B0-----:R-:W-:Y:S01]  /*12520*/  IADD3 R8, P3, R5, R0, RZ ;  /* 0x0000000005087210 */ /* 0x001fe20007f7e0ff */
[C---:B-1----:R-:W-:Y:S02]  /*12530*/  IMAD R7, R2.reuse, 0x11, RZ ;  /* 0x0000001102077824 */ /* 0x042fe400078e02ff */
[----:B------:R0:W-:Y:S01]  /*12540*/  STL [R1+0x72c], R4 ;  /* 0x00072c0401007387 */ /* 0x0001e20000100800 */
[C---:B--2---:R-:W-:Y:S02]  /*12550*/  IMAD R6, R2.reuse, 0x3c, RZ ;  /* 0x0000003c02067824 */ /* 0x044fe400078e02ff */
[-C--:B------:R-:W-:Y:S01]  /*12560*/  LEA.HI.X.SX32 R9, R7, R3.reuse, 0x1, P0 ;  /* 0x0000000307097211 */ /* 0x080fe200000f0eff */
[----:B------:R1:W-:Y:S01]  /*12570*/  STL [R1+0x660], R8 ;  /* 0x0006600801007387 */ /* 0x0003e20000100800 */
[----:B------:R-:W-:Y:S01]  /*12580*/  LEA.HI.X.SX32 R7, R5, R3, 0x1, P6 ;  /* 0x0000000305077211 */ /* 0x000fe200030f0eff */
[----:B------:R-:W-:-:S02]  /*12590*/  IMAD R5, R2, 0xa0, RZ ;  /* 0x000000a002057824 */ /* 0x000fc400078e02ff */
[----:B0-----:R-:W-:Y:S01]  /*125a0*/  IMAD R4, R2, 0x1e, RZ ;  /* 0x0000001e02047824 */ /* 0x001fe200078e02ff */
[----:B------:R-:W-:Y:S01]  /*125b0*/  STL [R1+0x7b4], R9 ;  /* 0x0007b40901007387 */ /* 0x000fe20000100800 */
[----:B-1----:R-:W-:-:S05]  /*125c0*/  IADD3 R8, P0, R6, R0, RZ ;  /* 0x0000000006087210 */ /* 0x002fca0007f1e0ff */
        /* <DEDUP_REMOVED lines=13> */
[----:B--2---:R-:W-:Y:S02]  /*126a0*/  IMAD R5, R2, 0x34, RZ ;  /* 0x0000003402057824 */ /* 0x004fe400078e02ff */
[-C--:B------:R-:W-:Y:S01]  /*126b0*/  LEA.HI.X.SX32 R9, R7, R3.reuse, 0x1, P6 ;  /* 0x0000000307097211 */ /* 0x080fe200030f0eff */
[----:B------:R1:W-:Y:S01]  /*126c0*/  STL [R1+0x6a0], R8 ;  /* 0x0006a00801007387 */ /* 0x0003e20000100800 */
[----:B------:R-:W-:Y:S01]  /*126d0*/  LEA.HI.X.SX32 R7, R6, R3, 0x1, P5 ;  /* 0x0000000306077211 */ /* 0x000fe200028f0eff */
[----:B0-----:R-:W-:-:S02]  /*126e0*/  IMAD R4, R2, 0x1a, RZ ;  /* 0x0000001a02047824 */ /* 0x001fc400078e02ff */
[----:B------:R-:W-:Y:S01]  /*126f0*/  STL [R1+0x7c4], R9 ;  /* 0x0007c40901007387 */ /* 0x000fe20000100800 */
[----:B-1----:R-:W-:Y:S01]  /*12700*/  IADD3 R8, P6, R5, R0, RZ ;  /* 0x0000000005087210 */ /* 0x002fe20007fde0ff */
        /* <DEDUP_REMOVED lines=8> */
[----:B0-----:R-:W-:Y:S01]  /*12790*/  IADD3 R8, P0, R6, R0, RZ ;  /* 0x0000000006087210 */ /* 0x001fe20007f1e0ff */
[----:B------:R-:W-:Y:S01]  /*127a0*/  IMAD R6, R2, 0xd, RZ ;  /* 0x0000000d02067824 */ /* 0x000fe200078e02ff */
[----:B-1----:R-:W-:-:S03]  /*127b0*/  LEA.HI.X.SX32 R7, R4, R3, 0x1, P6 ;  /* 0x0000000304077211 */ /* 0x002fc600030f0eff */
[----:B------:R0:W-:Y:S01]  /*127c0*/  STL [R1+0x540], R8 ;  /* 0x0005400801007387 */ /* 0x0001e20000100800 */
[----:B------:R-:W-:Y:S01]  /*127d0*/  IMAD R4, R2, 0x2c, RZ ;  /* 0x0000002c02047824 */ /* 0x000fe200078e02ff */
[-C--:B------:R-:W-:Y:S02]  /*127e0*/  LEA.HI.X.SX32 R6, R6, R3.reuse, 0x1, P5 ;  /* 0x0000000306067211 */ /* 0x080fe400028f0eff */
[----:B------:R1:W-:Y:S01]  /*127f0*/  STL [R1+0x76c], R7 ;  /* 0x00076c0701007387 */ /* 0x0003e20000100800 */
[C---:B0-----:R-:W-:Y:S02]  /*12800*/  IADD3 R8, P6, R5.reuse, R0, RZ ;  /* 0x0000000005087210 */ /* 0x041fe40007fde0ff */
[----:B------:R-:W-:-:S03]  /*12810*/  LEA.HI.X.SX32 R5, R5, R3, 0x1, P1 ;  /* 0x0000000305057211 */ /* 0x000fc600008f0eff */
[----:B------:R0:W-:Y:S01]  /*12820*/  STL [R1+0x6e0], R8 ;  /* 0x0006e00801007387 */ /* 0x0001e20000100800 */
[----:B-1----:R-:W-:-:S03]  /*12830*/  IMAD R7, R2, 0x16, RZ ;  /* 0x0000001602077824 */ /* 0x002fc600078e02ff */
[----:B------:R1:W-:Y:S01]  /*12840*/  STL [R1+0x7d4], R6 ;  /* 0x0007d40601007387 */ /* 0x0003e20000100800 */
[----:B0-----:R-:W-:Y:S01]  /*12850*/  IADD3 R8, P5, R4, R0, RZ ;  /* 0x0000000004087210 */ /* 0x001fe20007fbe0ff */
[----:B-1----:R-:W-:-:S04]  /*12860*/  IMAD R6, R2, 0x48, RZ ;  /* 0x0000004802067824 */ /* 0x002fc800078e02ff */
[----:B------:R0:W-:Y:S04]  /*12870*/  STL [R1+0x790], R8 ;  /* 0x0007900801007387 */ /* 0x0001e80000100800 */
[----:B------:R1:W-:Y:S01]  /*12880*/  STL [R1+0x57c], R5 ;  /* 0x00057c0501007387 */ /* 0x0003e20000100800 */
[CC--:B0-----:R-:W-:Y:S02]  /*12890*/  IADD3 R8, P1, R7.reuse, R0.reuse, RZ ;  /* 0x0000000007087210 */ /* 0x0c1fe40007f3e0ff */
[-C--:B-1----:R-:W-:Y:S01]  /*128a0*/  LEA.HI.X.SX32 R5, R4, R3.reuse, 0x1, P6 ;  /* 0x0000000304057211 */ /* 0x082fe200030f0eff */
[----:B------:R-:W-:Y:S01]  /*128b0*/  IMAD R4, R2, 0x24, RZ ;  /* 0x0000002402047824 */ /* 0x000fe200078e02ff */
[----:B------:R-:W-:Y:S01]  /*128c0*/  IADD3 R9, P6, R6, R0, RZ ;  /* 0x0000000006097210 */ /* 0x000fe20007fde0ff */
[----:B------:R0:W-:Y:S04]  /*128d0*/  STL [R1+0x7e8], R8 ;  /* 0x0007e80801007387 */ /* 0x0001e80000100800 */
[----:B------:R1:W-:Y:S04]  /*128e0*/  STL [R1+0x6dc], R5 ;  /* 0x0006dc0501007387 */ /* 0x0003e80000100800 */
[----:B------:R2:W-:Y:S01]  /*128f0*/  STL [R1+0x720], R9 ;  /* 0x0007200901007387 */ /* 0x0005e20000100800 */
[----:B0-----:R-:W-:Y:S01]  /*12900*/  LEA.HI.X.SX32 R8, R7, R3, 0x1, P5 ;  /* 0x0000000307087211 */ /* 0x001fe200028f0eff */
[----:B------:R-:W-:-:S02]  /*12910*/  IMAD R7, R2, 0x12, RZ ;  /* 0x0000001202077824 */ /* 0x000fc400078e02ff */
[----:B-1----:R-:W-:Y:S01]  /*12920*/  IMAD R5, R2, 0xb, RZ ;  /* 0x0000000b02057824 */ /* 0x002fe200078e02ff */
[-C--:B--2---:R-:W-:Y:S01]  /*12930*/  IADD3 R9, P5, R4, R0.reuse, RZ ;  /* 0x0000000004097210 */ /* 0x084fe20007fbe0ff */
[----:B------:R0:W-:Y:S04]  /*12940*/  STL [R1+0x78c], R8 ;  /* 0x00078c0801007387 */ /* 0x0001e80000100800 */
[----:B------:R1:W-:Y:S01]  /*12950*/  STL [R1+0x7b0], R9 ;  /* 0x0007b00901007387 */ /* 0x0003e20000100800 */
[----:B0-----:R-:W-:Y:S01]  /*12960*/  LEA.HI.X.SX32 R8, R5, R3, 0x1, P1 ;  /* 0x0000000305087211 */ /* 0x001fe200008f0eff */
[----:B------:R-:W-:Y:S01]  /*12970*/  IMAD R5, R2, 0x70, RZ ;  /* 0x0000007002057824 */ /* 0x000fe200078e02ff */
[----:B-1----:R-:W-:-:S03]  /*12980*/  IADD3 R9, P1, R7, R0, RZ ;  /* 0x0000000007097210 */ /* 0x002fc60007f3e0ff */
[----:B------:R0:W-:Y:S01]  /*12990*/  STL [R1+0x7e4], R8 ;  /* 0x0007e40801007387 */ /* 0x0001e20000100800 */
[----:B------:R-:W-:-:S03]  /*129a0*/  LEA.HI.X.SX32 R6, R6, R3, 0x1, P2 ;  /* 0x0000000306067211 */ /* 0x000fc600010f0eff */
[----:B------:R1:W-:Y:S01]  /*129b0*/  STL [R1+0x7f8], R9 ;  /* 0x0007f80901007387 */ /* 0x0003e20000100800 */
[-C--:B------:R-:W-:Y:S01]  /*129c0*/  LEA.HI.X.SX32 R4, R4, R3.reuse, 0x1, P6 ;  /* 0x0000000304047211 */ /* 0x080fe200030f0eff */
[----:B0-----:R-:W-:Y:S01]  /*129d0*/  IMAD R8, R2, 0x38, RZ ;  /* 0x0000003802087824 */ /* 0x001fe200078e02ff */
[-C--:B-1----:R-:W-:Y:S01]  /*129e0*/  IADD3 R9, P2, R5, R0.reuse, RZ ;  /* 0x0000000005097210 */ /* 0x082fe20007f5e0ff */
[----:B------:R0:W-:Y:S03]  /*129f0*/  STL [R1+0x5fc], R6 ;  /* 0x0005fc0601007387 */ /* 0x0001e60000100800 */
[----:B------:R-:W-:Y:S01]  /*12a00*/  IADD3 R10, P6, R8, R0, RZ ;  /* 0x00000000080a7210 */ /* 0x000fe20007fde0ff */
[----:B------:R1:W-:Y:S04]  /*12a10*/  STL [R1+0x680], R9 ;  /* 0x0006800901007387 */ /* 0x0003e80000100800 */
[----:B------:R2:W-:Y:S01]  /*12a20*/  STL [R1+0x71c], R4 ;  /* 0x00071c0401007387 */ /* 0x0005e20000100800 */
[----:B0-----:R-:W-:Y:S01]  /*12a30*/  IMAD R6, R2, 0x1c, RZ ;  /* 0x0000001c02067824 */ /* 0x001fe200078e02ff */
[----:B-1----:R-:W-:-:S02]  /*12a40*/  LEA.HI.X.SX32 R9, R7, R3, 0x1, P5 ;  /* 0x0000000307097211 */ /* 0x002fc400028f0eff */
[----:B------:R0:W-:Y:S01]  /*12a50*/  STL [R1+0x760], R10 ;  /* 0x0007600a01007387 */ /* 0x0001e20000100800 */
[----:B--2---:R-:W-:-:S03]  /*12a60*/  IMAD R4, R2, 0x9, RZ ;  /* 0x0000000902047824 */ /* 0x004fc600078e02ff */
[----:B------:R1:W-:Y:S01]  /*12a70*/  STL [R1+0x7ac], R9 ;  /* 0x0007ac0901007387 */ /* 0x0003e20000100800 */
[----:B------:R-:W-:Y:S01]  /*12a80*/  IMAD R7, R2, 0xe, RZ ;  /* 0x0000000e02077824 */ /* 0x000fe200078e02ff */
[----:B0-----:R-:W-:Y:S02]  /*12a90*/  IADD3 R10, P5, R6, R0, RZ ;  /* 0x00000000060a7210 */ /* 0x001fe40007fbe0ff */
[----:B-1----:R-:W-:-:S03]  /*12aa0*/  LEA.HI.X.SX32 R9, R4, R3, 0x1, P1 ;  /* 0x0000000304097211 */ /* 0x002fc600008f0eff */
[----:B------:R0:W-:Y:S01]  /*12ab0*/  STL [R1+0x7d0], R10 ;  /* 0x0007d00a01007387 */ /* 0x0001e20000100800 */
[----:B------:R-:W-:-:S03]  /*12ac0*/  IMAD R4, R2, 0x50, RZ ;  /* 0x0000005002047824 */ /* 0x000fc600078e02ff */
[----:B------:R1:W-:Y:S01]  /*12ad0*/  STL [R1+0x7f4], R9 ;  /* 0x0007f40901007387 */ /* 0x0003e20000100800 */
[-C--:B0-----:R-:W-:Y:S02]  /*12ae0*/  IADD3 R10, P1, R7, R0.reuse, RZ ;  /* 0x00000000070a7210 */ /* 0x081fe40007f3e0ff */
[----:B-1----:R-:W-:Y:S01]  /*12af0*/  LEA.HI.X.SX32 R9, R5, R3, 0x1, P4 ;  /* 0x0000000305097211 */ /* 0x002fe200020f0eff */
[----:B------:R-:W-:Y:S02]  /*12b00*/  IMAD R5, R2, 0x28, RZ ;  /* 0x0000002802057824 */ /* 0x000fe400078e02ff */
[----:B------:R0:W-:Y:S01]  /*12b10*/  STL [R1+0x808], R10 ;  /* 0x0008080a01007387 */ /* 0x0001e20000100800 */
[----:B------:R-:W-:-:S03]  /*12b20*/  IADD3 R11, P4, R4, R0, RZ ;  /* 0x00000000040b7210 */ /* 0x000fc60007f9e0ff */
[----:B------:R1:W-:Y:S01]  /*12b30*/  STL [R1+0x4bc], R9 ;  /* 0x0004bc0901007387 */ /* 0x0003e20000100800 */
[-C--:B0-----:R-:W-:Y:S02]  /*12b40*/  LEA.HI.X.SX32 R10, R8, R3.reuse, 0x1, P2 ;  /* 0x00000003080a7211 */ /* 0x081fe400010f0eff */
[----:B------:R-:W-:Y:S01]  /*12b50*/  IADD3 R8, P2, R5, R0, RZ ;  /* 0x0000000005087210 */ /* 0x000fe20007f5e0ff */
[----:B-1----:R-:W-:Y:S01]  /*12b60*/  IMAD R9, R2, 0x14, RZ ;  /* 0x0000001402097824 */ /* 0x002fe200078e02ff */
[----:B------:R-:W-:Y:S01]  /*12b70*/  STL [R1+0x700], R11 ;  /* 0x0007000b01007387 */ /* 0x000fe20000100800 */
[----:B------:R-:W-:-:S03]  /*12b80*/  LEA.HI.X.SX32 R6, R6, R3, 0x1, P6 ;  /* 0x0000000306067211 */ /* 0x000fc600030f0eff */
[----:B------:R0:W-:Y:S04]  /*12b90*/  STL [R1+0x67c], R10 ;  /* 0x00067c0a01007387 */ /* 0x0001e80000100800 */
[----:B------:R1:W-:Y:S01]  /*12ba0*/  STL [R1+0x7a0], R8 ;  /* 0x0007a00801007387 */ /* 0x0003e20000100800 */
[----:B------:R-:W-:Y:S01]  /*12bb0*/  LEA.HI.X.SX32 R7, R7, R3, 0x1, P5 ;  /* 0x0000000307077211 */ /* 0x000fe200028f0eff */
[----:B0-----:R-:W-:Y:S01]  /*12bc0*/  IMAD R10, R2, 0xa, RZ ;  /* 0x0000000a020a7824 */ /* 0x001fe200078e02ff */
[-C--:B-1----:R-:W-:Y:S01]  /*12bd0*/  IADD3 R8, P6, R9, R0.reuse, RZ ;  /* 0x0000000009087210 */ /* 0x082fe20007fde0ff */
[----:B------:R0:W-:Y:S03]  /*12be0*/  STL [R1+0x75c], R6 ;  /* 0x00075c0601007387 */ /* 0x0001e60000100800 */
[----:B------:R-:W-:Y:S01]  /*12bf0*/  IADD3 R11, P5, R10, R0, RZ ;  /* 0x000000000a0b7210 */ /* 0x000fe20007fbe0ff */
[----:B------:R1:W-:Y:S01]  /*12c00*/  STL [R1+0x7f0], R8 ;  /* 0x0007f00801007387 */ /* 0x0003e20000100800 */
[----:B0-----:R-:W-:-:S03]  /*12c10*/  IMAD R6, R2, 0x7, RZ ;  /* 0x0000000702067824 */ /* 0x001fc600078e02ff */
[----:B------:R0:W-:Y:S01]  /*12c20*/  STL [R1+0x7cc], R7 ;  /* 0x0007cc0701007387 */ /* 0x0001e20000100800 */
[----:B-1----:R-:W-:Y:S01]  /*12c30*/  IMAD R8, R2, 0x60, RZ ;  /* 0x0000006002087824 */ /* 0x002fe200078e02ff */
[----:B------:R-:W-:Y:S02]  /*12c40*/  LEA.HI.X.SX32 R6, R6, R3, 0x1, P1 ;  /* 0x0000000306067211 */ /* 0x000fe400008f0eff */
[----:B------:R1:W-:Y:S01]  /*12c50*/  STL [R1+0x818], R11 ;  /* 0x0008180b01007387 */ /* 0x0003e20000100800 */
[----:B0-----:R-:W-:-:S03]  /*12c60*/  IMAD R7, R2, 0x30, RZ ;  /* 0x0000003002077824 */ /* 0x001fc600078e02ff */
[----:B------:R0:W-:Y:S01]  /*12c70*/  STL [R1+0x804], R6 ;  /* 0x0008040601007387 */ /* 0x0001e20000100800 */
[----:B-1----:R-:W-:-:S05]  /*12c80*/  IADD3 R11, P1, R8, R0, RZ ;  /* 0x00000000080b7210 */ /* 0x002fca0007f3e0ff */
[----:B------:R1:W-:Y:S01]  /*12c90*/  STL [R1+0x6c0], R11 ;  /* 0x0006c00b01007387 */ /* 0x0003e20000100800 */
[-C--:B0-----:R-:W-:Y:S01]  /*12ca0*/  LEA.HI.X.SX32 R6, R4, R3.reuse, 0x1, P3 ;  /* 0x0000000304067211 */ /* 0x081fe200018f0eff */
[----:B------:R-:W-:Y:S01]  /*12cb0*/  IMAD R4, R2, 0x18, RZ ;  /* 0x0000001802047824 */ /* 0x000fe200078e02ff */
[----:B------:R-:W-:-:S03]  /*12cc0*/  LEA.HI.X.SX32 R5, R5, R3, 0x1, P4 ;  /* 0x0000000305057211 */ /* 0x000fc600020f0eff */
[----:B------:R0:W-:Y:S01]  /*12cd0*/  STL [R1+0x5bc], R6 ;  /* 0x0005bc0601007387 */ /* 0x0001e20000100800 */
[-C--:B-1----:R-:W-:Y:S02]  /*12ce0*/  IADD3 R11, P3, R7, R0.reuse, RZ ;  /* 0x00000000070b7210 */ /* 0x082fe40007f7e0ff */
[----:B------:R-:W-:-:S03]  /*12cf0*/  IADD3 R12, P4, R4, R0, RZ ;  /* 0x00000000040c7210 */ /* 0x000fc60007f9e0ff */
[----:B------:R1:W-:Y:S01]  /*12d00*/  STL [R1+0x780], R11 ;  /* 0x0007800b01007387 */ /* 0x0003e20000100800 */
[----:B0-----:R-:W-:-:S03]  /*12d10*/  IMAD R6, R2, 0xc, RZ ;  /* 0x0000000c02067824 */ /* 0x001fc600078e02ff */
[----:B------:R0:W-:Y:S01]  /*12d20*/  STL [R1+0x6fc], R5 ;  /* 0x0006fc0501007387 */ /* 0x0001e20000100800 */
[----:B-1----:R-:W-:-:S03]  /*12d30*/  LEA.HI.X.SX32 R11, R9, R3, 0x1, P2 ;  /* 0x00000003090b7211 */ /* 0x002fc600010f0eff */
[----:B------:R-:W-:Y:S01]  /*12d40*/  STL [R1+0x7e0], R12 ;  /* 0x0007e00c01007387 */ /* 0x000fe20000100800 */
[----:B------:R-:W-:Y:S01]  /*12d50*/  IADD3 R13, P2, R6, R0, RZ ;  /* 0x00000000060d7210 */ /* 0x000fe20007f5e0ff */
[C---:B------:R-:W-:Y:S02]  /*12d60*/  IMAD R9, R2.reuse, 0x5, RZ ;  /* 0x0000000502097824 */ /* 0x040fe400078e02ff */
[----:B0-----:R-:W-:Y:S01]  /*12d70*/  IMAD R5, R2, 0x6, RZ ;  /* 0x0000000602057824 */ /* 0x001fe200078e02ff */
[----:B------:R0:W-:Y:S04]  /*12d80*/  STL [R1+0x79c], R11 ;  /* 0x00079c0b01007387 */ /* 0x0001e80000100800 */
[----:B------:R-:W-:Y:S01]  /*12d90*/  STL [R1+0x810], R13 ;  /* 0x0008100d01007387 */ /* 0x000fe20000100800 */
[----:B0-----:R-:W-:-:S02]  /*12da0*/  LEA.HI.X.SX32 R11, R10, R3, 0x1, P6 ;  /* 0x000000030a0b7211 */ /* 0x001fc400030f0eff */
[----:B------:R-:W-:Y:S02]  /*12db0*/  IADD3 R12, P6, R5, R0, RZ ;  /* 0x00000000050c7210 */ /* 0x000fe40007fde0ff */
[-C--:B------:R-:W-:Y:S01]  /*12dc0*/  LEA.HI.X.SX32 R10, R9, R3.reuse, 0x1, P5 ;  /* 0x00000003090a7211 */ /* 0x080fe200028f0eff */
[----:B------:R0:W-:Y:S01]  /*12dd0*/  STL [R1+0x7ec], R11 ;  /* 0x0007ec0b01007387 */ /* 0x0001e20000100800 */
[----:B------:R-:W-:-:S03]  /*12de0*/  LEA.HI.X.SX32 R9, R8, R3, 0x1, P0 ;  /* 0x0000000308097211 */ /* 0x000fc600000f0eff */
[----:B------:R-:W-:Y:S01]  /*12df0*/  STL [R1+0x828], R12 ;  /* 0x0008280c01007387 */ /* 0x000fe20000100800 */
[----:B0-----:R-:W-:-:S03]  /*12e00*/  LEA R11, P5, R2, R0, 0x7 ;  /* 0x00000000020b7211 */ /* 0x001fc600078a38ff */
[----:B------:R0:W-:Y:S01]  /*12e10*/  STL [R1+0x814], R10 ;  /* 0x0008140a01007387 */ /* 0x0001e20000100800 */
[----:B------:R-:W-:-:S03]  /*12e20*/  LEA.HI.X.SX32 R8, R7, R3, 0x1, P1 ;  /* 0x0000000307087211 */ /* 0x000fc600008f0eff */
[----:B------:R-:W-:Y:S01]  /*12e30*/  STL [R1+0x640], R11 ;  /* 0x0006400b01007387 */ /* 0x000fe20000100800 */
[----:B------:R-:W-:-:S03]  /*12e40*/  LEA.HI.X.SX32 R7, R4, R3, 0x1, P3 ;  /* 0x0000000304077211 */ /* 0x000fc600018f0eff */
[----:B------:R1:W-:Y:S01]  /*12e50*/  STL [R1+0x53c], R9 ;  /* 0x00053c0901007387 */ /* 0x0003e20000100800 */
[----:B0-----:R-:W-:-:S05]  /*12e60*/  LEA R10, P0, R2, R0, 0x6 ;  /* 0x00000000020a7211 */ /* 0x001fca00078030ff */
[----:B------:R-:W-:Y:S01]  /*12e70*/  STL [R1+0x740], R10 ;  /* 0x0007400a01007387 */ /* 0x000fe20000100800 */
[----:B-1----:R-:W-:-:S03]  /*12e80*/  LEA R9, P1, R2, R0, 0x5 ;  /* 0x0000000002097211 */ /* 0x002fc600078228ff */
[----:B------:R0:W-:Y:S04]  /*12e90*/  STL [R1+0x6bc], R8 ;  /* 0x0006bc0801007387 */ /* 0x0001e80000100800 */
[----:B------:R-:W-:Y:S04]  /*12ea0*/  STL [R1+0x7c0], R9 ;  /* 0x0007c00901007387 */ /* 0x000fe80000100800 */
[----:B------:R1:W-:Y:S01]  /*12eb0*/  STL [R1+0x77c], R7 ;  /* 0x00077c0701007387 */ /* 0x0003e20000100800 */
[C---:B0-----:R-:W-:Y:S01]  /*12ec0*/  LEA R8, P3, R2.reuse, R0, 0x4 ;  /* 0x0000000002087211 */ /* 0x041fe200078620ff */
[----:B------:R-:W-:-:S04]  /*12ed0*/  IMAD.SHL.U32 R4, R2, 0x2, RZ ;  /* 0x0000000202047824 */ /* 0x000fc800078e00ff */
[----:B------:R0:W-:Y:S01]  /*12ee0*/  STL [R1+0x800], R8 ;  /* 0x0008000801007387 */ /* 0x0001e20000100800 */
[----:B-1----:R-:W-:Y:S01]  /*12ef0*/  LEA.HI.X.SX32 R7, R6, R3, 0x1, P4 ;  /* 0x0000000306077211 */ /* 0x002fe200020f0eff */
[----:B------:R-:W-:-:S04]  /*12f00*/  IMAD R6, R2, 0x3, RZ ;  /* 0x0000000302067824 */ /* 0x000fc800078e02ff */
[----:B------:R1:W-:Y:S01]  /*12f10*/  STL [R1+0x7dc], R7 ;  /* 0x0007dc0701007387 */ /* 0x0003e20000100800 */
[----:B0-----:R-:W-:-:S05]  /*12f20*/  LEA R8, P4, R2, R0, 0x3 ;  /* 0x0000000002087211 */ /* 0x001fca00078818ff */
[----:B------:R0:W-:Y:S01]  /*12f30*/  STL [R1+0x820], R8 ;  /* 0x0008200801007387 */ /* 0x0001e20000100800 */
[----:B-1----:R-:W-:Y:S01]  /*12f40*/  LEA.HI.X.SX32 R7, R5, R3, 0x1, P2 ;  /* 0x0000000305077211 */ /* 0x002fe200010f0eff */
[----:B------:R-:W-:-:S04]  /*12f50*/  IMAD.SHL.U32 R5, R2, 0x40, RZ ;  /* 0x0000004002057824 */ /* 0x000fc800078e00ff */
[----:B------:R1:W-:Y:S01]  /*12f60*/  STL [R1+0x80c], R7 ;  /* 0x00080c0701007387 */ /* 0x0003e20000100800 */
[----:B0-----:R-:W-:Y:S02]  /*12f70*/  IADD3 R8, P2, R4, R0, RZ ;  /* 0x0000000004087210 */ /* 0x001fe40007f5e0ff */
[----:B------:R-:W-:-:S03]  /*12f80*/  LEA.HI.X.SX32 R5, R5, R3, 0x1, P5 ;  /* 0x0000000305057211 */ /* 0x000fc600028f0eff */
[----:B------:R0:W-:Y:S01]  /*12f90*/  STL [R1+0x838], R8 ;  /* 0x0008380801007387 */ /* 0x0001e20000100800 */
[----:B-1----:R-:W-:Y:S02]  /*12fa0*/  LEA.HI.X.SX32 R7, R6, R3, 0x1, P6 ;  /* 0x0000000306077211 */ /* 0x002fe400030f0eff */
[C---:B------:R-:W-:Y:S02]  /*12fb0*/  LEA R6, P6, R2.reuse, R0, 0x2 ;  /* 0x0000000002067211 */ /* 0x040fe400078c10ff */
[----:B------:R-:W2:Y:S01]  /*12fc0*/  LDL.LU R0, [R1+0xe64] ;  /* 0x000e640001007983 */ /* 0x000ea20000300800 */
[----:B0-----:R-:W-:-:S03]  /*12fd0*/  IMAD.SHL.U32 R8, R2, 0x20, RZ ;  /* 0x0000002002087824 */ /* 0x001fc600078e00ff */
[----:B------:R0:W-:Y:S04]  /*12fe0*/  STL [R1+0x824], R7 ;  /* 0x0008240701007387 */ /* 0x0001e80000100800 */
[----:B------:R1:W-:Y:S01]  /*12ff0*/  STL [R1+0x830], R6 ;  /* 0x0008300601007387 */ /* 0x0003e20000100800 */
[----:B------:R-:W-:-:S03]  /*13000*/  LEA.HI.X.SX32 R9, R8, R3, 0x1, P0 ;  /* 0x0000000308097211 */ /* 0x000fc600000f0eff */
[----:B------:R3:W-:Y:S01]  /*13010*/  STL [R1+0x63c], R5 ;  /* 0x00063c0501007387 */ /* 0x0007e20000100800 */
[C---:B0-----:R-:W-:Y:S02]  /*13020*/  IMAD.SHL.U32 R7, R2.reuse, 0x10, RZ ;  /* 0x0000001002077824 */ /* 0x041fe400078e00ff */
[----:B-1----:R-:W-:-:S03]  /*13030*/  IMAD.SHL.U32 R6, R2, 0x8, RZ ;  /* 0x0000000802067824 */ /* 0x002fc600078e00ff */
[-C--:B------:R-:W-:Y:S01]  /*13040*/  LEA.HI.X.SX32 R8, R7, R3.reuse, 0x1, P1 ;  /* 0x0000000307087211 */ /* 0x080fe200008f0eff */
[----:B---3--:R-:W-:Y:S01]  /*13050*/  IMAD.SHL.U32 R5, R2, 0x4, RZ ;  /* 0x0000000402057824 */ /* 0x008fe200078e00ff */
[-C--:B------:R-:W-:Y:S01]  /*13060*/  LEA.HI.X.SX32 R7, R6, R3.reuse, 0x1, P3 ;  /* 0x0000000306077211 */ /* 0x080fe200018f0eff */
[----:B------:R-:W-:Y:S03]  /*13070*/  STL [R1+0x73c], R9 ;  /* 0x00073c0901007387 */ /* 0x000fe60000100800 */
[-C--:B------:R-:W-:Y:S02]  /*13080*/  LEA.HI.X.SX32 R6, R5, R3.reuse, 0x1, P4 ;  /* 0x0000000305067211 */ /* 0x080fe400020f0eff */
[-C--:B------:R-:W-:Y:S01]  /*13090*/  LEA.HI.X.SX32 R5, R2, R3.reuse, 0x1, P2 ;  /* 0x0000000302057211 */ /* 0x080fe200010f0eff */
[----:B------:R-:W-:Y:S01]  /*130a0*/  STL [R1+0x7bc], R8 ;  /* 0x0007bc0801007387 */ /* 0x000fe20000100800 */
[----:B------:R-:W-:-:S03]  /*130b0*/  LEA.HI.X.SX32 R2, R4, R3, 0x1, P6 ;  /* 0x0000000304027211 */ /* 0x000fc600030f0eff */
[----:B------:R-:W-:Y:S04]  /*130c0*/  STL [R1+0x7fc], R7 ;  /* 0x0007fc0701007387 */ /* 0x000fe80000100800 */
[----:B------:R-:W-:Y:S04]  /*130d0*/  STL [R1+0x81c], R6 ;  /* 0x00081c0601007387 */ /* 0x000fe80000100800 */
[----:B------:R-:W-:Y:S04]  /*130e0*/  STL [R1+0x834], R5 ;  /* 0x0008340501007387 */ /* 0x000fe80000100800 */
[----:B------:R-:W-:Y:S04]  /*130f0*/  STL [R1+0x190], RZ ;  /* 0x000190ff01007387 */ /* 0x000fe80000100800 */
[----:B------:R0:W-:Y:S04]  /*13100*/  STL [R1+0x82c], R2 ;  /* 0x00082c0201007387 */ /* 0x0001e80000100800 */
        /* <DEDUP_REMOVED lines=11> */
[----:B------:R-:W3:Y:S04]  /*131c0*/  LDL R4, [R1+0x384] ;  /* 0x0003840001047983 */ /* 0x000ee80000100800 */
[----:B------:R-:W4:Y:S04]  /*131d0*/  S2R R3, SR_TID.X ;  /* 0x0000000000037919 */ /* 0x000f280000002100 */
[----:B------:R1:W-:Y:S04]  /*131e0*/  STL [R1+0x250], RZ ;  /* 0x000250ff01007387 */ /* 0x0003e80000100800 */
[----:B------:R1:W-:Y:S04]  /*131f0*/  STL [R1+0x254], RZ ;  /* 0x000254ff01007387 */ /* 0x0003e80000100800 */
[----:B------:R1:W-:Y:S04]  /*13200*/  STL [R1+0x258], RZ ;  /* 0x000258ff01007387 */ /* 0x0003e80000100800 */
[----:B------:R1:W-:Y:S04]  /*13210*/  STL [R1+0x25c], RZ ;  /* 0x00025cff01007387 */ /* 0x0003e80000100800 */
[----:B------:R1:W-:Y:S04]  /*13220*/  STL [R1+0x1b0], RZ ;  /* 0x0001b0ff01007387 */ /* 0x0003e80000100800 */
[----:B------:R1:W-:Y:S01]  /*13230*/  STL [R1+0x1b4], RZ ;  /* 0x0001b4ff01007387 */ /* 0x0003e20000100800 */
[----:B----4-:R-:W-:-:S03]  /*13240*/  LOP3.LUT R3, R3, 0x7f, RZ, 0xc0, !PT ;  /* 0x0000007f03037812 */ /* 0x010fc600078ec0ff */
[----:B------:R1:W-:Y:S04]  /*13250*/  STL [R1+0x1b8], RZ ;  /* 0x0001b8ff01007387 */ /* 0x0003e80000100800 */
[----:B------:R1:W-:Y:S04]  /*13260*/  STL [R1+0x1bc], RZ ;  /* 0x0001bcff01007387 */ /* 0x0003e80000100800 */
[----:B------:R1:W-:Y:S01]  /*13270*/  STL [R1+0x1a0], RZ ;  /* 0x0001a0ff01007387 */ /* 0x0003e20000100800 */
[----:B------:R-:W-:-:S03]  /*13280*/  IMAD.SHL.U32 R3, R3, 0x2, RZ ;  /* 0x0000000203037824 */ /* 0x000fc600078e00ff */
[----:B------:R1:W-:Y:S04]  /*13290*/  STL [R1+0x1a4], RZ ;  /* 0x0001a4ff01007387 */ /* 0x0003e80000100800 */
[----:B------:R1:W-:Y:S04]  /*132a0*/  STL [R1+0x1a8], RZ ;  /* 0x0001a8ff01007387 */ /* 0x0003e80000100800 */
[----:B------:R1:W-:Y:S04]  /*132b0*/  STL [R1+0x1ac], RZ ;  /* 0x0001acff01007387 */ /* 0x0003e80000100800 */
[----:B------:R1:W-:Y:S04]  /*132c0*/  STL [R1+0x180], RZ ;  /* 0x000180ff01007387 */ /* 0x0003e80000100800 */
[----:B------:R1:W-:Y:S01]  /*132d0*/  STL [R1+0x184], RZ ;  /* 0x000184ff01007387 */ /* 0x0003e20000100800 */
[----:B0-----:R-:W-:-:S03]  /*132e0*/  LOP3.LUT R2, R3, 0x10, RZ, 0x3c, !PT ;  /* 0x0000001003027812 */ /* 0x001fc600078e3cff */
[----:B------:R1:W-:Y:S01]  /*132f0*/  STL [R1+0x188], RZ ;  /* 0x000188ff01007387 */ /* 0x0003e20000100800 */
[----:B------:R-:W-:-:S03]  /*13300*/  LOP3.LUT R2, R3, 0x40, RZ, 0x3c, !PT ;  /* 0x0000004003027812 */ /* 0x000fc600078e3cff */
[----:B------:R1:W-:Y:S01]  /*13310*/  STL [R1+0x18c], RZ ;  /* 0x00018cff01007387 */ /* 0x0003e20000100800 */
[----:B------:R-:W-:-:S03]  /*13320*/  LOP3.LUT R6, R3, 0x20, RZ, 0x3c, !PT ;  /* 0x0000002003067812 */ /* 0x000fc600078e3cff */
[----:B------:R1:W-:Y:S01]  /*13330*/  STL [R1+0x160], RZ ;  /* 0x000160ff01007387 */ /* 0x0003e20000100800 */
[----:B------:R-:W-:-:S03]  /*13340*/  LOP3.LUT R5, R3, 0x30, RZ, 0x3c, !PT ;  /* 0x0000003003057812 */ /* 0x000fc600078e3cff */
[----:B------:R1:W-:Y:S01]  /*13350*/  STL [R1+0x164], RZ ;  /* 0x000164ff01007387 */ /* 0x0003e20000100800 */
[----:B------:R-:W-:-:S03]  /*13360*/  LOP3.LUT R2, R3, 0x70, RZ, 0x3c, !PT ;  /* 0x0000007003027812 */ /* 0x000fc600078e3cff */
[----:B------:R1:W-:Y:S01]  /*13370*/  STL [R1+0x168], RZ ;  /* 0x000168ff01007387 */ /* 0x0003e20000100800 */
[C---:B------:R-:W-:Y:S02]  /*13380*/  LOP3.LUT R6, R3.reuse, 0x50, RZ, 0x3c, !PT ;  /* 0x0000005003067812 */ /* 0x040fe400078e3cff */
[----:B------:R-:W-:Y:S01]  /*13390*/  LOP3.LUT R5, R3, 0x60, RZ, 0x3c, !PT ;  /* 0x0000006003057812 */ /* 0x000fe200078e3cff */
[----:B------:R1:W-:Y:S04]  /*133a0*/  STL [R1+0x16c], RZ ;  /* 0x00016cff01007387 */ /* 0x0003e80000100800 */
[----:B------:R1:W-:Y:S04]  /*133b0*/  STL [R1+0x150], RZ ;  /* 0x000150ff01007387 */ /* 0x0003e80000100800 */
[----:B------:R1:W-:Y:S04]  /*133c0*/  STL [R1+0x154], RZ ;  /* 0x000154ff01007387 */ /* 0x0003e80000100800 */
[----:B------:R1:W-:Y:S04]  /*133d0*/  STL [R1+0x158], RZ ;  /* 0x000158ff01007387 */ /* 0x0003e80000100800 */
[----:B------:R1:W-:Y:S01]  /*133e0*/  STL [R1+0x15c], RZ ;  /* 0x00015cff01007387 */ /* 0x0003e20000100800 */
[----:B------:R-:W-:-:S02]  /*133f0*/  ULDC UR4, c[0x0][0x18c] ;  /* 0x0000630000047ab9 */ /* 0x000fc40000000800 */
[----:B------:R-:W-:-:S04]  /*13400*/  USHF.L.U32 UR4, UR4, 0x7, URZ ;  /* 0x0000000704047899 */ /* 0x000fc8000800063f */
[----:B------:R-:W-:Y:S02]  /*13410*/  USHF.R.S32.HI UR5, URZ, 0x1f, UR4 ;  /* 0x0000001f3f057899 */ /* 0x000fe40008011404 */
[----:B------:R-:W-:Y:S02]  /*13420*/  USHF.L.U32 UR8, UR4, 0x1, URZ ;  /* 0x0000000104087899 */ /* 0x000fe4000800063f */
[----:B------:R-:W-:Y:S01]  /*13430*/  USHF.L.U64.HI UR5, UR4, 0x1, UR5 ;  /* 0x0000000104057899 */ /* 0x000fe20008010205 */
[----:B--2---:R-:W-:Y:S02]  /*13440*/  LOP3.LUT R3, R0, 0x40, RZ, 0x3c, !PT ;  /* 0x0000004000037812 */ /* 0x004fe400078e3cff */
[----:B------:R1:W5:Y:S01]  /*13450*/  LDL.LU R0, [R1+0xe60] ;  /* 0x000e600001007983 */ /* 0x0003620000300800 */
[----:B---3--:R-:W-:-:S05]  /*13460*/  LOP3.LUT R2, R4, 0x40, RZ, 0x3c, !PT ;  /* 0x0000004004027812 */ /* 0x008fca00078e3cff */
[----:B------:R1:W-:Y:S04]  /*13470*/  STL [R1+0xc58], R2 ;  /* 0x000c580201007387 */ /* 0x0003e80000100800 */
[----:B------:R1:W-:Y:S02]  /*13480*/  STL [R1+0x38c], R3 ;  /* 0x00038c0301007387 */ /* 0x0003e40000100800 */
.L_x_3:
[----:B-1---5:R-:W2:Y:S01]  /*13490*/  LDL R3, [R1+0x394] ;  /* 0x0003940001037983 */ /* 0x022ea20000100800 */
[----:B------:R-:W-:-:S03]  /*134a0*/  IMAD.MOV.U32 R13, RZ, RZ, -0x80 ;  /* 0xffffff80ff0d7424 */ /* 0x000fc600078e00ff */
[----:B0-2---:R0:W-:Y:S04]  /*134b0*/  STL [R1+0x233c], R3 ;  /* 0x00233c0301007387 */ /* 0x0051e80000100800 */
[----:B------:R-:W2:Y:S04]  /*134c0*/  LDL R2, [R1+0x398] ;  /* 0x0003980001027983 */ /* 0x000ea80000100800 */
[----:B0-----:R-:W3:Y:S04]  /*134d0*/  LDL R3, [R1+0x43c] ;  /* 0x00043c0001037983 */ /* 0x001ee80000100800 */
[----:B------:R-:W-:Y:S04]  /*134e0*/  STL [R1+0x22c0], R29 ;  /* 0x0022c01d01007387 */ /* 0x000fe80000100800 */
        /* <DEDUP_REMOVED lines=11> */
[----:B------:R0:W-:Y:S04]  /*135a0*/  STL [R1+0x2338], R29 ;  /* 0x0023381d01007387 */ /* 0x0001e80000100800 */
        /* <DEDUP_REMOVED lines=76> */
[----:B------:R-:W-:Y:S01]  /*13a70*/  STL [R1+0x21d0], R16 ;  /* 0x0021d01001007387 */ /* 0x000fe20000100800 */
[----:B---3--:R-:W-:-:S03]  /*13a80*/  IMAD R13, R3, R13, c[0x0][0x180] ;  /* 0x00006000030d7624 */ /* 0x008fc600078e020d */
[----:B------:R-:W-:Y:S04]  /*13a90*/  STL [R1+0x21d4], R16 ;  /* 0x0021d41001007387 */ /* 0x000fe80000100800 */
[----:B------:R-:W-:Y:S04]  /*13aa0*/  STL [R1+0x21d8], R16 ;  /* 0x0021d81001007387 */ /* 0x000fe80000100800 */
[----:B------:R-:W-:Y:S04]  /*13ab0*/  STL [R1+0x21c8], R21 ;  /* 0x0021c81501007387 */ /* 0x000fe80000100800 */
[----:B-----5:R-:W-:Y:S04]  /*13ac0*/  STL [R1+0xfe0], R0 ;  /* 0x000fe00001007387 */ /* 0x020fe80000100800 */
[----:B------:R-:W2:Y:S01]  /*13ad0*/  LDL.LU R3, [R1+0x233c] ;  /* 0x00233c0001037983 */ /* 0x000ea20000300800 */
[----:B------:R-:W-:-:S02]  /*13ae0*/  ISETP.GT.AND P0, PT, R13, RZ, PT ;  /* 0x000000ff0d00720c */ /* 0x000fc40003f04270 */
[----:B0-----:R-:W-:-:S11]  /*13af0*/  PRMT R29, RZ, 0x7610, R29 ;  /* 0x00007610ff1d7816 */ /* 0x001fd6000000001d */
[----:B--2---:R-:W2:Y:S01]  /*13b00*/  @P0 LDG.E.U16 R29, [R2.64] ;  /* 0x00000006021d0981 */ /* 0x004ea2000c1e1500 */
[----:B------:R-:W-:-:S03]  /*13b10*/  ISETP.GT.AND P1, PT, R13, 0x1, PT ;  /* 0x000000010d00780c */ /* 0x000fc60003f24270 */
[----:B--2---:R0:W-:Y:S04]  /*13b20*/  STL [R1+0x20], R29 ;  /* 0x0000201d01007387 */ /* 0x0041e80000100800 */
[----:B0-----:R-:W2:Y:S04]  /*13b30*/  LDL.LU R29, [R1+0x2338] ;  /* 0x00233800011d7983 */ /* 0x001ea80000300800 */
[----:B------:R-:W3:Y:S04]  /*13b40*/  LDL R2, [R1+0x834] ;  /* 0x0008340001027983 */ /* 0x000ee80000100800 */
[----:B------:R-:W3:Y:S01]  /*13b50*/  LDL R3, [R1+0x838] ;  /* 0x0008380001037983 */ /* 0x000ee20000100800 */
[----:B------:R-:W-:-:S02]  /*13b60*/  PRMT R26, RZ, 0x7610, R26 ;  /* 0x00007610ff1a7816 */ /* 0x000fc4000000001a */
[----:B---3--:R-:W-:-:S04]  /*13b70*/  @P1 LOP3.LUT R3, R3, R2, RZ, 0x3c, !PT ;  /* 0x0000000203031212 */ /* 0x008fc800078e3cff */
[----:B------:R-:W-:-:S04]  /*13b80*/  @P1 LOP3.LUT R2, R3, R2, RZ, 0x3c, !PT ;  /* 0x0000000203021212 */ /* 0x000fc800078e3cff */
[----:B------:R-:W-:-:S05]  /*13b90*/  @P1 LOP3.LUT R3, R3, R2, RZ, 0x3c, !PT ;  /* 0x0000000203031212 */ /* 0x000fca00078e3cff */
[----:B------:R-:W3:Y:S01]  /*13ba0*/  @P1 LDG.E.U16 R26, [R2.64] ;  /* 0x00000006021a1981 */ /* 0x000ee2000c1e1500 */
[----:B------:R-:W-:-:S03]  /*13bb0*/  ISETP.GT.AND P2, PT, R13, 0x2, PT ;  /* 0x000000020d00780c */ /* 0x000fc60003f44270 */
[----:B---3--:R0:W-:Y:S04]  /*13bc0*/  STL [R1+0x30], R26 ;  /* 0x0000301a01007387 */ /* 0x0081e80000100800 */
[----:B0-----:R-:W3:Y:S04]  /*13bd0*/  LDL.LU R26, [R1+0x2334] ;  /* 0x00233400011a7983 */ /* 0x001ee80000300800 */
[----:B------:R-:W4:Y:S04]  /*13be0*/  LDL R2, [R1+0x82c] ;  /* 0x00082c0001027983 */ /* 0x000f280000100800 */
[----:B------:R-:W4:Y:S01]  /*13bf0*/  LDL R3, [R1+0x830] ;  /* 0x0008300001037983 */ /* 0x000f220000100800 */
[----:B--2---:R-:W-:-:S02]  /*13c00*/  PRMT R29, RZ, 0x7610, R29 ;  /* 0x00007610ff1d7816 */ /* 0x004fc4000000001d */
[----:B----4-:R-:W-:-:S04]  /*13c10*/  @P2 LOP3.LUT R3, R3, R2, RZ, 0x3c, !PT ;  /* 0x0000000203032212 */ /* 0x010fc800078e3cff */
[----:B------:R-:W-:-:S04]  /*13c20*/  @P2 LOP3.LUT R2, R3, R2, RZ, 0x3c, !PT ;  /* 0x0000000203022212 */ /* 0x000fc800078e3cff */
[----:B------:R-:W-:-:S05]  /*13c30*/  @P2 LOP3.LUT R3, R3, R2, RZ, 0x3c, !PT ;  /* 0x0000000203032212 */ /* 0x000fca00078e3cff */
[----:B------:R-:W2:Y:S01]  /*13c40*/  @P2 LDG.E.U16 R29, [R2.64] ;  /* 0x00000006021d2981 */ /* 0x000ea2000c1e1500 */
[----:B------:R-:W-:-:S03]  /*13c50*/  ISETP.GT.AND P3, PT, R13, 0x3, PT ;  /* 0x000000030d00780c */ /* 0x000fc60003f64270 */
[----:B--2---:R0:W-:Y:S04]  /*13c60*/  STL [R1+0x3c4], R29 ;  /* 0x0003c41d01007387 */ /* 0x0041e80000100800 */
[----:B0-----:R-:W2:Y:S04]  /*13c70*/  LDL.LU R29, [R1+0x2330] ;  /* 0x00233000011d7983 */ /* 0x001ea80000300800 */
[----:B------:R-:W4:Y:S04]  /*13c80*/  LDL R2, [R1+0x824] ;  /* 0x0008240001027983 */ /* 0x000f280000100800 */
[----:B------:R-:W4:Y:S01]  /*13c90*/  LDL R3, [R1+0x828] ;  /* 0x0008280001037983 */ /* 0x000f220000100800 */
[----:B------:R-:W-:-:S02]  /*13ca0*/  PRMT R17, RZ, 0x7610, R17 ;  /* 0x00007610ff117816 */ /* 0x000fc40000000011 */
[----:B----4-:R-:W-:-:S04]  /*13cb0*/  @P3 LOP3.LUT R3, R3, R2, RZ, 0x3c, !PT ;  /* 0x0000000203033212 */ /* 0x010fc800078e3cff */
[----:B------:R-:W-:-:S04]  /*13cc0*/  @P3 LOP3.LUT R2, R3, R2, RZ, 0x3c, !PT ;  /* 0x0000000203023212 */ /* 0x000fc800078e3cff */
[----:B------:R-:W-:-:S05]  /*13cd0*/  @P3 LOP3.LUT R3, R3, R2, RZ, 0x3c, !PT ;  /* 0x0000000203033212 */ /* 0x000fca00078e3cff */
[----:B------:R-:W4:Y:S01]  /*13ce0*/  @P3 LDG.E.U16 R17, [R2.64] ;  /* 0x0000000602113981 */ /* 0x000f22000c1e1500 */
[----:B------:R-:W-:-:S03]  /*13cf0*/  ISETP.GT.AND P4, PT, R13, 0x4, PT ;  /* 0x000000040d00780c */ /* 0x000fc60003f84270 */
[----:B----4-:R0:W-:Y:S04]  /*13d00*/  STL [R1+0x404], R17 ;  /* 0x0004041101007387 */ /* 0x0101e80000100800 */
[----:B0-----:R-:W4:Y:S04]  /*13d10*/  LDL.LU R17, [R1+0x232c] ;  /* 0x00232c0001117983 */ /* 0x001f280000300800 */
[----:B------:R-:W2:Y:S04]  /*13d20*/  LDL R2, [R1+0x81c] ;  /* 0x00081c0001027983 */ /* 0x000ea80000100800 */
[----:B------:R-:W2:Y:S01]  /*13d30*/  LDL R3, [R1+0x820] ;  /* 0x0008200001037983 */ /* 0x000ea20000100800 */
[----:B---3--:R-:W-:-:S02]  /*13d40*/  PRMT R26, RZ, 0x7610, R26 ;  /* 0x00007610ff1a7816 */ /* 0x008fc4000000001a */
[----:B--2---:R-:W-:-:S04]  /*13d50*/  @P4 LOP3.LUT R3, R3, R2, RZ, 0x3c, !PT ;  /* 0x0000000203034212 */ /* 0x004fc800078e3cff */
[----:B------:R-:W-:-:S04]  /*13d60*/  @P4 LOP3.LUT R2, R3, R2, RZ, 0x3c, !PT ;  /* 0x0000000203024212 */ /* 0x000fc800078e3cff */
[----:B------:R-:W-:-:S05]  /*13d70*/  @P4 LOP3.LUT R3, R3, R2, RZ, 0x3c, !PT ;  /* 0x0000000203034212 */ /* 0x000fca00078e3cff */
[----:B------:R-:W2:Y:S01]  /*13d80*/  @P4 LDG.E.U16 R26, [R2.64] ;  /* 0x00000006021a4981 */ /* 0x000ea2000c1e1500 */
        /* <DEDUP_REMOVED lines=13> */
[----:B------:R-:W3:Y:S04]  /*13e60*/  LDL R2, [R1+0x80c] ;  /* 0x00080c0001027983 */ /* 0x000ee80000100800 */
[----:B------:R-:W3:Y:S01]  /*13e70*/  LDL R3, [R1+0x810] ;  /* 0x0008100001037983 */ /* 0x000ee20000100800 */
[----:B--2---:R-:W-:-:S02]  /*13e80*/  PRMT R26, RZ, 0x7610, R26 ;  /* 0x00007610ff1a7816 */ /* 0x004fc4000000001a */
[----:B---3--:R-:W-:-:S04]  /*13e90*/  @P1 LOP3.LUT R3, R3, R2, RZ, 0x3c, !PT ;  /* 0x0000000203031212 */ /* 0x008fc800078e3cff */
        /* <DEDUP_REMOVED lines=16> */
[----:B------:R-:W2:Y:S04]  /*13fa0*/  LDL R2, [R1+0x7fc] ;  /* 0x0007fc0001027983 */ /* 0x000ea80000100800 */
[----:B------:R-:W2:Y:S01]  /*13fb0*/  LDL R3, [R1+0x800] ;  /* 0x0008000001037983 */ /* 0x000ea20000100800 */
[----:B----4-:R-:W-:-:S02]  /*13fc0*/  PRMT R17, RZ, 0x7610, R17 ;  /* 0x00007610ff117816 */ /* 0x010fc40000000011 */
[----:B--2---:R-:W-:-:S04]  /*13fd0*/  @P2 LOP3.LUT R3, R3, R2, RZ, 0x3c, !PT ;  /* 0x0000000203032212 */ /* 0x004fc800078e3cff */
        /* <DEDUP_REMOVED lines=28> */
[----:B----4-:R-:W-:-:S02]  /*141a0*/  PRMT R26, RZ, 0x7610, R26 ;  /* 0x00007610ff1a7816 */ /* 0x010fc4000000001a */
        /* <DEDUP_REMOVED lines=213> */
[----:B------:R0:W2:Y:S04]  /*14f00*/  @P0 LDG.E.U16 R29, [R2.64] ;  /* 0x00000006021d0981 */ /* 0x0000a8000c1e1500 */
[----:B0-----:R-:W4:Y:S04]  /*14f10*/  LDL R2, [R1+0x734] ;  /* 0x0007340001027983 */ /* 0x001f280000100800 */
[----:B------:R-:W4:Y:S01]  /*14f20*/  LDL R3, [R1+0x738] ;  /* 0x0007380001037983 */ /* 0x000f220000100800 */
[----:B------:R-:W-:Y:S02]  /*14f30*/  ISETP.GT.AND P2, PT, R13, 0x21, PT ;  /* 0x000000210d00780c */ /* 0x000fe40003f44270 */
[----:B------:R-:W-:-:S11]  /*14f40*/  PRMT R18, RZ, 0x7610, R18 ;  /* 0x00007610ff127816 */ /* 0x000fd60000000012 */
[----:B----4-:R-:W-:-:S04]  /*14f50*/  @P2 LOP3.LUT R3, R3, R2, RZ, 0x3c, !PT ;  /* 0x0000000203032212 */ /* 0x010fc800078e3cff */
[----:B------:R-:W-:-:S04]  /*14f60*/  @P2 LOP3.LUT R2, R3, R2, RZ, 0x3c, !PT ;  /* 0x0000000203022212 */ /* 0x000fc800078e3cff */
[----:B------:R-:W-:-:S05]  /*14f70*/  @P2 LOP3.LUT R3, R3, R2, RZ, 0x3c, !PT ;  /* 0x0000000203032212 */ /* 0x000fca00078e3cff */
[----:B------:R-:W4:Y:S04]  /*14f80*/  @P2 LDG.E.U16 R18, [R2.64] ;  /* 0x0000000602122981 */ /* 0x000f28000c1e1500 */
[----:B--2---:R-:W-:Y:S04]  /*14f90*/  STL [R1+0x218c], R29 ;  /* 0x00218c1d01007387 */ /* 0x004fe80000100800 */
[----:B------:R-:W-:Y:S04]  /*14fa0*/  STL [R1+0x2190], R29 ;  /* 0x0021901d01007387 */ /* 0x000fe80000100800 */
[----:B------:R-:W-:Y:S04]  /*14fb0*/  STL [R1+0x21c0], R29 ;  /* 0x0021c01d01007387 */ /* 0x000fe80000100800 */
[----:B------:R-:W-:Y:S04]  /*14fc0*/  STL [R1+0x21c4], R29 ;  /* 0x0021c41d01007387 */ /* 0x000fe80000100800 */
[----:B----4-:R0:W-:Y:S04]  /*14fd0*/  STL [R1+0x1c], R18 ;  /* 0x00001c1201007387 */ /* 0x0101e80000100800 */
[----:B0-----:R-:W2:Y:S04]  /*14fe0*/  LDL.LU R18, [R1+0x22b8] ;  /* 0x0022b80001127983 */ /* 0x001ea80000300800 */
[----:B------:R-:W4:Y:S04]  /*14ff0*/  LDL R2, [R1+0x72c] ;  /* 0x00072c0001027983 */ /* 0x000f280000100800 */
[----:B------:R-:W4:Y:S01]  /*15000*/  LDL R3, [R1+0x730] ;  /* 0x0007300001037983 */ /* 0x000f220000100800 */
[----:B------:R-:W-:-:S02]  /*15010*/  ISETP.GT.AND P3, PT, R13, 0x22, PT ;  /* 0x000000220d00780c */ /* 0x000fc40003f64270 */
[----:B------:R-:W-:-:S11]  /*15020*/  PRMT R17, RZ, 0x7610, R17 ;  /* 0x00007610ff117816 */ /* 0x000fd60000000011 */
        /* <DEDUP_REMOVED lines=63> */
[----:B------:R0:W3:Y:S04]  /*15420*/  @P4 LDG.E.U16 R26, [R2.64] ;  /* 0x00000006021a4981 */ /* 0x0000e8000c1e1500 */
[----:B0-----:R-:W2:Y:S04]  /*15430*/  LDL R2, [R1+0x6f4] ;  /* 0x0006f40001027983 */ /* 0x001ea80000100800 */
[----:B------:R-:W2:Y:S01]  /*15440*/  LDL R3, [R1+0x6f8] ;  /* 0x0006f80001037983 */ /* 0x000ea20000100800 */
[----:B------:R-:W-:Y:S02]  /*15450*/  ISETP.GT.AND P1, PT, R13, 0x29, PT ;  /* 0x000000290d00780c */ /* 0x000fe40003f24270 */
[----:B----4-:R-:W-:-:S11]  /*15460*/  PRMT R18, RZ, 0x7610, R18 ;  /* 0x00007610ff127816 */ /* 0x010fd60000000012 */
[----:B--2---:R-:W-:-:S04]  /*15470*/  @P1 LOP3.LUT R3, R3, R2, RZ, 0x3c, !PT ;  /* 0x0000000203031212 */ /* 0x004fc800078e3cff */
[----:B------:R-:W-:-:S04]  /*15480*/  @P1 LOP3.LUT R2, R3, R2, RZ, 0x3c, !PT ;  /* 0x0000000203021212 */ /* 0x000fc800078e3cff */
[----:B------:R-:W-:-:S05]  /*15490*/  @P1 LOP3.LUT R3, R3, R2, RZ, 0x3c, !PT ;  /* 0x0000000203031212 */ /* 0x000fca00078e3cff */
[----:B------:R-:W2:Y:S04]  /*154a0*/  @P1 LDG.E.U16 R18, [R2.64] ;  /* 0x0000000602121981 */ /* 0x000ea8000c1e1500 */
[----:B---3--:R-:W-:Y:S04]  /*154b0*/  STL [R1+0x2194], R26 ;  /* 0x0021941a01007387 */ /* 0x008fe80000100800 */
[----:B------:R-:W-:Y:S01]  /*154c0*/  STL [R1+0x2198], R26 ;  /* 0x0021981a01007387 */ /* 0x000fe20000100800 */
        /* <DEDUP_REMOVED lines=65> */
[----:B---3--:R-:W-:-:S02]  /*158e0*/  PRMT R17, RZ, 0x7610, R17 ;  /* 0x00007610ff117816 */ /* 0x008fc40000000011 */
[----:B--2---:R-:W-:-:S04]  /*158f0*/  @P2 LOP3.LUT R3, R3, R2, RZ, 0x3c, !PT ;  /* 0x0000000203032212 */ /* 0x004fc800078e3cff */
[----:B------:R-:W-:-:S04]  /*15900*/  @P2 LOP3.LUT R2, R3, R2, RZ, 0x3c, !PT ;  /* 0x0000000203022212 */ /* 0x000fc800078e3cff */
[----:B------:R-:W-:-:S05]  /*15910*/  @P2 LOP3.LUT R3, R3, R2, RZ, 0x3c, !PT ;  /* 0x0000000203032212 */ /* 0x000fca00078e3cff */
[----:B------:R0:W2:Y:S04]  /*15920*/  @P2 LDG.E.U16 R17, [R2.64] ;  /* 0x0000000602112981 */ /* 0x0000a8000c1e1500 */
[----:B0-----:R-:W3:Y:S04]  /*15930*/  LDL R2, [R1+0x6b4] ;  /* 0x0006b40001027983 */ /* 0x001ee80000100800 */
[----:B------:R-:W3:Y:S01]  /*15940*/  LDL R3, [R1+0x6b8] ;  /* 0x0006b80001037983 */ /* 0x000ee20000100800 */
[----:B------:R-:W-:Y:S02]  /*15950*/  ISETP.GT.AND P3, PT, R13, 0x31, PT ;  /* 0x000000310d00780c */ /* 0x000fe40003f64270 */
[----:B----4-:R-:W-:-:S11]  /*15960*/  PRMT R7, RZ, 0x7610, R7 ;  /* 0x00007610ff077816 */ /* 0x010fd60000000007 */
[----:B---3--:R-:W-:-:S04]  /*15970*/  @P3 LOP3.LUT R3, R3, R2, RZ, 0x3c, !PT ;  /* 0x0000000203033212 */ /* 0x008fc800078e3cff */
[----:B------:R-:W-:-:S04]  /*15980*/  @P3 LOP3.LUT R2, R3, R2, RZ, 0x3c, !PT ;  /* 0x0000000203023212 */ /* 0x000fc800078e3cff */
[----:B------:R-:W-:-:S05]  /*15990*/  @P3 LOP3.LUT R3, R3, R2, RZ, 0x3c, !PT ;  /* 0x0000000203033212 */ /* 0x000fca00078e3cff */
[----:B------:R-:W3:Y:S04]  /*159a0*/  @P3 LDG.E.U16 R7, [R2.64] ;  /* 0x0000000602073981 */ /* 0x000ee8000c1e1500 */
[----:B--2---:R-:W-:Y:S04]  /*159b0*/  STL [R1+0x2188], R17 ;  /* 0x0021881101007387 */ /* 0x004fe80000100800 */
[----:B------:R-:W-:Y:S04]  /*159c0*/  STL [R1+0x219c], R17 ;  /* 0x00219c1101007387 */ /* 0x000fe80000100800 */
[----:B------:R-:W-:Y:S04]  /*159d0*/  STL [R1+0x21a0], R17 ;  /* 0x0021a01101007387 */ /* 0x000fe80000100800 */
[----:B---3--:R0:W-:Y:S04]  /*159e0*/  STL [R1+0xc], R7 ;  /* 0x00000c0701007387 */ /* 0x0081e80000100800 */
[----:B0-----:R-:W2:Y:S04]  /*159f0*/  LDL.LU R7, [R1+0x2280] ;  /* 0x0022800001077983 */ /* 0x001ea80000300800 */
[----:B------:R-:W3:Y:S04]  /*15a00*/  LDL R2, [R1+0x6ac] ;  /* 0x0006ac0001027983 */ /* 0x000ee80000100800 */
[----:B------:R-:W3:Y:S01]  /*15a10*/  LDL R3, [R1+0x6b0] ;  /* 0x0006b00001037983 */ /* 0x000ee20000100800 */
[----:B------:R-:W-:-:S02]  /*15a20*/  ISETP.GT.AND P4, PT, R13, 0x32, PT ;  /* 0x000000320d00780c */ /* 0x000fc40003f84270 */
[----:B------:R-:W-:-:S11]  /*15a30*/  PRMT R18, RZ, 0x7610, R18 ;  /* 0x00007610ff127816 */ /* 0x000fd60000000012 */
        /* <DEDUP_REMOVED lines=19> */
[----:B---3--:R-:W-:-:S02]  /*15b70*/  PRMT R18, RZ, 0x7610, R18 ;  /* 0x00007610ff127816 */ /* 0x008fc40000000012 */
[----:B----4-:R-:W-:-:S04]  /*15b80*/  @P0 LOP3.LUT R3, R3, R2, RZ, 0x3c, !PT ;  /* 0x0000000203030212 */ /* 0x010fc800078e3cff */
        /* <DEDUP_REMOVED lines=46> */
[----:B------:R-:W-:-:S11]  /*15e70*/  PRMT R7, RZ, 0x7610, R7 ;  /* 0x00007610ff077816 */ /* 0x000fd60000000007 */
[----:B---3--:R-:W-:-:S04]  /*15e80*/  @P0 LOP3.LUT R3, R3, R2, RZ, 0x3c, !PT ;  /* 0x0000000203030212 */ /* 0x008fc800078e3cff */
[----:B------:R-:W-:-:S04]  /*15e90*/  @P0 LOP3.LUT R2, R3, R2, RZ, 0x3c, !PT ;  /* 0x0000000203020212 */ /* 0x000fc800078e3cff */
[----:B------:R-:W-:-:S05]  /*15ea0*/  @P0 LOP3.LUT R3, R3, R2, RZ, 0x3c, !PT ;  /* 0x0000000203030212 */ /* 0x000fca00078e3cff */
[----:B------:R-:W3:Y:S04]  /*15eb0*/  @P0 LDG.E.U16 R7, [R2.64] ;  /* 0x0000000602070981 */ /* 0x000ee8000c1e1500 */
[----:B--2---:R-:W-:Y:S04]  /*15ec0*/  STL [R1+0x21a4], R18 ;  /* 0x0021a41201007387 */ /* 0x004fe80000100800 */
[----:B------:R-:W-:Y:S01]  /*15ed0*/  STL [R1+0x21a8], R18 ;  /* 0x0021a81201007387 */ /* 0x000fe20000100800 */
[----:B------:R-:W-:-:S03]  /*15ee0*/  ISETP.GT.AND P2, PT, R13, 0x3a, PT ;  /* 0x0000003a0d00780c */ /* 0x000fc60003f44270 */
[----:B---3--:R0:W-:Y:S04]  /*15ef0*/  STL [R1], R7 ;  /* 0x0000000701007387 */ /* 0x0081e80000100800 */
        /* <DEDUP_REMOVED lines=27> */
[----:B------:R0:W4:Y:S04]  /*160b0*/  @P4 LDG.E.U16 R7, [R2.64] ;  /* 0x0000000602074981 */ /* 0x000128000c1e1500 */
[----:B0-----:R-:W3:Y:S04]  /*160c0*/  LDL R2, [R1+0x654] ;  /* 0x0006540001027983 */ /* 0x001ee80000100800 */
[----:B------:R-:W3:Y:S01]  /*160d0*/  LDL R3, [R1+0x658] ;  /* 0x0006580001037983 */ /* 0x000ee20000100800 */
[----:B------:R-:W-:Y:S02]  /*160e0*/  ISETP.GT.AND P1, PT, R13, 0x3d, PT ;  /* 0x0000003d0d00780c */ /* 0x000fe40003f24270 */
[----:B--2---:R-:W-:-:S11]  /*160f0*/  PRMT R12, RZ, 0x7610, R12 ;  /* 0x00007610ff0c7816 */ /* 0x004fd6000000000c */
[----:B---3--:R-:W-:-:S04]  /*16100*/  @P1 LOP3.LUT R3, R3, R2, RZ, 0x3c, !PT ;  /* 0x0000000203031212 */ /* 0x008fc800078e3cff */
[----:B------:R-:W-:-:S04]  /*16110*/  @P1 LOP3.LUT R2, R3, R2, RZ, 0x3c, !PT ;  /* 0x0000000203021212 */ /* 0x000fc800078e3cff */
[----:B------:R-:W-:-:S05]  /*16120*/  @P1 LOP3.LUT R3, R3, R2, RZ, 0x3c, !PT ;  /* 0x0000000203031212 */ /* 0x000fca00078e3cff */
[----:B------:R-:W2:Y:S04]  /*16130*/  @P1 LDG.E.U16 R12, [R2.64] ;  /* 0x00000006020c1981 */ /* 0x000ea8000c1e1500 */
[----:B----4-:R0:W-:Y:S04]  /*16140*/  STL [R1+0x3a4], R7 ;  /* 0x0003a40701007387 */ /* 0x0101e80000100800 */
[----:B0-----:R-:W3:Y:S04]  /*16150*/  LDL R7, [R1+0x640] ;  /* 0x0006400001077983 */ /* 0x001ee80000100800 */
[----:B--2---:R0:W-:Y:S04]  /*16160*/  STL [R1+0x3a0], R12 ;  /* 0x0003a00c01007387 */ /* 0x0041e80000100800 */
        /* <DEDUP_REMOVED lines=14> */
[----:B------:R-:W-:-:S02]  /*16250*/  PRMT R6, RZ, 0x7610, R6 ;  /* 0x00007610ff067816 */ /* 0x000fc40000000006 */
[----:B--2---:R-:W-:-:S04]  /*16260*/  @P2 LOP3.LUT R3, R3, R2, RZ, 0x3c, !PT ;  /* 0x0000000203032212 */ /* 0x004fc800078e3cff */
[----:B------:R-:W-:-:S04]  /*16270*/  @P2 LOP3.LUT R2, R3, R2, RZ, 0x3c, !PT ;  /* 0x0000000203022212 */ /* 0x000fc800078e3cff */
[----:B------:R-:W-:-:S05]  /*16280*/  @P2 LOP3.LUT R3, R3, R2, RZ, 0x3c, !PT ;  /* 0x0000000203032212 */ /* 0x000fca00078e3cff */
[----:B------:R-:W2:Y:S01]  /*16290*/  @P2 LDG.E.U16 R6, [R2.64] ;  /* 0x0000000602062981 */ /* 0x000ea2000c1e1500 */
[C---:B------:R-:W-:Y:S02]  /*162a0*/  ISETP.GT.AND P3, PT, R13.reuse, 0x40, PT ;  /* 0x000000400d00780c */ /* 0x040fe40003f64270 */
[----:B------:R-:W-:Y:S01]  /*162b0*/  PRMT R12, RZ, 0x7610, R12 ;  /* 0x00007610ff0c7816 */ /* 0x000fe2000000000c */
[----:B--2---:R0:W-:Y:S04]  /*162c0*/  STL [R1+0x378], R6 ;  /* 0x0003780601007387 */ /* 0x0041e80000100800 */
[----:B0-----:R-:W2:Y:S04]  /*162d0*/  LDL.LU R6, [R1+0x2250] ;  /* 0x0022500001067983 */ /* 0x001ea80000300800 */
[----:B------:R-:W2:Y:S02]  /*162e0*/  LDL R3, [R1+0x63c] ;  /* 0x00063c0001037983 */ /* 0x000ea40000100800 */
[----:B---3--:R-:W-:Y:S01]  /*162f0*/  @P3 IMAD.MOV.U32 R2, RZ, RZ, R7 ;  /* 0x000000ffff023224 */ /* 0x008fe200078e0007 */
[----:B------:R-:W-:-:S02]  /*16300*/  ISETP.GT.AND P4, PT, R13, 0x41, PT ;  /* 0x000000410d00780c */ /* 0x000fc40003f84270 */
[----:B----4-:R-:W-:Y:S01]  /*16310*/  PRMT R27, RZ, 0x7610, R27 ;  /* 0x00007610ff1b7816 */ /* 0x010fe2000000001b */
[----:B------:R-:W3:Y:S04]  /*16320*/  LDL R7, [R1+0x628] ;  /* 0x0006280001077983 */ /* 0x000ee80000100800 */
[----:B--2---:R0:W2:Y:S04]  /*16330*/  @P3 LDG.E.U16 R12, [R2.64] ;  /* 0x00000006020c3981 */ /* 0x0040a8000c1e1500 */
[----:B0-----:R-:W4:Y:S04]  /*16340*/  LDL R2, [R1+0x634] ;  /* 0x0006340001027983 */ /* 0x001f280000100800 */
[----:B------:R-:W4:Y:S04]  /*16350*/  LDL R3, [R1+0x638] ;  /* 0x0006380001037983 */ /* 0x000f280000100800 */
[----:B--2---:R-:W-:Y:S04]  /*16360*/  STL [R1+0x21ac], R12 ;  /* 0x0021ac0c01007387 */ /* 0x004fe80000100800 */
[----:B------:R-:W-:Y:S01]  /*16370*/  STL [R1+0x21b0], R12 ;  /* 0x0021b00c01007387 */ /* 0x000fe20000100800 */
[----:B----4-:R-:W-:-:S04]  /*16380*/  @P4 LOP3.LUT R3, R3, R2, RZ, 0x3c, !PT ;  /* 0x0000000203034212 */ /* 0x010fc800078e3cff */
[C---:B------:R-:W-:Y:S01]  /*16390*/  @P4 LOP3.LUT R2, R3.reuse, R2, RZ, 0x3c, !PT ;  /* 0x0000000203024212 */ /* 0x040fe200078e3cff */
[----:B------:R-:W-:Y:S03]  /*163a0*/  STL [R1+0x21b4], R12 ;  /* 0x0021b40c01007387 */ /* 0x000fe60000100800 */
[----:B------:R-:W-:Y:S01]  /*163b0*/  @P4 LOP3.LUT R3, R3, R2, RZ, 0x3c, !PT ;  /* 0x0000000203034212 */ /* 0x000fe200078e3cff */
[----:B------:R-:W-:Y:S04]  /*163c0*/  STL [R1+0x21b8], R12 ;  /* 0x0021b80c01007387 */ /* 0x000fe80000100800 */
[----:B------:R-:W-:Y:S04]  /*163d0*/  STL [R1+0x21bc], R12 ;  /* 0x0021bc0c01007387 */ /* 0x000fe80000100800 */
[----:B------:R0:W2:Y:S04]  /*163e0*/  @P4 LDG.E.U16 R27, [R2.64] ;  /* 0x00000006021b4981 */ /* 0x0000a8000c1e1500 */
[----:B0-----:R-:W4:Y:S04]  /*163f0*/  LDL R2, [R1+0x62c] ;  /* 0x00062c0001027983 */ /* 0x001f280000100800 */
[----:B------:R-:W4:Y:S01]  /*16400*/  LDL R3, [R1+0x630] ;  /* 0x0006300001037983 */ /* 0x000f220000100800 */
[----:B------:R-:W-:-:S02]  /*16410*/  ISETP.GT.AND P1, PT, R13, 0x42, PT ;  /* 0x000000420d00780c */ /* 0x000fc40003f24270 */
[----:B------:R-:W-:-:S11]  /*16420*/  PRMT R11, RZ, 0x7610, R11 ;  /* 0x00007610ff0b7816 */ /* 0x000fd6000000000b */
[----:B----4-:R-:W-:-:S04]  /*16430*/  @P1 LOP3.LUT R3, R3, R2, RZ, 0x3c, !PT ;  /* 0x0000000203031212 */ /* 0x010fc800078e3cff */
[----:B------:R-:W-:-:S04]  /*16440*/  @P1 LOP3.LUT R2, R3, R2, RZ, 0x3c, !PT ;  /* 0x0000000203021212 */ /* 0x000fc800078e3cff */
[----:B------:R-:W-:-:S05]  /*16450*/  @P1 LOP3.LUT R3, R3, R2, RZ, 0x3c, !PT ;  /* 0x0000000203031212 */ /* 0x000fca00078e3cff */
[----:B------:R-:W4:Y:S04]  /*16460*/  @P1 LDG.E.U16 R11, [R2.64] ;  /* 0x00000006020b1981 */ /* 0x000f28000c1e1500 */
[----:B--2---:R-:W-:Y:S01]  /*16470*/  STL [R1+0x2148], R27 ;  /* 0x0021481b01007387 */ /* 0x004fe20000100800 */
[----:B------:R-:W-:-:S03]  /*16480*/  ISETP.GT.AND P0, PT, R13, 0x43, PT ;  /* 0x000000430d00780c */ /* 0x000fc60003f04270 */
[----:B----4-:R0:W-:Y:S04]  /*16490*/  STL [R1+0x104], R11 ;  /* 0x0001040b01007387 */ /* 0x0101e80000100800 */
[----:B0-----:R-:W2:Y:S04]  /*164a0*/  LDL.LU R11, [R1+0x224c] ;  /* 0x00224c00010b7983 */ /* 0x001ea80000300800 */
[----:B------:R-:W4:Y:S01]  /*164b0*/  LDL R3, [R1+0x624] ;  /* 0x0006240001037983 */ /* 0x000f220000100800 */
[----:B------:R-:W-:Y:S01]  /*164c0*/  PRMT R6, RZ, 0x7610, R6 ;  /* 0x00007610ff067816 */ /* 0x000fe20000000006 */
[----:B---3--:R-:W-:Y:S01]  /*164d0*/  @P0 IMAD.MOV.U32 R2, RZ, RZ, R7 ;  /* 0x000000ffff020224 */ /* 0x008fe200078e0007 */
[----:B------:R-:W-:Y:S01]  /*164e0*/  ISETP.GT.AND P2, PT, R13, 0x44, PT ;  /* 0x000000440d00780c */ /* 0x000fe20003f44270 */
[----:B------:R-:W3:Y:S04]  /*164f0*/  LDL R7, [R1+0x5fc] ;  /* 0x0005fc0001077983 */ /* 0x000ee80000100800 */
[----:B----4-:R0:W4:Y:S04]  /*16500*/  @P0 LDG.E.U16 R6, [R2.64] ;  /* 0x0000000602060981 */ /* 0x010128000c1e1500 */
[----:B0-----:R-:W2:Y:S04]  /*16510*/  LDL R2, [R1+0x61c] ;  /* 0x00061c0001027983 */ /* 0x001ea80000100800 */
[----:B------:R-:W2:Y:S01]  /*16520*/  LDL R3, [R1+0x620] ;  /* 0x0006200001037983 */ /* 0x000ea20000100800 */
[----:B------:R-:W-:-:S02]  /*16530*/  PRMT R10, RZ, 0x7610, R10 ;  /* 0x00007610ff0a7816 */ /* 0x000fc4000000000a */
[----:B--2---:R-:W-:-:S04]  /*16540*/  @P2 LOP3.LUT R3, R3, R2, RZ, 0x3c, !PT ;  /* 0x0000000203032212 */ /* 0x004fc800078e3cff */
[----:B------:R-:W-:-:S04]  /*16550*/  @P2 LOP3.LUT R2, R3, R2, RZ, 0x3c, !PT ;  /* 0x0000000203022212 */ /* 0x000fc800078e3cff */
[----:B------:R-:W-:-:S05]  /*16560*/  @P2 LOP3.LUT R3, R3, R2, RZ, 0x3c, !PT ;  /* 0x0000000203032212 */ /* 0x000fca00078e3cff */
[----:B------:R-:W2:Y:S04]  /*16570*/  @P2 LDG.E.U16 R10, [R2.64] ;  /* 0x00000006020a2981 */ /* 0x000ea8000c1e1500 */
[----:B----4-:R0:W-:Y:S04]  /*16580*/  STL [R1+0x14c], R6 ;  /* 0x00014c0601007387 */ /* 0x0101e80000100800 */
[----:B0-----:R-:W4:Y:S04]  /*16590*/  LDL R6, [R1+0x600] ;  /* 0x0006000001067983 */ /* 0x001f280000100800 */
[----:B--2---:R0:W-:Y:S04]  /*165a0*/  STL [R1+0x36c], R10 ;  /* 0x00036c0a01007387 */ /* 0x0041e80000100800 */
[----:B0-----:R-:W2:Y:S04]  /*165b0*/  LDL.LU R10, [R1+0x2248] ;  /* 0x00224800010a7983 */ /* 0x001ea80000300800 */
[----:B------:R-:W2:Y:S04]  /*165c0*/  LDL R2, [R1+0x614] ;  /* 0x0006140001027983 */ /* 0x000ea80000100800 */
[----:B------:R-:W2:Y:S01]  /*165d0*/  LDL R3, [R1+0x618] ;  /* 0x0006180001037983 */ /* 0x000ea20000100800 */
[----:B------:R-:W-:-:S02]  /*165e0*/  ISETP.GT.AND P3, PT, R13, 0x45, PT ;  /* 0x000000450d00780c */ /* 0x000fc40003f64270 */
[----:B------:R-:W-:-:S11]  /*165f0*/  PRMT R22, RZ, 0x7610, R22 ;  /* 0x00007610ff167816 */ /* 0x000fd60000000016 */
[----:B--2---:R-:W-:-:S04]  /*16600*/  @P3 LOP3.LUT R3, R3, R2, RZ, 0x3c, !PT ;  /* 0x0000000203033212 */ /* 0x004fc800078e3cff */
[----:B------:R-:W-:-:S04]  /*16610*/  @P3 LOP3.LUT R2, R3, R2, RZ, 0x3c, !PT ;  /* 0x0000000203023212 */ /* 0x000fc800078e3cff */
[----:B------:R-:W-:-:S05]  /*16620*/  @P3 LOP3.LUT R3, R3, R2, RZ, 0x3c, !PT ;  /* 0x0000000203033212 */ /* 0x000fca00078e3cff */
[----:B------:R-:W2:Y:S01]  /*16630*/  @P3 LDG.E.U16 R22, [R2.64] ;  /* 0x0000000602163981 */ /* 0x000ea2000c1e1500 */
[----:B------:R-:W-:-:S03]  /*16640*/  ISETP.GT.AND P4, PT, R13, 0x46, PT ;  /* 0x000000460d00780c */ /* 0x000fc60003f84270 */
[----:B--2---:R0:W-:Y:S04]  /*16650*/  STL [R1+0x368], R22 ;  /* 0x0003681601007387 */ /* 0x0041e80000100800 */
[----:B0-----:R-:W2:Y:S04]  /*16660*/  LDL.LU R22, [R1+0x2244] ;  /* 0x0022440001167983 */ /* 0x001ea80000300800 */
[----:B------:R-:W2:Y:S04]  /*16670*/  LDL R2, [R1+0x60c] ;  /* 0x00060c0001027983 */ /* 0x000ea80000100800 */
[----:B------:R-:W2:Y:S01]  /*16680*/  LDL R3, [R1+0x610] ;  /* 0x0006100001037983 */ /* 0x000ea20000100800 */
[----:B------:R-:W-:-:S02]  /*16690*/  PRMT R11, RZ, 0x7610, R11 ;  /* 0x00007610ff0b7816 */ /* 0x000fc4000000000b */
        /* <DEDUP_REMOVED lines=10> */
[----:B------:R-:W-:Y:S02]  /*16740*/  ISETP.GT.AND P0, PT, R13, 0x48, PT ;  /* 0x000000480d00780c */ /* 0x000fe40003f04270 */
[----:B--2---:R-:W-:-:S04]  /*16750*/  @P1 LOP3.LUT R3, R3, R2, RZ, 0x3c, !PT ;  /* 0x0000000203031212 */ /* 0x004fc800078e3cff */
[----:B------:R-:W-:-:S04]  /*16760*/  @P1 LOP3.LUT R2, R3, R2, RZ, 0x3c, !PT ;  /* 0x0000000203021212 */ /* 0x000fc800078e3cff */
[----:B------:R-:W-:-:S05]  /*16770*/  @P1 LOP3.LUT R3, R3, R2, RZ, 0x3c, !PT ;  /* 0x0000000203031212 */ /* 0x000fca00078e3cff */
[----:B------:R4:W2:Y:S01]  /*16780*/  @P1 LDG.E.U16 R22, [R2.64] ;  /* 0x0000000602161981 */ /* 0x0008a2000c1e1500 */
[----:B------:R-:W-:Y:S01]  /*16790*/  PRMT R11, RZ, 0x7610, R11 ;  /* 0x00007610ff0b7816 */ /* 0x000fe2000000000b */
[----:B----4-:R-:W-:Y:S02]  /*167a0*/  @P0 IMAD.MOV.U32 R2, RZ, RZ, R6 ;  /* 0x000000ffff020224 */ /* 0x010fe400078e0006 */
[----:B---3--:R-:W-:-:S05]  /*167b0*/  @P0 IMAD.MOV.U32 R3, RZ, RZ, R7 ;  /* 0x000000ffff030224 */ /* 0x008fca00078e0007 */
[----:B------:R0:W3:Y:S04]  /*167c0*/  @P0 LDG.E.U16 R11, [R2.64] ;  /* 0x00000006020b0981 */ /* 0x0000e8000c1e1500 */
[----:B--2---:R1:W-:Y:S04]  /*167d0*/  STL [R1+0x35c], R22 ;  /* 0x00035c1601007387 */ /* 0x0043e80000100800 */
[----:B-1----:R-:W2:Y:S04]  /*167e0*/  LDL.LU R22, [R1+0x223c] ;  /* 0x00223c0001167983 */ /* 0x002ea80000300800 */
[----:B0-----:R-:W4:Y:S04]  /*167f0*/  LDL R2, [R1+0x5f4] ;  /* 0x0005f40001027983 */ /* 0x001f280000100800 */
[----:B------:R-:W4:Y:S01]  /*16800*/  LDL R3, [R1+0x5f8] ;  /* 0x0005f80001037983 */ /* 0x000f220000100800 */
[----:B------:R-:W-:-:S03]  /*16810*/  ISETP.GT.AND P2, PT, R13, 0x49, PT ;  /* 0x000000490d00780c */ /* 0x000fc60003f44270 */
[----:B------:R-:W4:Y:S04]  /*16820*/  LDL R7, [R1+0x5d4] ;  /* 0x0005d40001077983 */ /* 0x000f280000100800 */
[----:B------:R-:W4:Y:S04]  /*16830*/  LDL R6, [R1+0x5d8] ;  /* 0x0005d80001067983 */ /* 0x000f280000100800 */
[----:B---3--:R-:W-:Y:S01]  /*16840*/  STL [R1+0x2184], R11 ;  /* 0x0021840b01007387 */ /* 0x008fe20000100800 */
[----:B--2---:R-:W-:Y:S02]  /*16850*/  PRMT R22, RZ, 0x7610, R22 ;  /* 0x00007610ff167816 */ /* 0x004fe40000000016 */
[----:B----4-:R-:W-:-:S04]  /*16860*/  @P2 LOP3.LUT R3, R3, R2, RZ, 0x3c, !PT ;  /* 0x0000000203032212 */ /* 0x010fc800078e3cff */
        /* <DEDUP_REMOVED lines=14> */
[----:B---3--:R0:W-:Y:S04]  /*16950*/  STL [R1+0xf0], R4 ;  /* 0x0000f00401007387 */ /* 0x0081e80000100800 */
        /* <DEDUP_REMOVED lines=13> */
[----:B------:R-:W-:-:S02]  /*16a30*/  ISETP.GT.AND P1, PT, R13, 0x4d, PT ;  /* 0x0000004d0d00780c */ /* 0x000fc40003f24270 */
[----:B--2---:R-:W-:Y:S02]  /*16a40*/  PRMT R4, RZ, 0x7610, R4 ;  /* 0x00007610ff047816 */ /* 0x004fe40000000004 */
[----:B----4-:R-:W-:-:S04]  /*16a50*/  @P0 LOP3.LUT R3, R3, R2, RZ, 0x3c, !PT ;  /* 0x0000000203030212 */ /* 0x010fc800078e3cff */
[----:B------:R-:W-:-:S04]  /*16a60*/  @P0 LOP3.LUT R2, R3, R2, RZ, 0x3c, !PT ;  /* 0x0000000203020212 */ /* 0x000fc800078e3cff */
[----:B------:R-:W-:Y:S02]  /*16a70*/  @P0 LOP3.LUT R3, R3, R2, RZ, 0x3c, !PT ;  /* 0x0000000203030212 */ /* 0x000fe400078e3cff */
[----:B---3--:R-:W-:-:S03]  /*16a80*/  PRMT R10, RZ, 0x7610, R10 ;  /* 0x00007610ff0a7816 */ /* 0x008fc6000000000a */
[----:B------:R0:W2:Y:S02]  /*16a90*/  @P0 LDG.E.U16 R4, [R2.64] ;  /* 0x0000000602040981 */ /* 0x0000a4000c1e1500 */
[----:B0-----:R-:W-:Y:S02]  /*16aa0*/  @P1 IMAD.MOV.U32 R2, RZ, RZ, R6 ;  /* 0x000000ffff021224 */ /* 0x001fe400078e0006 */
[----:B------:R-:W-:-:S05]  /*16ab0*/  @P1 IMAD.MOV.U32 R3, RZ, RZ, R7 ;  /* 0x000000ffff031224 */ /* 0x000fca00078e0007 */
[----:B------:R-:W3:Y:S04]  /*16ac0*/  @P1 LDG.E.U16 R10, [R2.64] ;  /* 0x00000006020a1981 */ /* 0x000ee8000c1e1500 */
[----:B--2---:R0:W-:Y:S04]  /*16ad0*/  STL [R1+0x354], R4 ;  /* 0x0003540401007387 */ /* 0x0041e80000100800 */
[----:B0-----:R-:W2:Y:S04]  /*16ae0*/  LDL.LU R4, [R1+0x2230] ;  /* 0x0022300001047983 */ /* 0x001ea80000300800 */
[----:B------:R-:W4:Y:S04]  /*16af0*/  LDL R7, [R1+0x5b4] ;  /* 0x0005b40001077983 */ /* 0x000f280000100800 */
[----:B------:R-:W2:Y:S04]  /*16b00*/  LDL R6, [R1+0x5b8] ;  /* 0x0005b80001067983 */ /* 0x000ea80000100800 */
[----:B---3--:R0:W-:Y:S04]  /*16b10*/  STL [R1+0x350], R10 ;  /* 0x0003500a01007387 */ /* 0x0081e80000100800 */
[----:B0-----:R-:W3:Y:S04]  /*16b20*/  LDL.LU R10, [R1+0x222c] ;  /* 0x00222c00010a7983 */ /* 0x001ee80000300800 */
[----:B------:R-:W2:Y:S04]  /*16b30*/  LDL R2, [R1+0x5cc] ;  /* 0x0005cc0001027983 */ /* 0x000ea80000100800 */
[----:B------:R-:W2:Y:S01]  /*16b40*/  LDL R3, [R1+0x5d0] ;  /* 0x0005d00001037983 */ /* 0x000ea20000100800 */
[----:B------:R-:W-:-:S02]  /*16b50*/  ISETP.GT.AND P2, PT, R13, 0x4e, PT ;  /* 0x0000004e0d00780c */ /* 0x000fc40003f44270 */
[----:B---3--:R-:W-:-:S11]  /*16b60*/  PRMT R10, RZ, 0x7610, R10 ;  /* 0x00007610ff0a7816 */ /* 0x008fd6000000000a */
        /* <DEDUP_REMOVED lines=20> */
[----:B------:R-:W-:Y:S02]  /*16cb0*/  ISETP.GT.AND P0, PT, R13, 0x51, PT ;  /* 0x000000510d00780c */ /* 0x000fe40003f04270 */
[----:B---3--:R-:W-:-:S04]  /*16cc0*/  @P1 LOP3.LUT R3, R3, R2, RZ, 0x3c, !PT ;  /* 0x0000000203031212 */ /* 0x008fc800078e3cff */
[----:B------:R-:W-:-:S04]  /*16cd0*/  @P1 LOP3.LUT R2, R3, R2, RZ, 0x3c, !PT ;  /* 0x0000000203021212 */ /* 0x000fc800078e3cff */
[----:B------:R-:W-:-:S05]  /*16ce0*/  @P1 LOP3.LUT R3, R3, R2, RZ, 0x3c, !PT ;  /* 0x0000000203031212 */ /* 0x000fca00078e3cff */
[----:B------:R0:W2:Y:S01]  /*16cf0*/  @P1 LDG.E.U16 R10, [R2.64] ;  /* 0x00000006020a1981 */ /* 0x0000a2000c1e1500 */
[----:B------:R-:W-:Y:S01]  /*16d00*/  PRMT R4, RZ, 0x7610, R4 ;  /* 0x00007610ff047816 */ /* 0x000fe20000000004 */
[----:B0-----:R-:W-:Y:S02]  /*16d10*/  @P0 IMAD.MOV.U32 R2, RZ, RZ, R6 ;  /* 0x000000ffff020224 */ /* 0x001fe400078e0006 */
[----:B----4-:R-:W-:-:S05]  /*16d20*/  @P0 IMAD.MOV.U32 R3, RZ, RZ, R7 ;  /* 0x000000ffff030224 */ /* 0x010fca00078e0007 */
[----:B------:R0:W3:Y:S04]  /*16d30*/  @P0 LDG.E.U16 R4, [R2.64] ;  /* 0x0000000602040981 */ /* 0x0000e8000c1e1500 */
[----:B--2---:R-:W-:Y:S04]  /*16d40*/  STL [R1+0x2180], R10 ;  /* 0x0021800a01007387 */ /* 0x004fe80000100800 */
[----:B0-----:R-:W2:Y:S04]  /*16d50*/  LDL R2, [R1+0x5ac] ;  /* 0x0005ac0001027983 */ /* 0x001ea80000100800 */
[----:B------:R-:W2:Y:S01]  /*16d60*/  LDL R3, [R1+0x5b0] ;  /* 0x0005b00001037983 */ /* 0x000ea20000100800 */
[----:B------:R-:W-:-:S02]  /*16d70*/  ISETP.GT.AND P1, PT, R13, 0x52, PT ;  /* 0x000000520d00780c */ /* 0x000fc40003f24270 */
[----:B------:R-:W-:Y:S01]  /*16d80*/  PRMT R15, RZ, 0x7610, R15 ;  /* 0x00007610ff0f7816 */ /* 0x000fe2000000000f */
[----:B------:R-:W4:Y:S04]  /*16d90*/  LDL R7, [R1+0x594] ;  /* 0x0005940001077983 */ /* 0x000f280000100800 */
[----:B------:R-:W3:Y:S06]  /*16da0*/  LDL R6, [R1+0x598] ;  /* 0x0005980001067983 */ /* 0x000eec0000100800 */
        /* <DEDUP_REMOVED lines=21> */
[----:B------:R-:W-:-:S02]  /*16f00*/  ISETP.GT.AND P0, PT, R13, 0x55, PT ;  /* 0x000000550d00780c */ /* 0x000fc40003f04270 */
[----:B------:R-:W-:Y:S02]  /*16f10*/  PRMT R9, RZ, 0x7610, R9 ;  /* 0x00007610ff097816 */ /* 0x000fe40000000009 */
[----:B--2---:R-:W-:Y:S02]  /*16f20*/  PRMT R15, RZ, 0x7610, R15 ;  /* 0x00007610ff0f7816 */ /* 0x004fe4000000000f */
[----:B---3--:R-:W-:-:S04]  /*16f30*/  @P1 LOP3.LUT R3, R3, R2, RZ, 0x3c, !PT ;  /* 0x0000000203031212 */ /* 0x008fc800078e3cff */
[----:B------:R-:W-:-:S04]  /*16f40*/  @P1 LOP3.LUT R2, R3, R2, RZ, 0x3c, !PT ;  /* 0x0000000203021212 */ /* 0x000fc800078e3cff */
[----:B------:R-:W-:-:S05]  /*16f50*/  @P1 LOP3.LUT R3, R3, R2, RZ, 0x3c, !PT ;  /* 0x0000000203031212 */ /* 0x000fca00078e3cff */
[----:B------:R0:W2:Y:S02]  /*16f60*/  @P1 LDG.E.U16 R15, [R2.64] ;  /* 0x00000006020f1981 */ /* 0x0000a4000c1e1500 */
[----:B0-----:R-:W-:Y:S02]  /*16f70*/  @P0 IMAD.MOV.U32 R2, RZ, RZ, R6 ;  /* 0x000000ffff020224 */ /* 0x001fe400078e0006 */
[----:B----4-:R-:W-:-:S05]  /*16f80*/  @P0 IMAD.MOV.U32 R3, RZ, RZ, R7 ;  /* 0x000000ffff030224 */ /* 0x010fca00078e0007 */
[----:B------:R-:W3:Y:S04]  /*16f90*/  @P0 LDG.E.U16 R9, [R2.64] ;  /* 0x0000000602090981 */ /* 0x000ee8000c1e1500 */
[----:B--2---:R0:W-:Y:S04]  /*16fa0*/  STL [R1+0x138], R15 ;  /* 0x0001380f01007387 */ /* 0x0041e80000100800 */
[----:B------:R-:W2:Y:S04]  /*16fb0*/  LDL R7, [R1+0x574] ;  /* 0x0005740001077983 */ /* 0x000ea80000100800 */
[----:B------:R-:W2:Y:S04]  /*16fc0*/  LDL R6, [R1+0x578] ;  /* 0x0005780001067983 */ /* 0x000ea80000100800 */
[----:B0-----:R-:W4:Y:S04]  /*16fd0*/  LDL R15, [R1+0x580] ;  /* 0x00058000010f7983 */ /* 0x001f280000100800 */
[----:B---3--:R0:W-:Y:S04]  /*16fe0*/  STL [R1+0x134], R9 ;  /* 0x0001340901007387 */ /* 0x0081e80000100800 */
[----:B0-----:R-:W3:Y:S04]  /*16ff0*/  LDL.LU R9, [R1+0x2218] ;  /* 0x0022180001097983 */ /* 0x001ee80000300800 */
        /* <DEDUP_REMOVED lines=19> */
[----:B------:R-:W-:Y:S01]  /*17130*/  ISETP.GT.AND P0, PT, R13, 0x59, PT ;  /* 0x000000590d00780c */ /* 0x000fe20003f04270 */
[----:B--2---:R0:W-:Y:S04]  /*17140*/  STL [R1+0x128], R14 ;  /* 0x0001280e01007387 */ /* 0x0041e80000100800 */
[----:B0-----:R-:W2:Y:S04]  /*17150*/  LDL.LU R14, [R1+0x2210] ;  /* 0x00221000010e7983 */ /* 0x001ea80000300800 */
[----:B------:R-:W2:Y:S01]  /*17160*/  LDL R3, [R1+0x57c] ;  /* 0x00057c0001037983 */ /* 0x000ea20000100800 */
[----:B---3--:R-:W-:Y:S01]  /*17170*/  PRMT R9, RZ, 0x7610, R9 ;  /* 0x00007610ff097816 */ /* 0x008fe20000000009 */
[----:B----4-:R-:W-:Y:S01]  /*17180*/  @P1 IMAD.MOV.U32 R2, RZ, RZ, R15 ;  /* 0x000000ffff021224 */ /* 0x010fe200078e000f */
[----:B------:R-:W-:Y:S01]  /*17190*/  PRMT R28, RZ, 0x7610, R28 ;  /* 0x00007610ff1c7816 */ /* 0x000fe2000000001c */
[----:B------:R-:W3:Y:S04]  /*171a0*/  LDL R15, [R1+0x568] ;  /* 0x00056800010f7983 */ /* 0x000ee80000100800 */
[----:B--2---:R0:W2:Y:S02]  /*171b0*/  @P1 LDG.E.U16 R9, [R2.64] ;  /* 0x0000000602091981 */ /* 0x0040a4000c1e1500 */
[----:B0-----:R-:W-:-:S06]  /*171c0*/  PRMT R3, RZ, 0x7610, R3 ;  /* 0x00007610ff037816 */ /* 0x001fcc0000000003 */
[----:B------:R0:W4:Y:S04]  /*171d0*/  @P0 LDG.E.U16 R3, [R6.64] ;  /* 0x0000000606030981 */ /* 0x000128000c1e1500 */
[----:B0-----:R-:W2:Y:S04]  /*171e0*/  LDL R6, [R1+0x56c] ;  /* 0x00056c0001067983 */ /* 0x001ea80000100800 */
[----:B------:R-:W2:Y:S01]  /*171f0*/  LDL R7, [R1+0x570] ;  /* 0x0005700001077983 */ /* 0x000ea20000100800 */
[----:B------:R-:W-:-:S03]  /*17200*/  ISETP.GT.AND P1, PT, R13, 0x5a, PT ;  /* 0x0000005a0d00780c */ /* 0x000fc60003f24270 */
[----:B----4-:R-:W-:Y:S10]  /*17210*/  STL [R1+0x2158], R3 ;  /* 0x0021580301007387 */ /* 0x010ff40000100800 */
[----:B--2---:R-:W-:-:S04]  /*17220*/  @P1 LOP3.LUT R7, R7, R6, RZ, 0x3c, !PT ;  /* 0x0000000607071212 */ /* 0x004fc800078e3cff */
[----:B------:R-:W-:-:S04]  /*17230*/  @P1 LOP3.LUT R6, R7, R6, RZ, 0x3c, !PT ;  /* 0x0000000607061212 */ /* 0x000fc800078e3cff */
[----:B------:R-:W-:Y:S01]  /*17240*/  @P1 LOP3.LUT R7, R7, R6, RZ, 0x3c, !PT ;  /* 0x0000000607071212 */ /* 0x000fe200078e3cff */
[----:B------:R-:W-:Y:S04]  /*17250*/  STL [R1+0x215c], R3 ;  /* 0x00215c0301007387 */ /* 0x000fe80000100800 */
[----:B------:R0:W2:Y:S04]  /*17260*/  @P1 LDG.E.U16 R28, [R6.64] ;  /* 0x00000006061c1981 */ /* 0x0000a8000c1e1500 */
[----:B0-----:R-:W4:Y:S01]  /*17270*/  LDL R7, [R1+0x564] ;  /* 0x0005640001077983 */ /* 0x001f220000100800 */
[----:B------:R-:W-:-:S02]  /*17280*/  ISETP.GT.AND P0, PT, R13, 0x5b, PT ;  /* 0x0000005b0d00780c */ /* 0x000fc40003f04270 */
[----:B------:R-:W-:-:S11]  /*17290*/  PRMT R14, RZ, 0x7610, R14 ;  /* 0x00007610ff0e7816 */ /* 0x000fd6000000000e */
[----:B---3--:R-:W-:Y:S01]  /*172a0*/  @P0 IMAD.MOV.U32 R6, RZ, RZ, R15 ;  /* 0x000000ffff060224 */ /* 0x008fe200078e000f */
[----:B--2---:R-:W-:Y:S04]  /*172b0*/  STL [R1+0x213c], R28 ;  /* 0x00213c1c01007387 */ /* 0x004fe80000100800 */
[----:B------:R-:W-:Y:S04]  /*172c0*/  STL [R1+0x2140], R28 ;  /* 0x0021401c01007387 */ /* 0x000fe80000100800 */
[----:B------:R-:W-:Y:S04]  /*172d0*/  STL [R1+0x2160], R28 ;  /* 0x0021601c01007387 */ /* 0x000fe80000100800 */
[----:B------:R-:W-:Y:S04]  /*172e0*/  STL [R1+0x2164], R28 ;  /* 0x0021641c01007387 */ /* 0x000fe80000100800 */
[----:B----4-:R0:W2:Y:S01]  /*172f0*/  @P0 LDG.E.U16 R14, [R6.64] ;  /* 0x00000006060e0981 */ /* 0x0100a2000c1e1500 */
[----:B------:R-:W-:-:S02]  /*17300*/  ISETP.GT.AND P1, PT, R13, 0x5c, PT ;  /* 0x0000005c0d00780c */ /* 0x000fc40003f24270 */
[----:B------:R-:W-:Y:S01]  /*17310*/  PRMT R8, RZ, 0x7610, R8 ;  /* 0x00007610ff087816 */ /* 0x000fe20000000008 */
[----:B------:R-:W3:Y:S04]  /*17320*/  LDL R15, [R1+0x53c] ;  /* 0x00053c00010f7983 */ /* 0x000ee80000100800 */
[----:B0-----:R-:W4:Y:S04]  /*17330*/  LDL R6, [R1+0x55c] ;  /* 0x00055c0001067983 */ /* 0x001f280000100800 */
[----:B------:R-:W4:Y:S02]  /*17340*/  LDL R7, [R1+0x560] ;  /* 0x0005600001077983 */ /* 0x000f240000100800 */
[----:B----4-:R-:W-:-:S04]  /*17350*/  @P1 LOP3.LUT R7, R7, R6, RZ, 0x3c, !PT ;  /* 0x0000000607071212 */ /* 0x010fc800078e3cff */
[----:B------:R-:W-:-:S04]  /*17360*/  @P1 LOP3.LUT R6, R7, R6, RZ, 0x3c, !PT ;  /* 0x0000000607061212 */ /* 0x000fc800078e3cff */
[----:B------:R-:W-:-:S05]  /*17370*/  @P1 LOP3.LUT R7, R7, R6, RZ, 0x3c, !PT ;  /* 0x0000000607071212 */ /* 0x000fca00078e3cff */
[----:B------:R-:W4:Y:S04]  /*17380*/  @P1 LDG.E.U16 R8, [R6.64] ;  /* 0x0000000606081981 */ /* 0x000f28000c1e1500 */
[----:B--2---:R0:W-:Y:S04]  /*17390*/  STL [R1+0x10c], R14 ;  /* 0x00010c0e01007387 */ /* 0x0041e80000100800 */
[----:B0-----:R-:W2:Y:S04]  /*173a0*/  LDL R14, [R1+0x540] ;  /* 0x00054000010e7983 */ /* 0x001ea80000100800 */
[----:B----4-:R0:W-:Y:S04]  /*173b0*/  STL [R1+0x120], R8 ;  /* 0x0001200801007387 */ /* 0x0101e80000100800 */
[----:B0-----:R-:W4:Y:S04]  /*173c0*/  LDL.LU R8, [R1+0x220c] ;  /* 0x00220c0001087983 */ /* 0x001f280000300800 */
[----:B------:R-:W2:Y:S04]  /*173d0*/  LDL R6, [R1+0x554] ;  /* 0x0005540001067983 */ /* 0x000ea80000100800 */
[----:B------:R-:W2:Y:S01]  /*173e0*/  LDL R7, [R1+0x558] ;  /* 0x0005580001077983 */ /* 0x000ea20000100800 */
[----:B------:R-:W-:-:S02]  /*173f0*/  ISETP.GT.AND P0, PT, R13, 0x5d, PT ;  /* 0x0000005d0d00780c */ /* 0x000fc40003f04270 */
[----:B----4-:R-:W-:-:S11]  /*17400*/  PRMT R8, RZ, 0x7610, R8 ;  /* 0x00007610ff087816 */ /* 0x010fd60000000008 */
        /* <DEDUP_REMOVED lines=26> */
[----:B0-----:R-:W-:Y:S02]  /*175b0*/  @P1 IMAD.MOV.U32 R6, RZ, RZ, R14 ;  /* 0x000000ffff061224 */ /* 0x001fe400078e000e */
[----:B---3--:R-:W-:-:S05]  /*175c0*/  @P1 IMAD.MOV.U32 R7, RZ, RZ, R15 ;  /* 0x000000ffff071224 */ /* 0x008fca00078e000f */
[----:B------:R0:W3:Y:S04]  /*175d0*/  @P1 LDG.E.U16 R8, [R6.64] ;  /* 0x0000000606081981 */ /* 0x0000e8000c1e1500 */
[----:B--2---:R1:W-:Y:S04]  /*175e0*/  STL [R1+0x110], R25 ;  /* 0x0001101901007387 */ /* 0x0043e80000100800 */
[----:B-1----:R-:W2:Y:S04]  /*175f0*/  LDL.LU R25, [R1+0x2200] ;  /* 0x0022000001197983 */ /* 0x002ea80000300800 */
[----:B0-----:R-:W2:Y:S04]  /*17600*/  LDL R6, [R1+0x534] ;  /* 0x0005340001067983 */ /* 0x001ea80000100800 */
[----:B------:R-:W2:Y:S01]  /*17610*/  LDL R7, [R1+0x538] ;  /* 0x0005380001077983 */ /* 0x000ea20000100800 */
[----:B------:R-:W-:-:S02]  /*17620*/  ISETP.GT.AND P0, PT, R13, 0x61, PT ;  /* 0x000000610d00780c */ /* 0x000fc40003f04270 */
[----:B----4-:R-:W-:Y:S01]  /*17630*/  PRMT R19, RZ, 0x7610, R19 ;  /* 0x00007610ff137816 */ /* 0x010fe20000000013 */
[----:B------:R-:W4:Y:S01]  /*17640*/  LDL R15, [R1+0x51c] ;  /* 0x00051c00010f7983 */ /* 0x000f220000100800 */
[----:B------:R-:W-:-:S03]  /*17650*/  ISETP.GT.AND P1, PT, R13, 0x62, PT ;  /* 0x000000620d00780c */ /* 0x000fc60003f24270 */
[----:B------:R-:W3:Y:S06]  /*17660*/  LDL R14, [R1+0x520] ;  /* 0x00052000010e7983 */ /* 0x000eec0000100800 */
[----:B--2---:R-:W-:-:S04]  /*17670*/  @P0 LOP3.LUT R7, R7, R6, RZ, 0x3c, !PT ;  /* 0x0000000607070212 */ /* 0x004fc800078e3cff */
[----:B------:R-:W-:-:S04]  /*17680*/  @P0 LOP3.LUT R6, R7, R6, RZ, 0x3c, !PT ;  /* 0x0000000607060212 */ /* 0x000fc800078e3cff */
[----:B------:R-:W-:-:S05]  /*17690*/  @P0 LOP3.LUT R7, R7, R6, RZ, 0x3c, !PT ;  /* 0x0000000607070212 */ /* 0x000fca00078e3cff */
[----:B------:R0:W2:Y:S04]  /*176a0*/  @P0 LDG.E.U16 R19, [R6.64] ;  /* 0x0000000606130981 */ /* 0x0000a8000c1e1500 */
[----:B0-----:R-:W3:Y:S04]  /*176b0*/  LDL R6, [R1+0x52c] ;  /* 0x00052c0001067983 */ /* 0x001ee80000100800 */
[----:B------:R-:W3:Y:S01]  /*176c0*/  LDL R7, [R1+0x530] ;  /* 0x0005300001077983 */ /* 0x000ee20000100800 */
[----:B------:R-:W-:-:S03]  /*176d0*/  PRMT R25, RZ, 0x7610, R25 ;  /* 0x00007610ff197816 */ /* 0x000fc60000000019 */
[----:B--2---:R-:W-:Y:S01]  /*176e0*/  STL [R1+0x2168], R19 ;  /* 0x0021681301007387 */ /* 0x004fe20000100800 */
[----:B---3--:R-:W-:-:S04]  /*176f0*/  @P1 LOP3.LUT R7, R7, R6, RZ, 0x3c, !PT ;  /* 0x0000000607071212 */ /* 0x008fc800078e3cff */
[----:B------:R-:W-:-:S04]  /*17700*/  @P1 LOP3.LUT R6, R7, R6, RZ, 0x3c, !PT ;  /* 0x0000000607061212 */ /* 0x000fc800078e3cff */
[----:B------:R-:W-:Y:S01]  /*17710*/  @P1 LOP3.LUT R7, R7, R6, RZ, 0x3c, !PT ;  /* 0x0000000607071212 */ /* 0x000fe200078e3cff */
[----:B------:R-:W-:Y:S04]  /*17720*/  STL [R1+0x216c], R19 ;  /* 0x00216c1301007387 */ /* 0x000fe80000100800 */
[----:B------:R0:W2:Y:S04]  /*17730*/  @P1 LDG.E.U16 R25, [R6.64] ;  /* 0x0000000606191981 */ /* 0x0000a8000c1e1500 */
[----:B0-----:R-:W3:Y:S04]  /*17740*/  LDL R6, [R1+0x524] ;  /* 0x0005240001067983 */ /* 0x001ee80000100800 */
[----:B------:R-:W3:Y:S01]  /*17750*/  LDL R7, [R1+0x528] ;  /* 0x0005280001077983 */ /* 0x000ee20000100800 */
[----:B------:R-:W-:-:S02]  /*17760*/  ISETP.GT.AND P0, PT, R13, 0x63, PT ;  /* 0x000000630d00780c */ /* 0x000fc40003f04270 */
        /* <DEDUP_REMOVED lines=9> */
[----:B0-----:R-:W2:Y:S06]  /*17800*/  LDL.LU R20, [R1+0x21fc] ;  /* 0x0021fc0001147983 */ /* 0x001eac0000300800 */
[----:B------:R-:W-:-:S02]  /*17810*/  @P1 IMAD.MOV.U32 R6, RZ, RZ, R14 ;  /* 0x000000ffff061224 */ /* 0x000fc400078e000e */
[----:B----4-:R-:W-:Y:S01]  /*17820*/  @P1 IMAD.MOV.U32 R7, RZ, RZ, R15 ;  /* 0x000000ffff071224 */ /* 0x010fe200078e000f */
[----:B------:R-:W3:Y:S04]  /*17830*/  LDL R14, [R1+0x500] ;  /* 0x00050000010e7983 */ /* 0x000ee80000100800 */
[----:B------:R-:W3:Y:S01]  /*17840*/  LDL R15, [R1+0x4fc] ;  /* 0x0004fc00010f7983 */ /* 0x000ee20000100800 */
[----:B--2---:R-:W-:-:S06]  /*17850*/  PRMT R20, RZ, 0x7610, R20 ;  /* 0x00007610ff147816 */ /* 0x004fcc0000000014 */
        /* <DEDUP_REMOVED lines=20> */
[----:B------:R0:W2:Y:S04]  /*179a0*/  @P1 LDG.E.U16 R0, [R6.64] ;  /* 0x0000000606001981 */ /* 0x0000a8000c1e1500 */
[----:B0-----:R-:W2:Y:S04]  /*179b0*/  LDL R6, [R1+0x504] ;  /* 0x0005040001067983 */ /* 0x001ea80000100800 */
[----:B------:R-:W2:Y:S01]  /*179c0*/  LDL R7, [R1+0x508] ;  /* 0x0005080001077983 */ /* 0x000ea20000100800 */
[----:B------:R-:W-:Y:S02]  /*179d0*/  ISETP.GT.AND P0, PT, R13, 0x67, PT ;  /* 0x000000670d00780c */ /* 0x000fe40003f04270 */
[----:B------:R-:W-:-:S11]  /*179e0*/  PRMT R24, RZ, 0x7610, R24 ;  /* 0x00007610ff187816 */ /* 0x000fd60000000018 */
[----:B--2---:R-:W-:-:S04]  /*179f0*/  @P0 LOP3.LUT R7, R7, R6, RZ, 0x3c, !PT ;  /* 0x0000000607070212 */ /* 0x004fc800078e3cff */
[----:B------:R-:W-:-:S04]  /*17a00*/  @P0 LOP3.LUT R6, R7, R6, RZ, 0x3c, !PT ;  /* 0x0000000607060212 */ /* 0x000fc800078e3cff */
[----:B------:R-:W-:-:S05]  /*17a10*/  @P0 LOP3.LUT R7, R7, R6, RZ, 0x3c, !PT ;  /* 0x0000000607070212 */ /* 0x000fca00078e3cff */
[----:B------:R0:W2:Y:S01]  /*17a20*/  @P0 LDG.E.U16 R24, [R6.64] ;  /* 0x0000000606180981 */ /* 0x0000a2000c1e1500 */
[----:B------:R-:W-:-:S03]  /*17a30*/  ISETP.GT.AND P1, PT, R13, 0x68, PT ;  /* 0x000000680d00780c */ /* 0x000fc60003f24270 */
[----:B------:R-:W-:Y:S01]  /*17a40*/  STL [R1+0x2138], R0 ;  /* 0x0021380001007387 */ /* 0x000fe20000100800 */
[----:B0-----:R-:W-:-:S09]  /*17a50*/  PRMT R7, RZ, 0x7610, R7 ;  /* 0x00007610ff077816 */ /* 0x001fd20000000007 */
[----:B---3--:R0:W3:Y:S04]  /*17a60*/  @P1 LDG.E.U16 R7, [R14.64] ;  /* 0x000000060e071981 */ /* 0x0080e8000c1e1500 */
[----:B--2---:R1:W-:Y:S04]  /*17a70*/  STL [R1+0xf8], R24 ;  /* 0x0000f81801007387 */ /* 0x0043e80000100800 */
[----:B-1----:R-:W2:Y:S04]  /*17a80*/  LDL.LU R24, [R1+0x21f0] ;  /* 0x0021f00001187983 */ /* 0x002ea80000300800 */
[----:B0-----:R-:W2:Y:S04]  /*17a90*/  LDL R14, [R1+0x4f4] ;  /* 0x0004f400010e7983 */ /* 0x001ea80000100800 */
[----:B------:R-:W2:Y:S01]  /*17aa0*/  LDL R15, [R1+0x4f8] ;  /* 0x0004f800010f7983 */ /* 0x000ea20000100800 */
[----:B------:R-:W-:-:S02]  /*17ab0*/  ISETP.GT.AND P0, PT, R13, 0x69, PT ;  /* 0x000000690d00780c */ /* 0x000fc40003f04270 */
[----:B------:R-:W-:-:S11]  /*17ac0*/  PRMT R20, RZ, 0x7610, R20 ;  /* 0x00007610ff147816 */ /* 0x000fd60000000014 */
[----:B--2---:R-:W-:-:S04]  /*17ad0*/  @P0 LOP3.LUT R15, R15, R14, RZ, 0x3c, !PT ;  /* 0x0000000e0f0f0212 */ /* 0x004fc800078e3cff */
[----:B------:R-:W-:-:S04]  /*17ae0*/  @P0 LOP3.LUT R14, R15, R14, RZ, 0x3c, !PT ;  /* 0x0000000e0f0e0212 */ /* 0x000fc800078e3cff */
[----:B------:R-:W-:-:S05]  /*17af0*/  @P0 LOP3.LUT R15, R15, R14, RZ, 0x3c, !PT ;  /* 0x0000000e0f0f0212 */ /* 0x000fca00078e3cff */
[----:B------:R0:W2:Y:S04]  /*17b00*/  @P0 LDG.E.U16 R20, [R14.64] ;  /* 0x000000060e140981 */ /* 0x0000a8000c1e1500 */
[----:B0-----:R-:W3:Y:S04]  /*17b10*/  LDL R14, [R1+0x4bc] ;  /* 0x0004bc00010e7983 */ /* 0x001ee80000100800 */
[----:B------:R-:W3:Y:S01]  /*17b20*/  LDL R15, [R1+0x4c0] ;  /* 0x0004c000010f7983 */ /* 0x000ee20000100800 */
[----:B------:R-:W-:Y:S02]  /*17b30*/  ISETP.GT.AND P1, PT, R13, 0x70, PT ;  /* 0x000000700d00780c */ /* 0x000fe40003f24270 */
[----:B------:R-:W-:Y:S01]  /*17b40*/  PRMT R6, RZ, 0x7610, R6 ;  /* 0x00007610ff067816 */ /* 0x000fe20000000006 */
[----:B--2---:R-:W-:Y:S10]  /*17b50*/  STL [R1+0x2178], R20 ;  /* 0x0021781401007387 */ /* 0x004ff40000100800 */
        /* <DEDUP_REMOVED lines=8> */
[----:B----4-:R-:W-:-:S11]  /*17be0*/  PRMT R5, RZ, 0x7610, R5 ;  /* 0x00007610ff057816 */ /* 0x010fd60000000005 */
[----:B---3--:R-:W-:-:S04]  /*17bf0*/  @P2 LOP3.LUT R15, R15, R14, RZ, 0x3c, !PT ;  /* 0x0000000e0f0f2212 */ /* 0x008fc800078e3cff */
[----:B------:R-:W-:-:S04]  /*17c00*/  @P2 LOP3.LUT R14, R15, R14, RZ, 0x3c, !PT ;  /* 0x0000000e0f0e2212 */ /* 0x000fc800078e3cff */
[----:B------:R-:W-:-:S05]  /*17c10*/  @P2 LOP3.LUT R15, R15, R14, RZ, 0x3c, !PT ;  /* 0x0000000e0f0f2212 */ /* 0x000fca00078e3cff */
[----:B------:R0:W3:Y:S04]  /*17c20*/  @P2 LDG.E.U16 R5, [R14.64] ;  /* 0x000000060e052981 */ /* 0x0000e8000c1e1500 */
[----:B0-----:R-:W4:Y:S04]  /*17c30*/  LDL R14, [R1+0x4ec] ;  /* 0x0004ec00010e7983 */ /* 0x001f280000100800 */
[----:B------:R-:W4:Y:S01]  /*17c40*/  LDL R15, [R1+0x4f0] ;  /* 0x0004f000010f7983 */ /* 0x000f220000100800 */
[----:B------:R-:W-:Y:S02]  /*17c50*/  ISETP.GT.AND P0, PT, R13, 0x6a, PT ;  /* 0x0000006a0d00780c */ /* 0x000fe40003f04270 */
[----:B------:R-:W-:-:S11]  /*17c60*/  PRMT R24, RZ, 0x7610, R24 ;  /* 0x00007610ff187816 */ /* 0x000fd60000000018 */
[----:B----4-:R-:W-:-:S04]  /*17c70*/  @P0 LOP3.LUT R15, R15, R14, RZ, 0x3c, !PT ;  /* 0x0000000e0f0f0212 */ /* 0x010fc800078e3cff */
[----:B------:R-:W-:-:S04]  /*17c80*/  @P0 LOP3.LUT R14, R15, R14, RZ, 0x3c, !PT ;  /* 0x0000000e0f0e0212 */ /* 0x000fc800078e3cff */
[----:B------:R-:W-:-:S05]  /*17c90*/  @P0 LOP3.LUT R15, R15, R14, RZ, 0x3c, !PT ;  /* 0x0000000e0f0f0212 */ /* 0x000fca00078e3cff */
[----:B------:R0:W4:Y:S04]  /*17ca0*/  @P0 LDG.E.U16 R24, [R14.64] ;  /* 0x000000060e180981 */ /* 0x000128000c1e1500 */
[----:B0-----:R-:W2:Y:S04]  /*17cb0*/  LDL R14, [R1+0x4e4] ;  /* 0x0004e400010e7983 */ /* 0x001ea80000100800 */
[----:B------:R-:W2:Y:S01]  /*17cc0*/  LDL R15, [R1+0x4e8] ;  /* 0x0004e800010f7983 */ /* 0x000ea20000100800 */
[----:B------:R-:W-:Y:S02]  /*17cd0*/  ISETP.GT.AND P1, PT, R13, 0x6b, PT ;  /* 0x0000006b0d00780c */ /* 0x000fe40003f24270 */
        /* <DEDUP_REMOVED lines=55> */
[----:B0-----:R-:W3:Y:S04]  /*18050*/  LDL R14, [R1+0x4ac] ;  /* 0x0004ac00010e7983 */ /* 0x001ee80000100800 */
[----:B------:R-:W3:Y:S01]  /*18060*/  LDL R15, [R1+0x4b0] ;  /* 0x0004b000010f7983 */ /* 0x000ee20000100800 */
[----:B------:R-:W-:Y:S02]  /*18070*/  ISETP.GT.AND P1, PT, R13, 0x72, PT ;  /* 0x000000720d00780c */ /* 0x000fe40003f24270 */
[----:B--2---:R-:W-:-:S11]  /*18080*/  PRMT R23, RZ, 0x7610, R23 ;  /* 0x00007610ff177816 */ /* 0x004fd60000000017 */
[----:B---3--:R-:W-:-:S04]  /*18090*/  @P1 LOP3.LUT R15, R15, R14, RZ, 0x3c, !PT ;  /* 0x0000000e0f0f1212 */ /* 0x008fc800078e3cff */
        /* <DEDUP_REMOVED lines=68> */
[----:B------:R0:W3:Y:S04]  /*184e0*/  @P0 LDG.E.U16 R21, [R14.64] ;  /* 0x000000060e150981 */ /* 0x0000e8000c1e1500 */
        /* <DEDUP_REMOVED lines=17> */
[----:B------:R0:W2:Y:S04]  /*18600*/  @P0 LDG.E.U16 R22, [R14.64] ;  /* 0x000000060e160981 */ /* 0x0000a8000c1e1500 */
[----:B0-----:R-:W3:Y:S01]  /*18610*/  LDL R14, [R1+0x454] ;  /* 0x00045400010e7983 */ /* 0x001ee20000100800 */
[----:B------:R-:W-:-:S03]  /*18620*/  ISETP.GT.AND P1, PT, R13, 0x7d, PT ;  /* 0x0000007d0d00780c */ /* 0x000fc60003f24270 */
[----:B--2---:R-:W-:Y:S04]  /*18630*/  STL [R1+0xc0], R22 ;  /* 0x0000c01601007387 */ /* 0x004fe80000100800 */
[----:B------:R-:W3:Y:S01]  /*18640*/  LDL R15, [R1+0x458] ;  /* 0x00045800010f7983 */ /* 0x000ee20000100800 */
[----:B------:R-:W-:-:S05]  /*18650*/  PRMT R0, RZ, 0x7610, R0 ;  /* 0x00007610ff007816 */ /* 0x000fca0000000000 */
        /* <DEDUP_REMOVED lines=17> */
[----:B------:R-:W-:-:S03]  /*18770*/  PRMT R18, RZ, 0x7610, R18 ;  /* 0x00007610ff127816 */ /* 0x000fc60000000012 */
[----:B------:R-:W0:Y:S01]  /*18780*/  S2R R22, SR_TID.X ;  /* 0x0000000000167919 */ /* 0x000e220000002100 */
[----:B--2---:R-:W-:-:S04]  /*18790*/  @P1 LOP3.LUT R15, R15, R14, RZ, 0x3c, !PT ;  /* 0x0000000e0f0f1212 */ /* 0x004fc800078e3cff */
[----:B------:R-:W-:-:S04]  /*187a0*/  @P1 LOP3.LUT R14, R15, R14, RZ, 0x3c, !PT ;  /* 0x0000000e0f0e1212 */ /* 0x000fc800078e3cff */
[----:B------:R-:W-:-:S05]  /*187b0*/  @P1 LOP3.LUT R15, R15, R14, RZ, 0x3c, !PT ;  /* 0x0000000e0f0f1212 */ /* 0x000fca00078e3cff */
[----:B------:R1:W2:Y:S04]  /*187c0*/  @P1 LDG.E.U16 R18, [R14.64] ;  /* 0x000000060e121981 */ /* 0x0002a8000c1e1500 */
[----:B-1----:R-:W3:Y:S04]  /*187d0*/  LDL R14, [R1+0x854] ;  /* 0x00085400010e7983 */ /* 0x002ee80000100800 */
[----:B------:R-:W3:Y:S01]  /*187e0*/  LDL R15, [R1+0xbe0] ;  /* 0x000be000010f7983 */ /* 0x000ee20000100800 */
[----:B0-----:R-:W-:-:S04]  /*187f0*/  LOP3.LUT R22, R22, 0x7f, RZ, 0xc0, !PT ;  /* 0x0000007f16167812 */ /* 0x001fc800078ec0ff */
[----:B------:R-:W-:Y:S02]  /*18800*/  ISETP.GE.AND P0, PT, R22, R13, PT ;  /* 0x0000000d1600720c */ /* 0x000fe40003f06270 */
[----:B------:R-:W-:Y:S01]  /*18810*/  PRMT R17, RZ, 0x7610, R17 ;  /* 0x00007610ff117816 */ /* 0x000fe20000000011 */
[----:B------:R-:W-:Y:S06]  /*18820*/  BAR.SYNC.DEFER_BLOCKING 0x0 ;  /* 0x0000000000007b1d */ /* 0x000fec0000010000 */
[----:B--2---:R0:W-:Y:S04]  /*18830*/  STL [R1+0xb4], R18 ;  /* 0x0000b41201007387 */ /* 0x0041e80000100800 */
[----:B0-----:R-:W2:Y:S01]  /*18840*/  LDL.LU R18, [R1+0x20] ;  /* 0x0000200001127983 */ /* 0x001ea20000300800 */
[----:B---3--:R-:W-:-:S04]  /*18850*/  @!P0 LOP3.LUT R15, R15, R14, RZ, 0x3c, !PT ;  /* 0x0000000e0f0f8212 */ /* 0x008fc800078e3cff */
[----:B------:R-:W-:-:S04]  /*18860*/  @!P0 LOP3.LUT R14, R15, R14, RZ, 0x3c, !PT ;  /* 0x0000000e0f0e8212 */ /* 0x000fc800078e3cff */
[----:B------:R-:W-:-:S05]  /*18870*/  @!P0 LOP3.LUT R15, R15, R14, RZ, 0x3c, !PT ;  /* 0x0000000e0f0f8212 */ /* 0x000fca00078e3cff */
[----:B------:R0:W3:Y:S04]  /*18880*/  @!P0 LDG.E.U16 R17, [R14.64] ;  /* 0x000000060e118981 */ /* 0x0000e8000c1e1500 */
[----:B0-----:R-:W2:Y:S04]  /*18890*/  LDL R14, [R1+0xbbc] ;  /* 0x000bbc00010e7983 */ /* 0x001ea80000100800 */
[----:B------:R-:W2:Y:S01]  /*188a0*/  LDL R15, [R1+0xbc0] ;  /* 0x000bc000010f7983 */ /* 0x000ea20000100800 */
[----:B------:R-:W-:-:S03]  /*188b0*/  PRMT R26, RZ, 0x7610, R26 ;  /* 0x00007610ff1a7816 */ /* 0x000fc6000000001a */
[----:B---3--:R0:W-:Y:S04]  /*188c0*/  STL [R1+0xb0], R17 ;  /* 0x0000b01101007387 */ /* 0x0081e80000100800 */
[----:B0-----:R-:W3:Y:S01]  /*188d0*/  LDL.LU R17, [R1+0x18] ;  /* 0x0000180001117983 */ /* 0x001ee20000300800 */
[----:B--2---:R-:W-:-:S04]  /*188e0*/  @!P0 LOP3.LUT R15, R15, R14, RZ, 0x3c, !PT ;  /* 0x0000000e0f0f8212 */ /* 0x004fc800078e3cff */
[----:B------:R-:W-:-:S04]  /*188f0*/  @!P0 LOP3.LUT R14, R15, R14, RZ, 0x3c, !PT ;  /* 0x0000000e0f0e8212 */ /* 0x000fc800078e3cff */
[----:B------:R-:W-:-:S05]  /*18900*/  @!P0 LOP3.LUT R15, R15, R14, RZ, 0x3c, !PT ;  /* 0x0000000e0f0f8212 */ /* 0x000fca00078e3cff */
[----:B------:R0:W2:Y:S04]  /*18910*/  @!P0 LDG.E.U16 R26, [R14.64] ;  /* 0x000000060e1a8981 */ /* 0x0000a8000c1e1500 */
[----:B0-----:R-:W3:Y:S04]  /*18920*/  LDL R14, [R1+0xb7c] ;  /* 0x000b7c00010e7983 */ /* 0x001ee80000100800 */
[----:B------:R-:W3:Y:S01]  /*18930*/  LDL R15, [R1+0xb80] ;  /* 0x000b8000010f7983 */ /* 0x000ee20000100800 */
[----:B------:R-:W-:-:S03]  /*18940*/  PRMT R29, RZ, 0x7610, R29 ;  /* 0x00007610ff1d7816 */ /* 0x000fc6000000001d */
        /* <DEDUP_REMOVED lines=8> */
[----:B------:R-:W-:Y:S02]  /*189d0*/  PRMT R12, RZ, 0x7610, R12 ;  /* 0x00007610ff0c7816 */ /* 0x000fe4000000000c */
[----:B--2---:R-:W-:-:S04]  /*189e0*/  @!P0 LOP3.LUT R15, R15, R14, RZ, 0x3c, !PT ;  /* 0x0000000e0f0f8212 */ /* 0x004fc800078e3cff */
[----:B------:R-:W-:-:S04]  /*189f0*/  @!P0 LOP3.LUT R14, R15, R14, RZ, 0x3c, !PT ;  /* 0x0000000e0f0e8212 */ /* 0x000fc800078e3cff */
[----:B------:R-:W-:-:S05]  /*18a00*/  @!P0 LOP3.LUT R15, R15, R14, RZ, 0x3c, !PT ;  /* 0x0000000e0f0f8212 */ /* 0x000fca00078e3cff */
[----:B------:R-:W2:Y:S04]  /*18a10*/  @!P0 LDG.E.U16 R12, [R14.64] ;  /* 0x000000060e0c8981 */ /* 0x000ea8000c1e1500 */
[----:B---3--:R0:W-:Y:S04]  /*18a20*/  STL [R1+0xa8], R29 ;  /* 0x0000a81d01007387 */ /* 0x0081e80000100800 */
[----:B0-----:R-:W3:Y:S04]  /*18a30*/  LDL.LU R29, [R1+0x8] ;  /* 0x00000800011d7983 */ /* 0x001ee80000300800 */
[----:B--2---:R0:W-:Y:S04]  /*18a40*/  STL [R1+0xa4], R12 ;  /* 0x0000a40c01007387 */ /* 0x0041e80000100800 */
[----:B0-----:R-:W2:Y:S04]  /*18a50*/  LDL.LU R12, [R1+0x21bc] ;  /* 0x0021bc00010c7983 */ /* 0x001ea80000300800 */
[----:B------:R-:W3:Y:S04]  /*18a60*/  LDL R14, [R1+0xafc] ;  /* 0x000afc00010e7983 */ /* 0x000ee80000100800 */
[----:B------:R-:W3:Y:S01]  /*18a70*/  LDL R15, [R1+0xb00] ;  /* 0x000b0000010f7983 */ /* 0x000ee20000100800 */
[----:B--2---:R-:W-:-:S02]  /*18a80*/  PRMT R12, RZ, 0x7610, R12 ;  /* 0x00007610ff0c7816 */ /* 0x004fc4000000000c */
[----:B---3--:R-:W-:-:S04]  /*18a90*/  @!P0 LOP3.LUT R15, R15, R14, RZ, 0x3c, !PT ;  /* 0x0000000e0f0f8212 */ /* 0x008fc800078e3cff */
[----:B------:R-:W-:-:S04]  /*18aa0*/  @!P0 LOP3.LUT R14, R15, R14, RZ, 0x3c, !PT ;  /* 0x0000000e0f0e8212 */ /* 0x000fc800078e3cff */
[----:B------:R-:W-:-:S05]  /*18ab0*/  @!P0 LOP3.LUT R15, R15, R14, RZ, 0x3c, !PT ;  /* 0x0000000e0f0f8212 */ /* 0x000fca00078e3cff */
[----:B------:R-:W2:Y:S04]  /*18ac0*/  @!P0 LDG.E.U16 R12, [R14.64] ;  /* 0x000000060e0c8981 */ /* 0x000ea8000c1e1500 */
        /* <DEDUP_REMOVED lines=26> */
[----:B------:R-:W2:Y:S01]  /*18c70*/  @!P0 LDG.E.U16 R12, [R14.64] ;  /* 0x000000060e0c8981 */ /* 0x000ea2000c1e1500 */
[----:B------:R-:W-:-:S05]  /*18c80*/  IMAD.SHL.U32 R22, R22, 0x2, RZ ;  /* 0x0000000216167824 */ /* 0x000fca00078e00ff */
[----:B------:R-:W-:Y:S04]  /*18c90*/  STS.U16 [R22], R18 ;  /* 0x0000001216007388 */ /* 0x000fe80000000400 */
[----:B--2---:R0:W-:Y:S04]  /*18ca0*/  STL [R1+0x94], R12 ;  /* 0x0000940c01007387 */ /* 0x0041e80000100800 */
[----:B0-----:R-:W2:Y:S04]  /*18cb0*/  LDL.LU R12, [R1+0x21ac] ;  /* 0x0021ac00010c7983 */ /* 0x001ea80000300800 */
[----:B------:R-:W3:Y:S04]  /*18cc0*/  LDL R14, [R1+0x9fc] ;  /* 0x0009fc00010e7983 */ /* 0x000ee80000100800 */
[----:B------:R-:W3:Y:S04]  /*18cd0*/  LDL R15, [R1+0xa00] ;  /* 0x000a0000010f7983 */ /* 0x000ee80000100800 */
[----:B------:R-:W2:Y:S01]  /*18ce0*/  LDL.LU R18, [R1+0x21a8] ;  /* 0x0021a80001127983 */ /* 0x000ea20000300800 */
[----:B---3--:R-:W-:-:S04]  /*18cf0*/  @!P0 LOP3.LUT R15, R15, R14, RZ, 0x3c, !PT ;  /* 0x0000000e0f0f8212 */ /* 0x008fc800078e3cff */
[C---:B------:R-:W-:Y:S02]  /*18d00*/  @!P0 LOP3.LUT R14, R15.reuse, R14, RZ, 0x3c, !PT ;  /* 0x0000000e0f0e8212 */ /* 0x040fe400078e3cff */
[----:B--2---:R-:W-:Y:S02]  /*18d10*/  PRMT R18, RZ, 0x7610, R18 ;  /* 0x00007610ff127816 */ /* 0x004fe40000000012 */
[----:B------:R-:W-:-:S05]  /*18d20*/  @!P0 LOP3.LUT R15, R15, R14, RZ, 0x3c, !PT ;  /* 0x0000000e0f0f8212 */ /* 0x000fca00078e3cff */
[----:B------:R-:W2:Y:S04]  /*18d30*/  @!P0 LDG.E.U16 R18, [R14.64] ;  /* 0x000000060e128981 */ /* 0x000ea8000c1e1500 */
[----:B------:R-:W-:Y:S04]  /*18d40*/  STS.U16 [R22+0x800], R17 ;  /* 0x0008001116007388 */ /* 0x000fe80000000400 */
        /* <DEDUP_REMOVED lines=32> */
[----:B--2---:R0:W-:Y:S04]  /*18f50*/  STL [R1+0x84], R29 ;  /* 0x0000841d01007387 */ /* 0x0041e80000100800 */
[----:B0-----:R-:W2:Y:S04]  /*18f60*/  LDL.LU R29, [R1+0x218c] ;  /* 0x00218c00011d7983 */ /* 0x001ea80000300800 */
[----:B------:R-:W3:Y:S04]  /*18f70*/  LDL R14, [R1+0x8fc] ;  /* 0x0008fc00010e7983 */ /* 0x000ee80000100800 */
[----:B------:R-:W3:Y:S01]  /*18f80*/  LDL R15, [R1+0x900] ;  /* 0x00090000010f7983 */ /* 0x000ee20000100800 */
[----:B------:R-:W-:-:S02]  /*18f90*/  PRMT R13, RZ, 0x7610, R13 ;  /* 0x00007610ff0d7816 */ /* 0x000fc4000000000d */
        /* <DEDUP_REMOVED lines=12> */
[----:B0-----:R-:W3:Y:S04]  /*19060*/  LDL R13, [R1+0x850] ;  /* 0x00085000010d7983 */ /* 0x001ee80000100800 */
[----:B--2---:R0:W-:Y:S04]  /*19070*/  STL [R1+0x7c], R17 ;  /* 0x00007c1101007387 */ /* 0x0041e80000100800 */
[----:B0-----:R-:W2:Y:S04]  /*19080*/  LDL.LU R17, [R1+0x2188] ;  /* 0x0021880001117983 */ /* 0x001ea80000300800 */
[----:B------:R-:W2:Y:S04]  /*19090*/  LDL R14, [R1+0x87c] ;  /* 0x00087c00010e7983 */ /* 0x000ea80000100800 */
[----:B------:R-:W2:Y:S01]  /*190a0*/  LDL R15, [R1+0x880] ;  /* 0x00088000010f7983 */ /* 0x000ea20000100800 */
[----:B------:R-:W-:-:S02]  /*190b0*/  PRMT R27, RZ, 0x7610, R27 ;  /* 0x00007610ff1b7816 */ /* 0x000fc4000000001b */
[----:B--2---:R-:W-:-:S04]  /*190c0*/  @!P0 LOP3.LUT R15, R15, R14, RZ, 0x3c, !PT ;  /* 0x0000000e0f0f8212 */ /* 0x004fc800078e3cff */
[----:B------:R-:W-:-:S04]  /*190d0*/  @!P0 LOP3.LUT R14, R15, R14, RZ, 0x3c, !PT ;  /* 0x0000000e0f0e8212 */ /* 0x000fc800078e3cff */
[----:B------:R-:W-:-:S05]  /*190e0*/  @!P0 LOP3.LUT R15, R15, R14, RZ, 0x3c, !PT ;  /* 0x0000000e0f0f8212 */ /* 0x000fca00078e3cff */
[----:B------:R0:W2:Y:S04]  /*190f0*/  @!P0 LDG.E.U16 R27, [R14.64] ;  /* 0x000000060e1b8981 */ /* 0x0000a8000c1e1500 */
[----:B0-----:R-:W2:Y:S04]  /*19100*/  LDL R14, [R1+0x858] ;  /* 0x00085800010e7983 */ /* 0x001ea80000100800 */
[----:B------:R-:W2:Y:S01]  /*19110*/  LDL R15, [R1+0xc18] ;  /* 0x000c1800010f7983 */ /* 0x000ea20000100800 */
[----:B------:R-:W-:Y:S02]  /*19120*/  PRMT R25, RZ, 0x7610, R25 ;  /* 0x00007610ff197816 */ /* 0x000fe40000000019 */
[----:B--2---:R-:W-:-:S04]  /*19130*/  @!P0 LOP3.LUT R15, R15, R14, RZ, 0x3c, !PT ;  /* 0x0000000e0f0f8212 */ /* 0x004fc800078e3cff */
[----:B------:R-:W-:-:S04]  /*19140*/  @!P0 LOP3.LUT R14, R15, R14, RZ, 0x3c, !PT ;  /* 0x0000000e0f0e8212 */ /* 0x000fc800078e3cff */
[----:B------:R-:W-:-:S05]  /*19150*/  @!P0 LOP3.LUT R15, R15, R14, RZ, 0x3c, !PT ;  /* 0x0000000e0f0f8212 */ /* 0x000fca00078e3cff */
[----:B------:R-:W2:Y:S04]  /*19160*/  @!P0 LDG.E.U16 R25, [R14.64] ;  /* 0x000000060e198981 */ /* 0x000ea8000c1e1500 */
[----:B------:R-:W-:Y:S04]  /*19170*/  STS.U16 [R22+0x2000], R29 ;  /* 0x0020001d16007388 */ /* 0x000fe80000000400 */
[----:B------:R-:W-:Y:S04]  /*19180*/  STS.U16 [R22+0x2800], R26 ;  /* 0x0028001a16007388 */ /* 0x000fe80000000400 */
[----:B------:R-:W-:Y:S04]  /*19190*/  STS.U16 [R22+0x3000], R17 ;  /* 0x0030001116007388 */ /* 0x000fe80000000400 */
[----:B------:R0:W-:Y:S04]  /*191a0*/  STL [R1+0x78], R27 ;  /* 0x0000781b01007387 */ /* 0x0001e80000100800 */
[----:B------:R-:W-:Y:S04]  /*191b0*/  STS.U16 [R22+0x3800], R18 ;  /* 0x0038001216007388 */ /* 0x000fe80000000400 */
[----:B------:R1:W-:Y:S04]  /*191c0*/  STS.U16 [R22+0x4000], R12 ;  /* 0x0040000c16007388 */ /* 0x0003e80000000400 */
[----:B0-----:R-:W3:Y:S04]  /*191d0*/  LDL R27, [R1+0xb78] ;  /* 0x000b7800011b7983 */ /* 0x001ee80000100800 */
[----:B--2---:R0:W-:Y:S04]  /*191e0*/  STL [R1+0x74], R25 ;  /* 0x0000741901007387 */ /* 0x0041e80000100800 */
[----:B-1----:R-:W3:Y:S01]  /*191f0*/  LDL R12, [R1+0x440] ;  /* 0x00044000010c7983 */ /* 0x002ee20000100800 */
[----:B------:R-:W-:-:S03]  /*19200*/  PRMT R11, RZ, 0x7610, R11 ;  /* 0x00007610ff0b7816 */ /* 0x000fc6000000000b */
[----:B0-----:R-:W2:Y:S01]  /*19210*/  LDL R25, [R1+0xb38] ;  /* 0x000b380001197983 */ /* 0x001ea20000100800 */
[----:B---3--:R-:W-:-:S04]  /*19220*/  @!P0 LOP3.LUT R13, R13, R12, RZ, 0x3c, !PT ;  /* 0x0000000c0d0d8212 */ /* 0x008fc800078e3cff */
[----:B------:R-:W-:-:S04]  /*19230*/  @!P0 LOP3.LUT R12, R13, R12, RZ, 0x3c, !PT ;  /* 0x0000000c0d0c8212 */ /* 0x000fc800078e3cff */
[----:B------:R-:W-:-:S05]  /*19240*/  @!P0 LOP3.LUT R13, R13, R12, RZ, 0x3c, !PT ;  /* 0x0000000c0d0d8212 */ /* 0x000fca00078e3cff */
[----:B------:R-:W3:Y:S04]  /*19250*/  @!P0 LDG.E.U16 R11, [R12.64] ;  /* 0x000000060c0b8981 */ /* 0x000ee8000c1e1500 */
[----:B---3--:R0:W-:Y:S04]  /*19260*/  STL [R1+0x70], R11 ;  /* 0x0000700b01007387 */ /* 0x0081e80000100800 */
[----:B0-----:R-:W3:Y:S04]  /*19270*/  LDL.LU R11, [R1+0x2184] ;  /* 0x00218400010b7983 */ /* 0x001ee80000300800 */
[----:B------:R-:W2:Y:S04]  /*19280*/  LDL R12, [R1+0xbb4] ;  /* 0x000bb400010c7983 */ /* 0x000ea80000100800 */
[----:B------:R-:W2:Y:S01]  /*19290*/  LDL R13, [R1+0xbb8] ;  /* 0x000bb800010d7983 */ /* 0x000ea20000100800 */
[----:B------:R-:W-:-:S02]  /*192a0*/  PRMT R10, RZ, 0x7610, R10 ;  /* 0x00007610ff0a7816 */ /* 0x000fc4000000000a */
[----:B--2---:R-:W-:-:S04]  /*192b0*/  @!P0 LOP3.LUT R13, R13, R12, RZ, 0x3c, !PT ;  /* 0x0000000c0d0d8212 */ /* 0x004fc800078e3cff */
[----:B------:R-:W-:-:S04]  /*192c0*/  @!P0 LOP3.LUT R12, R13, R12, RZ, 0x3c, !PT ;  /* 0x0000000c0d0c8212 */ /* 0x000fc800078e3cff */
[----:B------:R-:W-:-:S05]  /*192d0*/  @!P0 LOP3.LUT R13, R13, R12, RZ, 0x3c, !PT ;  /* 0x0000000c0d0d8212 */ /* 0x000fca00078e3cff */
[----:B------:R0:W2:Y:S04]  /*192e0*/  @!P0 LDG.E.U16 R10, [R12.64] ;  /* 0x000000060c0a8981 */ /* 0x0000a8000c1e1500 */
[----:B---3--:R1:W-:Y:S04]  /*192f0*/  STS.U16 [R22+0x4800], R11 ;  /* 0x0048000b16007388 */ /* 0x0083e80000000400 */
[----:B-1----:R-:W3:Y:S04]  /*19300*/  LDL R11, [R1+0xb74] ;  /* 0x000b7400010b7983 */ /* 0x002ee80000100800 */
[----:B0-----:R-:W0:Y:S04]  /*19310*/  S2R R13, SR_TID.X ;  /* 0x00000000000d7919 */ /* 0x001e280000002100 */
[----:B--2---:R1:W-:Y:S04]  /*19320*/  STL [R1+0x6c], R10 ;  /* 0x00006c0a01007387 */ /* 0x0043e80000100800 */
[----:B-1----:R-:W2:Y:S01]  /*19330*/  LDL.LU R10, [R1+0x2180] ;  /* 0x00218000010a7983 */ /* 0x002ea20000300800 */
[----:B0-----:R-:W-:-:S05]  /*19340*/  LOP3.LUT R13, R13, 0x7f, RZ, 0xc0, !PT ;  /* 0x0000007f0d0d7812 */ /* 0x001fca00078ec0ff */
[----:B------:R-:W-:Y:S01]  /*19350*/  IMAD.SHL.U32 R13, R13, 0x2, RZ ;  /* 0x000000020d0d7824 */ /* 0x000fe200078e00ff */
[----:B------:R-:W-:-:S04]  /*19360*/  PRMT R4, RZ, 0x7610, R4 ;  /* 0x00007610ff047816 */ /* 0x000fc80000000004 */
[----:B--2---:R0:W-:Y:S02]  /*19370*/  STS.U16 [R13+0x5000], R10 ;  /* 0x0050000a0d007388 */ /* 0x0041e40000000400 */
[----:B0-----:R-:W-:Y:S02]  /*19380*/  @!P0 IMAD.MOV.U32 R10, RZ, RZ, R27 ;  /* 0x000000ffff0a8224 */ /* 0x001fe400078e001b */
[----:B------:R-:W2:Y:S04]  /*19390*/  LDL.LU R27, [R1+0x30] ;  /* 0x00003000011b7983 */ /* 0x000ea80000300800 */
[----:B---3--:R0:W3:Y:S04]  /*193a0*/  @!P0 LDG.E.U16 R4, [R10.64] ;  /* 0x000000060a048981 */ /* 0x0080e8000c1e1500 */
[----:B0-----:R-:W2:Y:S01]  /*193b0*/  LDL R11, [R1+0xb34] ;  /* 0x000b3400010b7983 */ /* 0x001ea20000100800 */
[----:B------:R-:W-:Y:S01]  /*193c0*/  PRMT R19, RZ, 0x7610, R19 ;  /* 0x00007610ff137816 */ /* 0x000fe20000000013 */
[----:B------:R-:W-:-:S05]  /*193d0*/  @!P0 IMAD.MOV.U32 R10, RZ, RZ, R25 ;  /* 0x000000ffff0a8224 */ /* 0x000fca00078e0019 */
[----:B--2---:R-:W2:Y:S04]  /*193e0*/  @!P0 LDG.E.U16 R19, [R10.64] ;  /* 0x000000060a138981 */ /* 0x004ea8000c1e1500 */
[----:B---3--:R0:W-:Y:S04]  /*193f0*/  STL [R1+0x68], R4 ;  /* 0x0000680401007387 */ /* 0x0081e80000100800 */
[----:B------:R1:W-:Y:S04]  /*19400*/  STS.U16 [R13+0x5800], R9 ;  /* 0x005800090d007388 */ /* 0x0003e80000000400 */
[----:B0-----:R-:W3:Y:S04]  /*19410*/  LDL R4, [R1+0xa78] ;  /* 0x000a780001047983 */ /* 0x001ee80000100800 */
[----:B-1----:R-:W3:Y:S04]  /*19420*/  LDL R9, [R1+0xaf8] ;  /* 0x000af80001097983 */ /* 0x002ee80000100800 */
[----:B------:R-:W3:Y:S04]  /*19430*/  LDL.LU R25, [R1+0x2c] ;  /* 0x00002c0001197983 */ /* 0x000ee80000300800 */
[----:B------:R-:W-:Y:S04]  /*19440*/  STS.U16 [R13+0x6000], R8 ;  /* 0x006000080d007388 */ /* 0x000fe80000000400 */
[----:B--2---:R0:W-:Y:S04]  /*19450*/  STL [R1+0x64], R19 ;  /* 0x0000641301007387 */ /* 0x0041e80000100800 */
[----:B0-----:R-:W2:Y:S04]  /*19460*/  LDL.LU R19, [R1+0x28] ;  /* 0x0000280001137983 */ /* 0x001ea80000300800 */
        /* <DEDUP_REMOVED lines=8> */
[----:B------:R-:W-:-:S03]  /*194f0*/  PRMT R3, RZ, 0x7610, R3 ;  /* 0x00007610ff037816 */ /* 0x000fc60000000003 */
[----:B------:R-:W-:Y:S04]  /*19500*/  STS.U16 [R13+0x6800], R7 ;  /* 0x006800070d007388 */ /* 0x000fe80000000400 */
[----:B---3--:R0:W-:Y:S04]  /*19510*/  STL [R1+0x60], R28 ;  /* 0x0000601c01007387 */ /* 0x0081e80000100800 */
[----:B0-----:R-:W3:Y:S01]  /*19520*/  LDL.LU R28, [R1+0x24] ;  /* 0x00002400011c7983 */ /* 0x001ee20000300800 */
[----:B--2---:R-:W-:-:S03]  /*19530*/  @!P0 LOP3.LUT R9, R9, R8, RZ, 0x3c, !PT ;  /* 0x0000000809098212 */ /* 0x004fc600078e3cff */
[----:B------:R-:W2:Y:S01]  /*19540*/  LDL R7, [R1+0xa74] ;  /* 0x000a740001077983 */ /* 0x000ea20000100800 */
[----:B------:R-:W-:-:S04]  /*19550*/  @!P0 LOP3.LUT R8, R9, R8, RZ, 0x3c, !PT ;  /* 0x0000000809088212 */ /* 0x000fc800078e3cff */
[----:B------:R-:W-:-:S05]  /*19560*/  @!P0 LOP3.LUT R9, R9, R8, RZ, 0x3c, !PT ;  /* 0x0000000809098212 */ /* 0x000fca00078e3cff */
[----:B------:R-:W3:Y:S01]  /*19570*/  @!P0 LDG.E.U16 R3, [R8.64] ;  /* 0x0000000608038981 */ /* 0x000ee2000c1e1500 */
[----:B------:R-:W-:-:S03]  /*19580*/  PRMT R12, RZ, 0x7610, R12 ;  /* 0x00007610ff0c7816 */ /* 0x000fc6000000000c */
[----:B------:R0:W-:Y:S02]  /*19590*/  STS.U16 [R13+0x7000], R6 ;  /* 0x007000060d007388 */ /* 0x0001e40000000400 */
[----:B0-----:R-:W-:-:S05]  /*195a0*/  @!P0 IMAD.MOV.U32 R6, RZ, RZ, R4 ;  /* 0x000000ffff068224 */ /* 0x001fca00078e0004 */
[----:B--2---:R0:W2:Y:S04]  /*195b0*/  @!P0 LDG.E.U16 R12, [R6.64] ;  /* 0x00000006060c8981 */ /* 0x0040a8000c1e1500 */
[----:B---3--:R1:W-:Y:S04]  /*195c0*/  STL [R1+0x5c], R3 ;  /* 0x00005c0301007387 */ /* 0x0083e80000100800 */
[----:B-1----:R-:W3:Y:S04]  /*195d0*/  LDL.LU R3, [R1+0x1c] ;  /* 0x00001c0001037983 */ /* 0x002ee80000300800 */
[----:B------:R-:W2:Y:S04]  /*195e0*/  LDL.LU R4, [R1+0x14] ;  /* 0x0000140001047983 */ /* 0x000ea80000300800 */
[----:B0-----:R-:W2:Y:S04]  /*195f0*/  LDL R6, [R1+0xa34] ;  /* 0x000a340001067983 */ /* 0x001ea80000100800 */
[----:B------:R-:W2:Y:S01]  /*19600*/  LDL R7, [R1+0xa38] ;  /* 0x000a380001077983 */ /* 0x000ea20000100800 */
[----:B------:R-:W-:-:S02]  /*19610*/  PRMT R20, RZ, 0x7610, R20 ;  /* 0x00007610ff147816 */ /* 0x000fc40000000014 */
[----:B--2---:R-:W-:-:S04]  /*19620*/  @!P0 LOP3.LUT R7, R7, R6, RZ, 0x3c, !PT ;  /* 0x0000000607078212 */ /* 0x004fc800078e3cff */
[----:B------:R-:W-:-:S04]  /*19630*/  @!P0 LOP3.LUT R6, R7, R6, RZ, 0x3c, !PT ;  /* 0x0000000607068212 */ /* 0x000fc800078e3cff */
[----:B------:R-:W-:-:S05]  /*19640*/  @!P0 LOP3.LUT R7, R7, R6, RZ, 0x3c, !PT ;  /* 0x0000000607078212 */ /* 0x000fca00078e3cff */
[----:B------:R-:W2:Y:S04]  /*19650*/  @!P0 LDG.E.U16 R20, [R6.64] ;  /* 0x0000000606148981 */ /* 0x000ea8000c1e1500 */
[----:B------:R0:W-:Y:S02]  /*19660*/  STL [R1+0x58], R12 ;  /* 0x0000580c01007387 */ /* 0x0001e40000100800 */
[----:B0-----:R-:W-:Y:S02]  /*19670*/  LOP3.LUT R12, R22, 0x10, RZ, 0x3c, !PT ;  /* 0x00000010160c7812 */ /* 0x001fe400078e3cff */
[----:B------:R-:W3:Y:S04]  /*19680*/  LDL.LU R22, [R1+0xc] ;  /* 0x00000c0001167983 */ /* 0x000ee80000300800 */
        /* <DEDUP_REMOVED lines=9> */
[----:B------:R-:W-:Y:S04]  /*19720*/  STS.U16 [R13+0x7800], R5 ;  /* 0x007800050d007388 */ /* 0x000fe80000000400 */
[----:B------:R0:W-:Y:S04]  /*19730*/  STS.U16 [R12+0x100], R27 ;  /* 0x0001001b0c007388 */ /* 0x0001e80000000400 */
[----:B0-----:R-:W3:Y:S04]  /*19740*/  LDL.LU R27, [R1] ;  /* 0x00000000011b7983 */ /* 0x001ee80000300800 */
[----:B------:R-:W-:Y:S04]  /*19750*/  STS.U16 [R12+0x900], R25 ;  /* 0x000900190c007388 */ /* 0x000fe80000000400 */
[----:B--2---:R0:W-:Y:S04]  /*19760*/  STL [R1+0x50], R20 ;  /* 0x0000501401007387 */ /* 0x0041e80000100800 */
[----:B0-----:R-:W2:Y:S04]  /*19770*/  LDL.LU R20, [R1+0x2178] ;  /* 0x0021780001147983 */ /* 0x001ea80000300800 */
[----:B------:R-:W2:Y:S04]  /*19780*/  LDL R6, [R1+0x9b4] ;  /* 0x0009b40001067983 */ /* 0x000ea80000100800 */
[----:B------:R-:W2:Y:S04]  /*19790*/  LDL R7, [R1+0x9b8] ;  /* 0x0009b80001077983 */ /* 0x000ea80000100800 */
[----:B------:R-:W3:Y:S01]  /*197a0*/  LDL.LU R25, [R1+0x2174] ;  /* 0x0021740001197983 */ /* 0x000ee20000300800 */
[----:B--2---:R-:W-:-:S04]  /*197b0*/  @!P0 LOP3.LUT R7, R7, R6, RZ, 0x3c, !PT ;  /* 0x0000000607078212 */ /* 0x004fc800078e3cff */
[C---:B------:R-:W-:Y:S02]  /*197c0*/  @!P0 LOP3.LUT R6, R7.reuse, R6, RZ, 0x3c, !PT ;  /* 0x0000000607068212 */ /* 0x040fe400078e3cff */
[----:B---3--:R-:W-:Y:S02]  /*197d0*/  PRMT R25, RZ, 0x7610, R25 ;  /* 0x00007610ff197816 */ /* 0x008fe40000000019 */
        /* <DEDUP_REMOVED lines=50> */
[----:B------:R-:W-:-:S03]  /*19b00*/  PRMT R5, RZ, 0x7610, R5 ;  /* 0x00007610ff057816 */ /* 0x000fc60000000005 */
[----:B------:R0:W-:Y:S04]  /*19b10*/  STS.U16 [R12+0x3100], R22 ;  /* 0x003100160c007388 */ /* 0x0001e80000000400 */
        /* <DEDUP_REMOVED lines=10> */
[----:B0-----:R-:W3:Y:S01]  /*19bc0*/  LDL R5, [R1+0xb70] ;  /* 0x000b700001057983 */ /* 0x001ee20000100800 */
[----:B--2---:R-:W-:-:S03]  /*19bd0*/  @!P0 LOP3.LUT R7, R7, R6, RZ, 0x3c, !PT ;  /* 0x0000000607078212 */ /* 0x004fc600078e3cff */
[----:B------:R-:W2:Y:S01]  /*19be0*/  LDL.LU R27, [R1+0x2148] ;  /* 0x00214800011b7983 */ /* 0x000ea20000300800 */
        /* <DEDUP_REMOVED lines=10> */
[----:B------:R0:W-:Y:S04]  /*19c90*/  STL [R1+0x2c], R8 ;  /* 0x00002c0801007387 */ /* 0x0001e80000100800 */
        /* <DEDUP_REMOVED lines=9> */
[----:B------:R-:W2:Y:S04]  /*19d30*/  @!P0 LDG.E.U16 R15, [R6.64] ;  /* 0x00000006060f8981 */ /* 0x000ea8000c1e1500 */
[----:B------:R-:W-:Y:S04]  /*19d40*/  STS.U16 [R12+0x4100], R27 ;  /* 0x0041001b0c007388 */ /* 0x000fe80000000400 */
[----:B------:R-:W-:Y:S04]  /*19d50*/  STS.U16 [R12+0x4900], R22 ;  /* 0x004900160c007388 */ /* 0x000fe80000000400 */
[----:B------:R0:W-:Y:S04]  /*19d60*/  STS.U16 [R12+0x5100], R4 ;  /* 0x005100040c007388 */ /* 0x0001e80000000400 */
[----:B--2---:R1:W-:Y:S04]  /*19d70*/  STL [R1+0x44], R15 ;  /* 0x0000440f01007387 */ /* 0x0043e80000100800 */
[----:B0-----:R-:W3:Y:S01]  /*19d80*/  LDL R4, [R1+0xb6c] ;  /* 0x000b6c0001047983 */ /* 0x001ee20000100800 */
[----:B------:R-:W-:-:S02]  /*19d90*/  PRMT R10, RZ, 0x7610, R10 ;  /* 0x00007610ff0a7816 */ /* 0x000fc4000000000a */
[----:B------:R-:W-:Y:S01]  /*19da0*/  PRMT R28, RZ, 0x7610, R28 ;  /* 0x00007610ff1c7816 */ /* 0x000fe2000000001c */
[----:B------:R0:W-:Y:S04]  /*19db0*/  STS.U16 [R12+0x5900], R3 ;  /* 0x005900030c007388 */ /* 0x0001e80000000400 */
[----:B-1----:R-:W2:Y:S01]  /*19dc0*/  LDL R15, [R1+0xab0] ;  /* 0x000ab000010f7983 */ /* 0x002ea20000100800 */
[----:B---3--:R-:W-:-:S04]  /*19dd0*/  @!P0 LOP3.LUT R5, R5, R4, RZ, 0x3c, !PT ;  /* 0x0000000405058212 */ /* 0x008fc800078e3cff */
[----:B------:R-:W-:-:S04]  /*19de0*/  @!P0 LOP3.LUT R4, R5, R4, RZ, 0x3c, !PT ;  /* 0x0000000405048212 */ /* 0x000fc800078e3cff */
[----:B------:R-:W-:-:S05]  /*19df0*/  @!P0 LOP3.LUT R5, R5, R4, RZ, 0x3c, !PT ;  /* 0x0000000405058212 */ /* 0x000fca00078e3cff */
[----:B------:R1:W3:Y:S04]  /*19e00*/  @!P0 LDG.E.U16 R10, [R4.64] ;  /* 0x00000006040a8981 */ /* 0x0002e8000c1e1500 */
[----:B-1----:R-:W2:Y:S01]  /*19e10*/  LDL R5, [R1+0xb2c] ;  /* 0x000b2c0001057983 */ /* 0x002ea20000100800 */
[----:B------:R-:W-:-:S05]  /*19e20*/  @!P0 IMAD.MOV.U32 R4, RZ, RZ, R8 ;  /* 0x000000ffff048224 */ /* 0x000fca00078e0008 */
[----:B--2---:R-:W2:Y:S04]  /*19e30*/  @!P0 LDG.E.U16 R28, [R4.64] ;  /* 0x00000006041c8981 */ /* 0x004ea8000c1e1500 */
[----:B---3--:R1:W-:Y:S04]  /*19e40*/  STL [R1+0x28], R10 ;  /* 0x0000280a01007387 */ /* 0x0083e80000100800 */
[----:B0-----:R-:W3:Y:S04]  /*19e50*/  LDL R3, [R1+0xa6c] ;  /* 0x000a6c0001037983 */ /* 0x001ee80000100800 */
[----:B-1----:R-:W3:Y:S04]  /*19e60*/  LDL R10, [R1+0xa70] ;  /* 0x000a7000010a7983 */ /* 0x002ee80000100800 */
[----:B------:R-:W3:Y:S04]  /*19e70*/  LDL.LU R8, [R1+0x3b8] ;  /* 0x0003b80001087983 */ /* 0x000ee80000300800 */
        /* <DEDUP_REMOVED lines=9> */
[----:B0-----:R-:W2:Y:S01]  /*19f10*/  LDL R5, [R1+0xaac] ;  /* 0x000aac0001057983 */ /* 0x001ea20000100800 */
[----:B------:R-:W-:Y:S01]  /*19f20*/  PRMT R11, RZ, 0x7610, R11 ;  /* 0x00007610ff0b7816 */ /* 0x000fe2000000000b */
[----:B------:R-:W-:Y:S02]  /*19f30*/  @!P0 IMAD.MOV.U32 R4, RZ, RZ, R15 ;  /* 0x000000ffff048224 */ /* 0x000fe400078e000f */
[----:B------:R-:W-:Y:S01]  /*19f40*/  STS.U16 [R12+0x6100], R19 ;  /* 0x006100130c007388 */ /* 0x000fe20000000400 */
[----:B------:R-:W-:-:S03]  /*19f50*/  PRMT R9, RZ, 0x7610, R9 ;  /* 0x00007610ff097816 */ /* 0x000fc60000000009 */
[----:B--2---:R-:W2:Y:S04]  /*19f60*/  @!P0 LDG.E.U16 R11, [R4.64] ;  /* 0x00000006040b8981 */ /* 0x004ea8000c1e1500 */
[----:B------:R-:W-:Y:S04]  /*19f70*/  STS.U16 [R12+0x6900], R20 ;  /* 0x006900140c007388 */ /* 0x000fe80000000400 */
[----:B------:R3:W-:Y:S04]  /*19f80*/  STS.U16 [R12+0x7100], R2 ;  /* 0x007100020c007388 */ /* 0x0007e80000000400 */
[----:B------:R0:W-:Y:S01]  /*19f90*/  STL [R1+0x20], R14 ;  /* 0x0000200e01007387 */ /* 0x0001e20000100800 */
[----:B---3--:R-:W-:-:S03]  /*19fa0*/  @!P0 IMAD.MOV.U32 R2, RZ, RZ, R10 ;  /* 0x000000ffff028224 */ /* 0x008fc600078e000a */
[----:B0-----:R-:W3:Y:S04]  /*19fb0*/  LDL.LU R14, [R1+0x37c] ;  /* 0x00037c00010e7983 */ /* 0x001ee80000300800 */
[----:B------:R-:W3:Y:S04]  /*19fc0*/  LDL.LU R15, [R1+0x370] ;  /* 0x00037000010f7983 */ /* 0x000ee80000300800 */
[----:B------:R0:W3:Y:S04]  /*19fd0*/  @!P0 LDG.E.U16 R9, [R2.64] ;  /* 0x0000000602098981 */ /* 0x0000e8000c1e1500 */
[----:B--2---:R1:W-:Y:S04]  /*19fe0*/  STL [R1+0x1c], R11 ;  /* 0x00001c0b01007387 */ /* 0x0043e80000100800 */
[----:B0-----:R-:W2:Y:S04]  /*19ff0*/  LDL R2, [R1+0xa2c] ;  /* 0x000a2c0001027983 */ /* 0x001ea80000100800 */
[----:B------:R-:W2:Y:S04]  /*1a000*/  LDL R3, [R1+0xa30] ;  /* 0x000a300001037983 */ /* 0x000ea80000100800 */
[----:B-1----:R-:W0:Y:S01]  /*1a010*/  S2R R11, SR_TID.X ;  /* 0x00000000000b7919 */ /* 0x002e220000002100 */
[----:B------:R-:W-:-:S03]  /*1a020*/  PRMT R26, RZ, 0x7610, R26 ;  /* 0x00007610ff1a7816 */ /* 0x000fc6000000001a */
[----:B------:R1:W-:Y:S04]  /*1a030*/  STS.U16 [R12+0x7900], R16 ;  /* 0x007900100c007388 */ /* 0x0003e80000000400 */
[----:B-1----:R-:W4:Y:S01]  /*1a040*/  LDL R12, [R1+0x9ac] ;  /* 0x0009ac00010c7983 */ /* 0x002f220000100800 */
[----:B0-----:R-:W-:-:S05]  /*1a050*/  LOP3.LUT R11, R11, 0x7f, RZ, 0xc0, !PT ;  /* 0x0000007f0b0b7812 */ /* 0x001fca00078ec0ff */
[----:B------:R-:W-:Y:S02]  /*1a060*/  IMAD.SHL.U32 R10, R11, 0x2, RZ ;  /* 0x000000020b0a7824 */ /* 0x000fe400078e00ff */
[----:B------:R-:W4:Y:S04]  /*1a070*/  LDL R11, [R1+0x9b0] ;  /* 0x0009b000010b7983 */ /* 0x000f280000100800 */
        /* <DEDUP_REMOVED lines=14> */
[----:B------:R4:W3:Y:S01]  /*1a160*/  @!P0 LDG.E.U16 R22, [R2.64] ;  /* 0x0000000602168981 */ /* 0x0008e2000c1e1500 */
[----:B------:R-:W-:Y:S02]  /*1a170*/  LOP3.LUT R10, R10, 0x20, RZ, 0x3c, !PT ;  /* 0x000000200a0a7812 */ /* 0x000fe400078e3cff */
[----:B------:R-:W-:Y:S01]  /*1a180*/  PRMT R18, RZ, 0x7610, R18 ;  /* 0x00007610ff127816 */ /* 0x000fe20000000012 */
[----:B----4-:R-:W-:Y:S02]  /*1a190*/  @!P0 IMAD.MOV.U32 R2, RZ, RZ, R11 ;  /* 0x000000ffff028224 */ /* 0x010fe400078e000b */
[----:B------:R-:W-:-:S05]  /*1a1a0*/  @!P0 IMAD.MOV.U32 R3, RZ, RZ, R12 ;  /* 0x000000ffff038224 */ /* 0x000fca00078e000c */
[----:B------:R0:W2:Y:S04]  /*1a1b0*/  @!P0 LDG.E.U16 R18, [R2.64] ;  /* 0x0000000602128981 */ /* 0x0000a8000c1e1500 */
[----:B--2---:R1:W-:Y:S04]  /*1a1c0*/  STS.U16 [R10+0x200], R26 ;  /* 0x0002001a0a007388 */ /* 0x0043e80000000400 */
[----:B------:R2:W-:Y:S04]  /*1a1d0*/  STS.U16 [R10+0xa00], R8 ;  /* 0x000a00080a007388 */ /* 0x0005e80000000400 */
[----:B-1----:R-:W4:Y:S04]  /*1a1e0*/  LDL R26, [R1+0x970] ;  /* 0x00097000011a7983 */ /* 0x002f280000100800 */
[----:B---3--:R1:W-:Y:S04]  /*1a1f0*/  STL [R1+0x20e0], R22 ;  /* 0x0020e01601007387 */ /* 0x0083e80000100800 */
[----:B--2---:R-:W2:Y:S04]  /*1a200*/  LDL R8, [R1+0x930] ;  /* 0x0009300001087983 */ /* 0x004ea80000100800 */
[----:B-1----:R-:W3:Y:S04]  /*1a210*/  LDL R22, [R1+0x92c] ;  /* 0x00092c0001167983 */ /* 0x002ee80000100800 */
[----:B------:R-:W2:Y:S04]  /*1a220*/  LDL.LU R12, [R1+0x130] ;  /* 0x00013000010c7983 */ /* 0x000ea80000300800 */
[----:B0-----:R-:W2:Y:S01]  /*1a230*/  LDL R3, [R1+0x96c] ;  /* 0x00096c0001037983 */ /* 0x001ea20000100800 */
[----:B------:R-:W-:-:S02]  /*1a240*/  PRMT R7, RZ, 0x7610, R7 ;  /* 0x00007610ff077816 */ /* 0x000fc40000000007 */
[----:B------:R-:W-:Y:S01]  /*1a250*/  PRMT R6, RZ, 0x7610, R6 ;  /* 0x00007610ff067816 */ /* 0x000fe20000000006 */
[----:B------:R-:W-:Y:S04]  /*1a260*/  STL [R1+0x20e4], R18 ;  /* 0x0020e41201007387 */ /* 0x000fe80000100800 */
[----:B------:R0:W-:Y:S04]  /*1a270*/  STS.U16 [R10+0x1200], R14 ;  /* 0x0012000e0a007388 */ /* 0x0001e80000000400 */
[----:B------:R-:W3:Y:S04]  /*1a280*/  LDL R11, [R1+0x8f0] ;  /* 0x0008f000010b7983 */ /* 0x000ee80000100800 */
[----:B0-----:R-:W3:Y:S01]  /*1a290*/  LDL R14, [R1+0x8ec] ;  /* 0x0008ec00010e7983 */ /* 0x001ee20000100800 */
[----:B----4-:R-:W-:-:S05]  /*1a2a0*/  @!P0 IMAD.MOV.U32 R2, RZ, RZ, R26 ;  /* 0x000000ffff028224 */ /* 0x010fca00078e001a */
[----:B--2---:R0:W2:Y:S02]  /*1a2b0*/  @!P0 LDG.E.U16 R7, [R2.64] ;  /* 0x0000000602078981 */ /* 0x0040a4000c1e1500 */
[----:B0-----:R-:W-:Y:S02]  /*1a2c0*/  @!P0 IMAD.MOV.U32 R2, RZ, RZ, R8 ;  /* 0x000000ffff028224 */ /* 0x001fe400078e0008 */
[----:B---3--:R-:W-:-:S05]  /*1a2d0*/  @!P0 IMAD.MOV.U32 R3, RZ, RZ, R22 ;  /* 0x000000ffff038224 */ /* 0x008fca00078e0016 */
[----:B------:R0:W3:Y:S01]  /*1a2e0*/  @!P0 LDG.E.U16 R6, [R2.64] ;  /* 0x0000000602068981 */ /* 0x0000e2000c1e1500 */
[----:B------:R-:W-:-:S03]  /*1a2f0*/  PRMT R5, RZ, 0x7610, R5 ;  /* 0x00007610ff057816 */ /* 0x000fc60000000005 */
[----:B------:R1:W-:Y:S04]  /*1a300*/  STS.U16 [R10+0x1a00], R15 ;  /* 0x001a000f0a007388 */ /* 0x0003e80000000400 */
[----:B------:R-:W-:Y:S01]  /*1a310*/  STS.U16 [R10+0x2200], R9 ;  /* 0x002200090a007388 */ /* 0x000fe20000000400 */
[----:B0-----:R-:W-:Y:S02]  /*1a320*/  @!P0 IMAD.MOV.U32 R2, RZ, RZ, R11 ;  /* 0x000000ffff028224 */ /* 0x001fe400078e000b */
[----:B------:R-:W-:-:S05]  /*1a330*/  @!P0 IMAD.MOV.U32 R3, RZ, RZ, R14 ;  /* 0x000000ffff038224 */ /* 0x000fca00078e000e */
[----:B------:R0:W4:Y:S04]  /*1a340*/  @!P0 LDG.E.U16 R5, [R2.64] ;  /* 0x0000000602058981 */ /* 0x000128000c1e1500 */
[----:B--2---:R2:W-:Y:S04]  /*1a350*/  STL [R1+0x20e8], R7 ;  /* 0x0020e80701007387 */ /* 0x0045e80000100800 */
[----:B-1----:R-:W4:Y:S04]  /*1a360*/  LDL R15, [R1+0x8ac] ;  /* 0x0008ac00010f7983 */ /* 0x002f280000100800 */
[----:B--2---:R-:W2:Y:S04]  /*1a370*/  LDL R7, [R1+0x8b0] ;  /* 0x0008b00001077983 */ /* 0x004ea80000100800 */
[----:B---3--:R-:W-:Y:S04]  /*1a380*/  STL [R1+0x20ec], R6 ;  /* 0x0020ec0601007387 */ /* 0x008fe80000100800 */
[----:B------:R-:W3:Y:S04]  /*1a390*/  LDL R9, [R1+0x870] ;  /* 0x0008700001097983 */ /* 0x000ee80000100800 */
[----:B------:R-:W3:Y:S04]  /*1a3a0*/  LDL R8, [R1+0xbe8] ;  /* 0x000be80001087983 */ /* 0x000ee80000100800 */
[----:B------:R-:W3:Y:S04]  /*1a3b0*/  LDL.LU R22, [R1+0xf0] ;  /* 0x0000f00001167983 */ /* 0x000ee80000300800 */
[----:B------:R-:W3:Y:S04]  /*1a3c0*/  LDL R14, [R1+0xbec] ;  /* 0x000bec00010e7983 */ /* 0x000ee80000100800 */
[----:B------:R-:W3:Y:S04]  /*1a3d0*/  LDL R11, [R1+0xc30] ;  /* 0x000c3000010b7983 */ /* 0x000ee80000100800 */
[----:B------:R-:W3:Y:S04]  /*1a3e0*/  LDL.LU R26, [R1+0x4] ;  /* 0x00000400011a7983 */ /* 0x000ee80000300800 */
[----:B0-----:R-:W3:Y:S01]  /*1a3f0*/  LDL.LU R3, [R1+0x140] ;  /* 0x0001400001037983 */ /* 0x001ee20000300800 */
[----:B------:R-:W-:Y:S01]  /*1a400*/  PRMT R4, RZ, 0x7610, R4 ;  /* 0x00007610ff047816 */ /* 0x000fe20000000004 */
[----:B--2---:R-:W-:-:S02]  /*1a410*/  @!P0 IMAD.MOV.U32 R2, RZ, RZ, R7 ;  /* 0x000000ffff028224 */ /* 0x004fc400078e0007 */
[----:B---3--:R4:W-:Y:S02]  /*1a420*/  STS.U16 [R10+0x2a00], R3 ;  /* 0x002a00030a007388 */ /* 0x0089e40000000400 */
[----:B----4-:R-:W-:-:S05]  /*1a430*/  @!P0 IMAD.MOV.U32 R3, RZ, RZ, R15 ;  /* 0x000000ffff038224 */ /* 0x010fca00078e000f */
[----:B------:R0:W2:Y:S04]  /*1a440*/  @!P0 LDG.E.U16 R4, [R2.64] ;  /* 0x0000000602048981 */ /* 0x0000a8000c1e1500 */
[----:B------:R-:W-:Y:S04]  /*1a450*/  STL [R1+0x20f0], R5 ;  /* 0x0020f00501007387 */ /* 0x000fe80000100800 */
[----:B------:R-:W3:Y:S01]  /*1a460*/  LDL R15, [R1+0x848] ;  /* 0x00084800010f7983 */ /* 0x000ee20000100800 */
[----:B0-----:R-:W-:-:S03]  /*1a470*/  PRMT R3, RZ, 0x7610, R3 ;  /* 0x00007610ff037816 */ /* 0x001fc60000000003 */
[----:B------:R-:W4:Y:S04]  /*1a480*/  LDL R7, [R1+0xbd8] ;  /* 0x000bd80001077983 */ /* 0x000f280000100800 */
[----:B------:R0:W-:Y:S04]  /*1a490*/  STS.U16 [R10+0x3200], R12 ;  /* 0x0032000c0a007388 */ /* 0x0001e80000000400 */
[----:B------:R1:W3:Y:S04]  /*1a4a0*/  @!P0 LDG.E.U16 R3, [R8.64] ;  /* 0x0000000608038981 */ /* 0x0002e8000c1e1500 */
[----:B--2---:R2:W-:Y:S04]  /*1a4b0*/  STL [R1+0x20f4], R4 ;  /* 0x0020f40401007387 */ /* 0x0045e80000100800 */
[----:B0-----:R-:W4:Y:S04]  /*1a4c0*/  LDL R12, [R1+0xba4] ;  /* 0x000ba400010c7983 */ /* 0x001f280000100800 */
[----:B--2---:R-:W2:Y:S04]  /*1a4d0*/  LDL R4, [R1+0xba8] ;  /* 0x000ba80001047983 */ /* 0x004ea80000100800 */
[----:B-1----:R-:W2:Y:S01]  /*1a4e0*/  LDL.LU R9, [R1+0x118] ;  /* 0x0001180001097983 */ /* 0x002ea20000300800 */
[----:B------:R-:W-:Y:S01]  /*1a4f0*/  PRMT R2, RZ, 0x7610, R2 ;  /* 0x00007610ff027816 */ /* 0x000fe20000000002 */
[----:B------:R-:W-:-:S02]  /*1a500*/  @!P0 IMAD.MOV.U32 R8, RZ, RZ, R11 ;  /* 0x000000ffff088224 */ /* 0x000fc400078e000b */
[----:B---3--:R-:W-:Y:S04]  /*1a510*/  STL [R1+0x20f8], R3 ;  /* 0x0020f80301007387 */ /* 0x008fe80000100800 */
[----:B------:R-:W3:Y:S04]  /*1a520*/  LDL R11, [R1+0xb68] ;  /* 0x000b6800010b7983 */ /* 0x000ee80000100800 */
[----:B--2---:R0:W-:Y:S02]  /*1a530*/  STS.U16 [R10+0x3a00], R9 ;  /* 0x003a00090a007388 */ /* 0x0041e40000000400 */
[----:B0-----:R-:W-:-:S02]  /*1a540*/  @!P0 IMAD.MOV.U32 R9, RZ, RZ, R14 ;  /* 0x000000ffff098224 */ /* 0x001fc400078e000e */
[----:B------:R-:W2:Y:S04]  /*1a550*/  LDL R14, [R1+0xb64] ;  /* 0x000b6400010e7983 */ /* 0x000ea80000100800 */
[----:B------:R0:W2:Y:S04]  /*1a560*/  @!P0 LDG.E.U16 R2, [R8.64] ;  /* 0x0000000608028981 */ /* 0x0000a8000c1e1500 */
[----:B0-----:R-:W2:Y:S01]  /*1a570*/  LDL.LU R9, [R1+0x104] ;  /* 0x0001040001097983 */ /* 0x001ea20000300800 */
[----:B------:R-:W-:Y:S01]  /*1a580*/  PRMT R28, RZ, 0x7610, R28 ;  /* 0x00007610ff1c7816 */ /* 0x000fe2000000001c */
[----:B----4-:R-:W-:-:S02]  /*1a590*/  @!P0 IMAD.MOV.U32 R8, RZ, RZ, R7 ;  /* 0x000000ffff088224 */ /* 0x010fc400078e0007 */
[----:B--2---:R0:W-:Y:S02]  /*1a5a0*/  STS.U16 [R10+0x4200], R9 ;  /* 0x004200090a007388 */ /* 0x0041e40000000400 */
[----:B0-----:R-:W-:-:S05]  /*1a5b0*/  @!P0 IMAD.MOV.U32 R9, RZ, RZ, R15 ;  /* 0x000000ffff098224 */ /* 0x001fca00078e000f */
[----:B------:R0:W2:Y:S04]  /*1a5c0*/  @!P0 LDG.E.U16 R28, [R8.64] ;  /* 0x00000006081c8981 */ /* 0x0000a8000c1e1500 */
[----:B------:R-:W-:Y:S04]  /*1a5d0*/  STL [R1+0x20fc], R2 ;  /* 0x0020fc0201007387 */ /* 0x000fe80000100800 */
[----:B------:R-:W4:Y:S04]  /*1a5e0*/  LDL R15, [R1+0xb24] ;  /* 0x000b2400010f7983 */ /* 0x000f280000100800 */
[----:B------:R-:W4:Y:S01]  /*1a5f0*/  LDL R7, [R1+0xb28] ;  /* 0x000b280001077983 */ /* 0x000f220000100800 */
[----:B0-----:R-:W-:-:S02]  /*1a600*/  @!P0 IMAD.MOV.U32 R8, RZ, RZ, R4 ;  /* 0x000000ffff088224 */ /* 0x001fc400078e0004 */
[----:B------:R-:W-:Y:S01]  /*1a610*/  @!P0 IMAD.MOV.U32 R9, RZ, RZ, R12 ;  /* 0x000000ffff098224 */ /* 0x000fe200078e000c */
[----:B------:R-:W-:Y:S02]  /*1a620*/  PRMT R18, RZ, 0x7610, R18 ;  /* 0x00007610ff127816 */ /* 0x000fe40000000012 */
[----:B------:R-:W-:-:S04]  /*1a630*/  PRMT R6, RZ, 0x7610, R6 ;  /* 0x00007610ff067816 */ /* 0x000fc80000000006 */
[----:B------:R3:W4:Y:S02]  /*1a640*/  @!P0 LDG.E.U16 R18, [R8.64] ;  /* 0x0000000608128981 */ /* 0x000724000c1e1500 */
[----:B---3--:R-:W-:Y:S02]  /*1a650*/  @!P0 IMAD.MOV.U32 R8, RZ, RZ, R11 ;  /* 0x000000ffff088224 */ /* 0x008fe400078e000b */
[----:B------:R-:W-:-:S05]  /*1a660*/  @!P0 IMAD.MOV.U32 R9, RZ, RZ, R14 ;  /* 0x000000ffff098224 */ /* 0x000fca00078e000e */
[----:B------:R4:W3:Y:S04]  /*1a670*/  @!P0 LDG.E.U16 R6, [R8.64] ;  /* 0x0000000608068981 */ /* 0x0008e8000c1e1500 */
[----:B--2---:R0:W-:Y:S04]  /*1a680*/  STL [R1+0x14], R28 ;  /* 0x0000141c01007387 */ /* 0x0041e80000100800 */
[----:B0-----:R-:W2:Y:S04]  /*1a690*/  LDL.LU R28, [R1+0x213c] ;  /* 0x00213c00011c7983 */ /* 0x001ea80000300800 */
[----:B------:R-:W2:Y:S04]  /*1a6a0*/  LDL R12, [R1+0xae4] ;  /* 0x000ae400010c7983 */ /* 0x000ea80000100800 */
[----:B------:R-:W2:Y:S01]  /*1a6b0*/  LDL R4, [R1+0xae8] ;  /* 0x000ae80001047983 */ /* 0x000ea20000100800 */
[----:B------:R-:W-:Y:S01]  /*1a6c0*/  PRMT R2, RZ, 0x7610, R2 ;  /* 0x00007610ff027816 */ /* 0x000fe20000000002 */
[----:B----4-:R-:W-:-:S02]  /*1a6d0*/  @!P0 IMAD.MOV.U32 R8, RZ, RZ, R7 ;  /* 0x000000ffff088224 */ /* 0x010fc400078e0007 */
[----:B------:R-:W-:Y:S01]  /*1a6e0*/  @!P0 IMAD.MOV.U32 R9, RZ, RZ, R15 ;  /* 0x000000ffff098224 */ /* 0x000fe200078e000f */
[----:B------:R-:W-:Y:S01]  /*1a6f0*/  PRMT R3, RZ, 0x7610, R3 ;  /* 0x00007610ff037816 */ /* 0x000fe20000000003 */
[----:B------:R-:W4:Y:S04]  /*1a700*/  LDL R11, [R1+0xaa4] ;  /* 0x000aa400010b7983 */ /* 0x000f280000100800 */
[----:B------:R2:W4:Y:S04]  /*1a710*/  @!P0 LDG.E.U16 R2, [R8.64] ;  /* 0x0000000608028981 */ /* 0x000528000c1e1500 */
[----:B---3--:R0:W-:Y:S04]  /*1a720*/  STL [R1+0xc], R6 ;  /* 0x00000c0601007387 */ /* 0x0081e80000100800 */
[----:B0-----:R-:W3:Y:S04]  /*1a730*/  LDL R6, [R1+0xaa8] ;  /* 0x000aa80001067983 */ /* 0x001ee80000100800 */
[----:B------:R-:W3:Y:S04]  /*1a740*/  LDL.LU R14, [R1+0x404] ;  /* 0x00040400010e7983 */ /* 0x000ee80000300800 */
[----:B------:R-:W3:Y:S01]  /*1a750*/  LDL R7, [R1+0xa64] ;  /* 0x000a640001077983 */ /* 0x000ee20000100800 */
[----:B--2---:R-:W-:-:S02]  /*1a760*/  @!P0 IMAD.MOV.U32 R9, RZ, RZ, R12 ;  /* 0x000000ffff098224 */ /* 0x004fc400078e000c */
[----:B------:R-:W-:-:S05]  /*1a770*/  @!P0 IMAD.MOV.U32 R8, RZ, RZ, R4 ;  /* 0x000000ffff088224 */ /* 0x000fca00078e0004 */
[----:B------:R0:W2:Y:S04]  /*1a780*/  @!P0 LDG.E.U16 R3, [R8.64] ;  /* 0x0000000608038981 */ /* 0x0000a8000c1e1500 */
[----:B----4-:R1:W-:Y:S04]  /*1a790*/  STL [R1+0x8], R2 ;  /* 0x0000080201007387 */ /* 0x0103e80000100800 */
[----:B-1----:R-:W4:Y:S04]  /*1a7a0*/  LDL R2, [R1+0xa68] ;  /* 0x000a680001027983 */ /* 0x002f280000100800 */
[----:B------:R-:W4:Y:S04]  /*1a7b0*/  LDL.LU R15, [R1+0x3f0] ;  /* 0x0003f000010f7983 */ /* 0x000f280000300800 */
[----:B------:R-:W4:Y:S01]  /*1a7c0*/  LDL R4, [R1+0xa24] ;  /* 0x000a240001047983 */ /* 0x000f220000100800 */
[----:B------:R-:W-:Y:S01]  /*1a7d0*/  PRMT R5, RZ, 0x7610, R5 ;  /* 0x00007610ff057816 */ /* 0x000fe20000000005 */
[----:B0-----:R-:W-:-:S02]  /*1a7e0*/  @!P0 IMAD.MOV.U32 R9, RZ, RZ, R11 ;  /* 0x000000ffff098224 */ /* 0x001fc400078e000b */
[----:B---3--:R-:W-:-:S05]  /*1a7f0*/  @!P0 IMAD.MOV.U32 R8, RZ, RZ, R6 ;  /* 0x000000ffff088224 */ /* 0x008fca00078e0006 */
[----:B------:R0:W3:Y:S04]  /*1a800*/  @!P0 LDG.E.U16 R5, [R8.64] ;  /* 0x0000000608058981 */ /* 0x0000e8000c1e1500 */
[----:B--2---:R1:W-:Y:S04]  /*1a810*/  STL [R1+0x4], R3 ;  /* 0x0000040301007387 */ /* 0x0043e80000100800 */
[----:B------:R-:W-:Y:S01]  /*1a820*/  STS.U16 [R10+0x4a00], R22 ;  /* 0x004a00160a007388 */ /* 0x000fe20000000400 */
[----:B0-----:R-:W-:-:S03]  /*1a830*/  @!P0 IMAD.MOV.U32 R9, RZ, RZ, R7 ;  /* 0x000000ffff098224 */ /* 0x001fc600078e0007 */
[----:B------:R-:W2:Y:S04]  /*1a840*/  LDL R6, [R1+0x9e4] ;  /* 0x0009e40001067983 */ /* 0x000ea80000100800 */
[----:B-1----:R-:W2:Y:S04]  /*1a850*/  LDL R3, [R1+0xa28] ;  /* 0x000a280001037983 */ /* 0x002ea80000100800 */
[----:B------:R-:W-:Y:S01]  /*1a860*/  STS.U16 [R10+0x5200], R26 ;  /* 0x0052001a0a007388 */ /* 0x000fe20000000400 */
[----:B----4-:R-:W-:-:S03]  /*1a870*/  @!P0 IMAD.MOV.U32 R8, RZ, RZ, R2 ;  /* 0x000000ffff088224 */ /* 0x010fc600078e0002 */
[----:B------:R0:W-:Y:S04]  /*1a880*/  STS.U16 [R10+0x5a00], R28 ;  /* 0x005a001c0a007388 */ /* 0x0001e80000000400 */
[----:B------:R-:W-:Y:S01]  /*1a890*/  STS.U16 [R10+0x6200], R25 ;  /* 0x006200190a007388 */ /* 0x000fe20000000400 */
[----:B0-----:R-:W-:-:S03]  /*1a8a0*/  PRMT R28, RZ, 0x7610, R28 ;  /* 0x00007610ff1c7816 */ /* 0x001fc6000000001c */
[----:B------:R0:W-:Y:S04]  /*1a8b0*/  STS.U16 [R10+0x6a00], R24 ;  /* 0x006a00180a007388 */ /* 0x0001e80000000400 */
[----:B------:R1:W4:Y:S01]  /*1a8c0*/  @!P0 LDG.E.U16 R28, [R8.64] ;  /* 0x00000006081c8981 */ /* 0x000322000c1e1500 */
[----:B0-----:R-:W-:Y:S01]  /*1a8d0*/  PRMT R24, RZ, 0x7610, R24 ;  /* 0x00007610ff187816 */ /* 0x001fe20000000018 */
[----:B-1----:R-:W-:Y:S02]  /*1a8e0*/  @!P0 IMAD.MOV.U32 R9, RZ, RZ, R4 ;  /* 0x000000ffff098224 */ /* 0x002fe400078e0004 */
[----:B---3--:R0:W-:Y:S04]  /*1a8f0*/  STL [R1], R5 ;  /* 0x0000000501007387 */ /* 0x0081e80000100800 */
[----:B0-----:R-:W3:Y:S04]  /*1a900*/  LDL R5, [R1+0x9e8] ;  /* 0x0009e80001057983 */ /* 0x001ee80000100800 */
[----:B------:R-:W3:Y:S01]  /*1a910*/  LDL.LU R11, [R1+0x3e4] ;  /* 0x0003e400010b7983 */ /* 0x000ee20000300800 */
[----:B--2---:R-:W-:-:S05]  /*1a920*/  @!P0 IMAD.MOV.U32 R8, RZ, RZ, R3 ;  /* 0x000000ffff088224 */ /* 0x004fca00078e0003 */
[----:B------:R0:W2:Y:S04]  /*1a930*/  @!P0 LDG.E.U16 R24, [R8.64] ;  /* 0x0000000608188981 */ /* 0x0000a8000c1e1500 */
[----:B------:R-:W-:Y:S04]  /*1a940*/  STL [R1+0x10], R18 ;  /* 0x0000101201007387 */ /* 0x000fe80000100800 */
[----:B------:R-:W2:Y:S01]  /*1a950*/  LDL.LU R12, [R1+0x3d0] ;  /* 0x0003d000010c7983 */ /* 0x000ea20000300800 */
[----:B------:R-:W-:-:S03]  /*1a960*/  LOP3.LUT R2, R13, 0x30, RZ, 0x3c, !PT ;  /* 0x000000300d027812 */ /* 0x000fc600078e3cff */
[----:B------:R-:W-:Y:S04]  /*1a970*/  STS.U16 [R10+0x7200], R23 ;  /* 0x007200170a007388 */ /* 0x000fe80000000400 */
[----:B----4-:R-:W-:Y:S04]  /*1a980*/  STL [R1+0x20c8], R28 ;  /* 0x0020c81c01007387 */ /* 0x010fe80000100800 */
[----:B------:R-:W4:Y:S04]  /*1a990*/  LDL R4, [R1+0x9a4] ;  /* 0x0009a40001047983 */ /* 0x000f280000100800 */
[----:B------:R-:W4:Y:S04]  /*1a9a0*/  LDL R3, [R1+0x9a8] ;  /* 0x0009a80001037983 */ /* 0x000f280000100800 */
[----:B------:R-:W4:Y:S04]  /*1a9b0*/  LDL.LU R13, [R1+0x3c0] ;  /* 0x0003c000010d7983 */ /* 0x000f280000300800 */
[----:B------:R1:W-:Y:S01]  /*1a9c0*/  STS.U16 [R10+0x7a00], R21 ;  /* 0x007a00150a007388 */ /* 0x0003e20000000400 */
[----:B------:R-:W-:Y:S01]  /*1a9d0*/  PRMT R20, RZ, 0x7610, R20 ;  /* 0x00007610ff147816 */ /* 0x000fe20000000014 */
[----:B0-----:R-:W-:-:S02]  /*1a9e0*/  @!P0 IMAD.MOV.U32 R9, RZ, RZ, R6 ;  /* 0x000000ffff098224 */ /* 0x001fc400078e0006 */
[----:B---3--:R-:W-:-:S05]  /*1a9f0*/  @!P0 IMAD.MOV.U32 R8, RZ, RZ, R5 ;  /* 0x000000ffff088224 */ /* 0x008fca00078e0005 */
[----:B------:R4:W3:Y:S04]  /*1aa00*/  @!P0 LDG.E.U16 R20, [R8.64] ;  /* 0x0000000608148981 */ /* 0x0008e8000c1e1500 */
[----:B--2---:R-:W-:Y:S04]  /*1aa10*/  STL [R1+0x20cc], R24 ;  /* 0x0020cc1801007387 */ /* 0x004fe80000100800 */
[----:B-1----:R-:W2:Y:S04]  /*1aa20*/  LDL R10, [R1+0x964] ;  /* 0x00096400010a7983 */ /* 0x002ea80000100800 */
[----:B------:R-:W2:Y:S01]  /*1aa30*/  LDL R7, [R1+0x968] ;  /* 0x0009680001077983 */ /* 0x000ea20000100800 */
[----:B------:R-:W-:-:S03]  /*1aa40*/  PRMT R16, RZ, 0x7610, R16 ;  /* 0x00007610ff107816 */ /* 0x000fc60000000010 */
[----:B------:R0:W-:Y:S04]  /*1aa50*/  STS.U16 [R2+0x300], R14 ;  /* 0x0003000e02007388 */ /* 0x0001e80000000400 */
[----:B------:R1:W-:Y:S01]  /*1aa60*/  STS.U16 [R2+0xb00], R15 ;  /* 0x000b000f02007388 */ /* 0x0003e20000000400 */
[----:B----4-:R-:W-:Y:S02]  /*1aa70*/  @!P0 IMAD.MOV.U32 R9, RZ, RZ, R4 ;  /* 0x000000ffff098224 */ /* 0x010fe400078e0004 */
[----:B------:R-:W-:Y:S01]  /*1aa80*/  @!P0 IMAD.MOV.U32 R8, RZ, RZ, R3 ;  /* 0x000000ffff088224 */ /* 0x000fe200078e0003 */
[----:B------:R2:W-:Y:S04]  /*1aa90*/  STS.U16 [R2+0x1300], R11 ;  /* 0x0013000b02007388 */ /* 0x0005e80000000400 */
[----:B------:R4:W2:Y:S04]  /*1aaa0*/  @!P0 LDG.E.U16 R16, [R8.64] ;  /* 0x0000000608108981 */ /* 0x0008a8000c1e1500 */
[----:B------:R-:W2:Y:S04]  /*1aab0*/  LDL R5, [R1+0x928] ;  /* 0x0009280001057983 */ /* 0x000ea80000100800 */
[----:B0-----:R-:W2:Y:S01]  /*1aac0*/  LDL.LU R14, [R1+0x3a8] ;  /* 0x0003a800010e7983 */ /* 0x001ea20000300800 */
[----:B----4-:R-:W-:-:S03]  /*1aad0*/  PRMT R8, RZ, 0x7610, R8 ;  /* 0x00007610ff087816 */ /* 0x010fc60000000008 */
[----:B---3--:R-:W-:Y:S04]  /*1aae0*/  STL [R1+0x20d0], R20 ;  /* 0x0020d01401007387 */ /* 0x008fe80000100800 */
[----:B------:R-:W3:Y:S04]  /*1aaf0*/  LDL R6, [R1+0x924] ;  /* 0x0009240001067983 */ /* 0x000ee80000100800 */
[----:B-1----:R-:W4:Y:S04]  /*1ab00*/  LDL.LU R15, [R1+0x374] ;  /* 0x00037400010f7983 */ /* 0x002f280000300800 */
[----:B------:R-:W4:Y:S04]  /*1ab10*/  LDL R4, [R1+0x8e4] ;  /* 0x0008e40001047983 */ /* 0x000f280000100800 */
[----:B------:R-:W4:Y:S01]  /*1ab20*/  LDL R3, [R1+0x8e8] ;  /* 0x0008e80001037983 */ /* 0x000f220000100800 */
[----:B--2---:R-:W-:-:S02]  /*1ab30*/  @!P0 IMAD.MOV.U32 R11, RZ, RZ, R10 ;  /* 0x000000ffff0b8224 */ /* 0x004fc400078e000a */
[----:B------:R-:W-:-:S05]  /*1ab40*/  @!P0 IMAD.MOV.U32 R10, RZ, RZ, R7 ;  /* 0x000000ffff0a8224 */ /* 0x000fca00078e0007 */
[----:B------:R0:W2:Y:S01]  /*1ab50*/  @!P0 LDG.E.U16 R8, [R10.64] ;  /* 0x000000060a088981 */ /* 0x0000a2000c1e1500 */
[----:B------:R-:W-:-:S03]  /*1ab60*/  PRMT R9, RZ, 0x7610, R9 ;  /* 0x00007610ff097816 */ /* 0x000fc60000000009 */
[----:B------:R-:W-:Y:S04]  /*1ab70*/  STL [R1+0x20d4], R16 ;  /* 0x0020d41001007387 */ /* 0x000fe80000100800 */
[----:B------:R-:W4:Y:S04]  /*1ab80*/  LDL.LU R22, [R1+0x360] ;  /* 0x0003600001167983 */ /* 0x000f280000300800 */
[----:B------:R-:W4:Y:S01]  /*1ab90*/  LDL R7, [R1+0x8a8] ;  /* 0x0008a80001077983 */ /* 0x000f220000100800 */
[----:B0-----:R-:W-:Y:S02]  /*1aba0*/  @!P0 IMAD.MOV.U32 R10, RZ, RZ, R5 ;  /* 0x000000ffff0a8224 */ /* 0x001fe400078e0005 */
[----:B---3--:R-:W-:-:S05]  /*1abb0*/  @!P0 IMAD.MOV.U32 R11, RZ, RZ, R6 ;  /* 0x000000ffff0b8224 */ /* 0x008fca00078e0006 */
[----:B------:R0:W3:Y:S04]  /*1abc0*/  @!P0 LDG.E.U16 R9, [R10.64] ;  /* 0x000000060a098981 */ /* 0x0000e8000c1e1500 */
[----:B--2---:R1:W-:Y:S04]  /*1abd0*/  STL [R1+0x20d8], R8 ;  /* 0x0020d80801007387 */ /* 0x0043e80000100800 */
[----:B------:R-:W2:Y:S04]  /*1abe0*/  LDL R6, [R1+0x86c] ;  /* 0x00086c0001067983 */ /* 0x000ea80000100800 */
[----:B------:R-:W2:Y:S04]  /*1abf0*/  LDL R5, [R1+0xbf0] ;  /* 0x000bf00001057983 */ /* 0x000ea80000100800 */
[----:B-1----:R-:W2:Y:S01]  /*1ac00*/  LDL R8, [R1+0x8a4] ;  /* 0x0008a40001087983 */ /* 0x002ea20000100800 */
[----:B0-----:R-:W-:-:S03]  /*1ac10*/  PRMT R10, RZ, 0x7610, R10 ;  /* 0x00007610ff0a7816 */ /* 0x001fc6000000000a */
[----:B------:R4:W-:Y:S04]  /*1ac20*/  STS.U16 [R2+0x1b00], R12 ;  /* 0x001b000c02007388 */ /* 0x0009e80000000400 */
[----:B------:R0:W-:Y:S01]  /*1ac30*/  STS.U16 [R2+0x2300], R13 ;  /* 0x0023000d02007388 */ /* 0x0001e20000000400 */
[----:B------:R-:W-:-:S03]  /*1ac40*/  PRMT R11, RZ, 0x7610, R11 ;  /* 0x00007610ff0b7816 */ /* 0x000fc6000000000b */
[----:B------:R-:W2:Y:S01]  /*1ac50*/  LDL.LU R26, [R1+0x14c] ;  /* 0x00014c00011a7983 */ /* 0x000ea20000300800 */
[----:B----4-:R-:W-:Y:S02]  /*1ac60*/  @!P0 IMAD.MOV.U32 R12, RZ, RZ, R3 ;  /* 0x000000ffff0c8224 */ /* 0x010fe400078e0003 */
[----:B0-----:R-:W-:-:S05]  /*1ac70*/  @!P0 IMAD.MOV.U32 R13, RZ, RZ, R4 ;  /* 0x000000ffff0d8224 */ /* 0x001fca00078e0004 */
[----:B------:R0:W4:Y:S02]  /*1ac80*/  @!P0 LDG.E.U16 R10, [R12.64] ;  /* 0x000000060c0a8981 */ /* 0x000124000c1e1500 */
[----:B0-----:R-:W-:Y:S02]  /*1ac90*/  @!P0 IMAD.MOV.U32 R12, RZ, RZ, R7 ;  /* 0x000000ffff0c8224 */ /* 0x001fe400078e0007 */
[----:B------:R0:W-:Y:S04]  /*1aca0*/  STS.U16 [R2+0x2b00], R14 ;  /* 0x002b000e02007388 */ /* 0x0001e80000000400 */
[----:B------:R1:W-:Y:S04]  /*1acb0*/  STS.U16 [R2+0x3300], R15 ;  /* 0x0033000f02007388 */ /* 0x0003e80000000400 */
[----:B---3--:R-:W-:Y:S04]  /*1acc0*/  STL [R1+0x2100], R9 ;  /* 0x0021000901007387 */ /* 0x008fe80000100800 */
[----:B------:R-:W4:Y:S04]  /*1acd0*/  LDL R4, [R1+0xbf4] ;  /* 0x000bf40001047983 */ /* 0x000f280000100800 */
[----:B------:R-:W4:Y:S01]  /*1ace0*/  LDL R3, [R1+0xc2c] ;  /* 0x000c2c0001037983 */ /* 0x000f220000100800 */
[----:B--2---:R-:W-:-:S05]  /*1acf0*/  @!P0 IMAD.MOV.U32 R13, RZ, RZ, R8 ;  /* 0x000000ffff0d8224 */ /* 0x004fca00078e0008 */
[----:B------:R2:W3:Y:S01]  /*1ad00*/  @!P0 LDG.E.U16 R11, [R12.64] ;  /* 0x000000060c0b8981 */ /* 0x0004e2000c1e1500 */
[----:B0-----:R-:W-:Y:S02]  /*1ad10*/  @!P0 IMAD.MOV.U32 R14, RZ, RZ, R5 ;  /* 0x000000ffff0e8224 */ /* 0x001fe400078e0005 */
[----:B-1----:R-:W-:Y:S01]  /*1ad20*/  @!P0 IMAD.MOV.U32 R15, RZ, RZ, R6 ;  /* 0x000000ffff0f8224 */ /* 0x002fe200078e0006 */
[----:B--2---:R-:W-:-:S06]  /*1ad30*/  PRMT R12, RZ, 0x7610, R12 ;  /* 0x00007610ff0c7816 */ /* 0x004fcc000000000c */
[----:B------:R0:W2:Y:S04]  /*1ad40*/  @!P0 LDG.E.U16 R12, [R14.64] ;  /* 0x000000060e0c8981 */ /* 0x0000a8000c1e1500 */
[----:B----4-:R1:W-:Y:S04]  /*1ad50*/  STL [R1+0x2104], R10 ;  /* 0x0021040a01007387 */ /* 0x0103e80000100800 */
[----:B------:R-:W4:Y:S01]  /*1ad60*/  LDL.LU R7, [R1+0x13c] ;  /* 0x00013c0001077983 */ /* 0x000f220000300800 */
[----:B0-----:R-:W-:-:S03]  /*1ad70*/  @!P0 IMAD.MOV.U32 R15, RZ, RZ, R4 ;  /* 0x000000ffff0f8224 */ /* 0x001fc600078e0004 */
[----:B---3--:R-:W-:Y:S04]  /*1ad80*/  STL [R1+0x2108], R11 ;  /* 0x0021080b01007387 */ /* 0x008fe80000100800 */
[----:B-1----:R-:W3:Y:S04]  /*1ad90*/  LDL R10, [R1+0x844] ;  /* 0x00084400010a7983 */ /* 0x002ee80000100800 */
[----:B------:R-:W4:Y:S04]  /*1ada0*/  LDL R9, [R1+0xbd4] ;  /* 0x000bd40001097983 */ /* 0x000f280000100800 */
[----:B------:R-:W4:Y:S04]  /*1adb0*/  LDL.LU R5, [R1+0x124] ;  /* 0x0001240001057983 */ /* 0x000f280000300800 */
[----:B--2---:R-:W-:Y:S04]  /*1adc0*/  STL [R1+0x210c], R12 ;  /* 0x00210c0c01007387 */ /* 0x004fe80000100800 */
[----:B------:R-:W2:Y:S04]  /*1add0*/  LDL R4, [R1+0xba0] ;  /* 0x000ba00001047983 */ /* 0x000ea80000100800 */
[----:B------:R-:W2:Y:S04]  /*1ade0*/  LDL.LU R24, [R1+0x10c] ;  /* 0x00010c0001187983 */ /* 0x000ea80000300800 */
[----:B------:R-:W2:Y:S01]  /*1adf0*/  LDL R6, [R1+0xb9c] ;  /* 0x000b9c0001067983 */ /* 0x000ea20000100800 */
[----:B------:R-:W-:Y:S01]  /*1ae00*/  PRMT R13, RZ, 0x7610, R13 ;  /* 0x00007610ff0d7816 */ /* 0x000fe2000000000d */
[----:B------:R-:W-:Y:S01]  /*1ae10*/  @!P0 IMAD.MOV.U32 R14, RZ, RZ, R3 ;  /* 0x000000ffff0e8224 */ /* 0x000fe200078e0003 */
[----:B------:R-:W-:-:S02]  /*1ae20*/  PRMT R17, RZ, 0x7610, R17 ;  /* 0x00007610ff117816 */ /* 0x000fc40000000011 */
[----:B------:R-:W-:Y:S01]  /*1ae30*/  PRMT R19, RZ, 0x7610, R19 ;  /* 0x00007610ff137816 */ /* 0x000fe20000000013 */
[----:B------:R0:W-:Y:S04]  /*1ae40*/  STS.U16 [R2+0x3b00], R22 ;  /* 0x003b001602007388 */ /* 0x0001e80000000400 */
[----:B------:R3:W2:Y:S04]  /*1ae50*/  @!P0 LDG.E.U16 R13, [R14.64] ;  /* 0x000000060e0d8981 */ /* 0x0006a8000c1e1500 */
[----:B------:R-:W2:Y:S01]  /*1ae60*/  LDL.LU R28, [R1+0xf4] ;  /* 0x0000f400011c7983 */ /* 0x000ea20000300800 */
[----:B---3--:R-:W-:-:S02]  /*1ae70*/  @!P0 IMAD.MOV.U32 R15, RZ, RZ, R10 ;  /* 0x000000ffff0f8224 */ /* 0x008fc400078e000a */
[----:B----4-:R-:W-:-:S05]  /*1ae80*/  @!P0 IMAD.MOV.U32 R14, RZ, RZ, R9 ;  /* 0x000000ffff0e8224 */ /* 0x010fca00078e0009 */
[----:B------:R2:W3:Y:S02]  /*1ae90*/  @!P0 LDG.E.U16 R17, [R14.64] ;  /* 0x000000060e118981 */ /* 0x0004e4000c1e1500 */
[----:B--2---:R-:W-:Y:S02]  /*1aea0*/  @!P0 IMAD.MOV.U32 R14, RZ, RZ, R4 ;  /* 0x000000ffff0e8224 */ /* 0x004fe400078e0004 */
[----:B------:R-:W-:-:S05]  /*1aeb0*/  @!P0 IMAD.MOV.U32 R15, RZ, RZ, R6 ;  /* 0x000000ffff0f8224 */ /* 0x000fca00078e0006 */
[----:B------:R-:W2:Y:S04]  /*1aec0*/  @!P0 LDG.E.U16 R19, [R14.64] ;  /* 0x000000060e138981 */ /* 0x000ea8000c1e1500 */
[----:B0-----:R-:W0:Y:S04]  /*1aed0*/  S2R R22, SR_TID.X ;  /* 0x0000000000167919 */ /* 0x001e280000002100 */
[----:B------:R-:W-:Y:S04]  /*1aee0*/  STL [R1+0x2110], R13 ;  /* 0x0021100d01007387 */ /* 0x000fe80000100800 */
[----:B------:R1:W-:Y:S04]  /*1aef0*/  STS.U16 [R2+0x4300], R26 ;  /* 0x0043001a02007388 */ /* 0x0003e80000000400 */
[----:B------:R-:W4:Y:S04]  /*1af00*/  LDL R3, [R1+0xb5c] ;  /* 0x000b5c0001037983 */ /* 0x000f280000100800 */
[----:B-1----:R-:W4:Y:S01]  /*1af10*/  LDL R2, [R1+0xb60] ;  /* 0x000b600001027983 */ /* 0x002f220000100800 */
[----:B0-----:R-:W-:-:S03]  /*1af20*/  LOP3.LUT R18, R22, 0x7f, RZ, 0xc0, !PT ;  /* 0x0000007f16127812 */ /* 0x001fc600078ec0ff */
[----:B------:R-:W4:Y:S02]  /*1af30*/  LDL.LU R22, [R1+0xe4] ;  /* 0x0000e40001167983 */ /* 0x000f240000300800 */
[----:B------:R-:W-:Y:S02]  /*1af40*/  IMAD.SHL.U32 R8, R18, 0x2, RZ ;  /* 0x0000000212087824 */ /* 0x000fe400078e00ff */
[----:B------:R-:W4:Y:S04]  /*1af50*/  LDL R9, [R1+0xb20] ;  /* 0x000b200001097983 */ /* 0x000f280000100800 */
[----:B------:R-:W4:Y:S04]  /*1af60*/  LDL.LU R26, [R1+0xd4] ;  /* 0x0000d400011a7983 */ /* 0x000f280000300800 */
[----:B---3--:R0:W-:Y:S04]  /*1af70*/  STL [R1+0x20c4], R17 ;  /* 0x0020c41101007387 */ /* 0x0081e80000100800 */
[----:B------:R-:W3:Y:S04]  /*1af80*/  LDL R10, [R1+0xb1c] ;  /* 0x000b1c00010a7983 */ /* 0x000ee80000100800 */
[----:B------:R-:W3:Y:S01]  /*1af90*/  LDL R6, [R1+0xae0] ;  /* 0x000ae00001067983 */ /* 0x000ee20000100800 */
[----:B0-----:R-:W-:-:S05]  /*1afa0*/  LOP3.LUT R17, R8, 0x30, RZ, 0x3c, !PT ;  /* 0x0000003008117812 */ /* 0x001fca00078e3cff */
[----:B------:R0:W-:Y:S04]  /*1afb0*/  STS.U16 [R17+0x4b00], R7 ;  /* 0x004b000711007388 */ /* 0x0001e80000000400 */
[----:B------:R1:W-:Y:S04]  /*1afc0*/  STS.U16 [R17+0x5300], R5 ;  /* 0x0053000511007388 */ /* 0x0003e80000000400 */
[----:B0-----:R-:W3:Y:S04]  /*1afd0*/  LDL R7, [R1+0xadc] ;  /* 0x000adc0001077983 */ /* 0x001ee80000100800 */
[----:B--2---:R-:W-:Y:S04]  /*1afe0*/  STL [R1+0x2114], R19 ;  /* 0x0021141301007387 */ /* 0x004fe80000100800 */
[----:B-1----:R-:W2:Y:S04]  /*1aff0*/  LDL R5, [R1+0xa9c] ;  /* 0x000a9c0001057983 */ /* 0x002ea80000100800 */
[----:B------:R-:W2:Y:S01]  /*1b000*/  LDL R4, [R1+0xaa0] ;  /* 0x000aa00001047983 */ /* 0x000ea20000100800 */
[----:B------:R-:W-:Y:S01]  /*1b010*/  PRMT R21, RZ, 0x7610, R21 ;  /* 0x00007610ff157816 */ /* 0x000fe20000000015 */
[----:B----4-:R-:W-:Y:S01]  /*1b020*/  @!P0 IMAD.MOV.U32 R15, RZ, RZ, R3 ;  /* 0x000000ffff0f8224 */ /* 0x010fe200078e0003 */
[----:B------:R-:W-:Y:S01]  /*1b030*/  PRMT R23, RZ, 0x7610, R23 ;  /* 0x00007610ff177816 */ /* 0x000fe20000000017 */
[----:B------:R-:W4:Y:S01]  /*1b040*/  LDL R3, [R1+0xa5c] ;  /* 0x000a5c0001037983 */ /* 0x000f220000100800 */
[----:B------:R-:W-:-:S03]  /*1b050*/  @!P0 IMAD.MOV.U32 R14, RZ, RZ, R2 ;  /* 0x000000ffff0e8224 */ /* 0x000fc600078e0002 */
[----:B------:R-:W4:Y:S04]  /*1b060*/  LDL R2, [R1+0xa60] ;  /* 0x000a600001027983 */ /* 0x000f280000100800 */
[----:B------:R0:W4:Y:S01]  /*1b070*/  @!P0 LDG.E.U16 R21, [R14.64] ;  /* 0x000000060e158981 */ /* 0x000122000c1e1500 */
[----:B------:R-:W-:Y:S01]  /*1b080*/  PRMT R25, RZ, 0x7610, R25 ;  /* 0x00007610ff197816 */ /* 0x000fe20000000019 */
[----:B0-----:R-:W-:Y:S01]  /*1b090*/  @!P0 IMAD.MOV.U32 R14, RZ, RZ, R9 ;  /* 0x000000ffff0e8224 */ /* 0x001fe200078e0009 */
[----:B------:R-:W-:Y:S01]  /*1b0a0*/  PRMT R27, RZ, 0x7610, R27 ;  /* 0x00007610ff1b7816 */ /* 0x000fe2000000001b */
[----:B---3--:R-:W-:-:S05]  /*1b0b0*/  @!P0 IMAD.MOV.U32 R15, RZ, RZ, R10 ;  /* 0x000000ffff0f8224 */ /* 0x008fca00078e000a */
[----:B------:R0:W3:Y:S02]  /*1b0c0*/  @!P0 LDG.E.U16 R23, [R14.64] ;  /* 0x000000060e178981 */ /* 0x0000e4000c1e1500 */
[----:B0-----:R-:W-:Y:S02]  /*1b0d0*/  @!P0 IMAD.MOV.U32 R14, RZ, RZ, R6 ;  /* 0x000000ffff0e8224 */ /* 0x001fe400078e0006 */
[----:B------:R-:W-:-:S05]  /*1b0e0*/  @!P0 IMAD.MOV.U32 R15, RZ, RZ, R7 ;  /* 0x000000ffff0f8224 */ /* 0x000fca00078e0007 */
[----:B------:R2:W3:Y:S02]  /*1b0f0*/  @!P0 LDG.E.U16 R25, [R14.64] ;  /* 0x000000060e198981 */ /* 0x0004e4000c1e1500 */
[----:B--2---:R-:W-:Y:S02]  /*1b100*/  @!P0 IMAD.MOV.U32 R14, RZ, RZ, R4 ;  /* 0x000000ffff0e8224 */ /* 0x004fe400078e0004 */
[----:B------:R-:W-:-:S05]  /*1b110*/  @!P0 IMAD.MOV.U32 R15, RZ, RZ, R5 ;  /* 0x000000ffff0f8224 */ /* 0x000fca00078e0005 */
[----:B------:R4:W2:Y:S01]  /*1b120*/  @!P0 LDG.E.U16 R27, [R14.64] ;  /* 0x000000060e1b8981 */ /* 0x0008a2000c1e1500 */
[----:B------:R-:W-:Y:S01]  /*1b130*/  PRMT R29, RZ, 0x7610, R29 ;  /* 0x00007610ff1d7816 */ /* 0x000fe2000000001d */
[----:B----4-:R-:W-:Y:S02]  /*1b140*/  @!P0 IMAD.MOV.U32 R14, RZ, RZ, R2 ;  /* 0x000000ffff0e8224 */ /* 0x010fe400078e0002 */
[----:B------:R-:W-:-:S05]  /*1b150*/  @!P0 IMAD.MOV.U32 R15, RZ, RZ, R3 ;  /* 0x000000ffff0f8224 */ /* 0x000fca00078e0003 */
[----:B------:R-:W4:Y:S04]  /*1b160*/  @!P0 LDG.E.U16 R29, [R14.64] ;  /* 0x000000060e1d8981 */ /* 0x000f28000c1e1500 */
[----:B------:R-:W-:Y:S04]  /*1b170*/  STL [R1+0x2118], R21 ;  /* 0x0021181501007387 */ /* 0x000fe80000100800 */
[----:B------:R-:W-:Y:S04]  /*1b180*/  STS.U16 [R17+0x5b00], R24 ;  /* 0x005b001811007388 */ /* 0x000fe80000000400 */
[----:B------:R-:W-:Y:S04]  /*1b190*/  STS.U16 [R17+0x6300], R28 ;  /* 0x0063001c11007388 */ /* 0x000fe80000000400 */
[----:B------:R-:W-:Y:S04]  /*1b1a0*/  STS.U16 [R17+0x6b00], R22 ;  /* 0x006b001611007388 */ /* 0x000fe80000000400 */
[----:B------:R0:W-:Y:S04]  /*1b1b0*/  STS.U16 [R17+0x7300], R26 ;  /* 0x0073001a11007388 */ /* 0x0001e80000000400 */
[----:B---3--:R-:W-:Y:S04]  /*1b1c0*/  STL [R1+0x211c], R23 ;  /* 0x00211c1701007387 */ /* 0x008fe80000100800 */
[----:B------:R-:W-:Y:S04]  /*1b1d0*/  STL [R1+0x2120], R25 ;  /* 0x0021201901007387 */ /* 0x000fe80000100800 */
[----:B--2---:R-:W-:Y:S04]  /*1b1e0*/  STL [R1+0x2124], R27 ;  /* 0x0021241b01007387 */ /* 0x004fe80000100800 */
[----:B------:R-:W2:Y:S04]  /*1b1f0*/  LDL.LU R13, [R1+0xc4] ;  /* 0x0000c400010d7983 */ /* 0x000ea80000300800 */
[----:B------:R-:W3:Y:S04]  /*1b200*/  LDL.LU R12, [R1+0x434] ;  /* 0x00043400010c7983 */ /* 0x000ee80000300800 */
[----:B------:R-:W3:Y:S04]  /*1b210*/  LDL.LU R11, [R1+0x424] ;  /* 0x00042400010b7983 */ /* 0x000ee80000300800 */
[----:B------:R-:W3:Y:S04]  /*1b220*/  LDL.LU R10, [R1+0x414] ;  /* 0x00041400010a7983 */ /* 0x000ee80000300800 */
[----:B------:R-:W3:Y:S04]  /*1b230*/  LDL.LU R9, [R1+0x400] ;  /* 0x0004000001097983 */ /* 0x000ee80000300800 */
[----:B0-----:R-:W3:Y:S04]  /*1b240*/  LDL.LU R26, [R1+0x3ec] ;  /* 0x0003ec00011a7983 */ /* 0x001ee80000300800 */
        /* <DEDUP_REMOVED lines=11> */
[----:B----4-:R-:W-:Y:S04]  /*1b300*/  STL [R1+0x2128], R29 ;  /* 0x0021281d01007387 */ /* 0x010fe80000100800 */
        /* <DEDUP_REMOVED lines=10> */
[----:B------:R-:W-:Y:S01]  /*1b3b0*/  STL [R1+0x2080], R15 ;  /* 0x0020800f01007387 */ /* 0x000fe20000100800 */
[----:B0-----:R-:W-:-:S03]  /*1b3c0*/  LOP3.LUT R14, R8, 0x40, RZ, 0x3c, !PT ;  /* 0x00000040080e7812 */ /* 0x001fc600078e3cff */
        /* <DEDUP_REMOVED lines=9> */
[----:B--2---:R-:W-:Y:S04]  /*1b460*/  STS.U16 [R17+0x7b00], R13 ;  /* 0x007b000d11007388 */ /* 0x004fe80000000400 */
[----:B---3--:R-:W-:Y:S04]  /*1b470*/  STS.U16 [R14+0x400], R12 ;  /* 0x0004000c0e007388 */ /* 0x008fe80000000400 */
[----:B------:R-:W-:Y:S04]  /*1b480*/  STS.U16 [R14+0xc00], R11 ;  /* 0x000c000b0e007388 */ /* 0x000fe80000000400 */
[----:B------:R-:W-:Y:S04]  /*1b490*/  STS.U16 [R14+0x1400], R10 ;  /* 0x0014000a0e007388 */ /* 0x000fe80000000400 */
[----:B------:R-:W-:Y:S04]  /*1b4a0*/  STS.U16 [R14+0x1c00], R9 ;  /* 0x001c00090e007388 */ /* 0x000fe80000000400 */
[----:B------:R0:W-:Y:S04]  /*1b4b0*/  STS.U16 [R14+0x2400], R26 ;  /* 0x0024001a0e007388 */ /* 0x0001e80000000400 */
[----:B0-----:R-:W2:Y:S04]  /*1b4c0*/  LDL.LU R26, [R1+0x430] ;  /* 0x00043000011a7983 */ /* 0x001ea80000300800 */
[----:B------:R-:W3:Y:S04]  /*1b4d0*/  LDL.LU R17, [R1+0x410] ;  /* 0x0004100001117983 */ /* 0x000ee80000300800 */
[----:B------:R-:W4:Y:S04]  /*1b4e0*/  LDL.LU R15, [R1+0x3fc] ;  /* 0x0003fc00010f7983 */ /* 0x000f280000300800 */
[----:B------:R-:W3:Y:S04]  /*1b4f0*/  LDL.LU R29, [R1+0x3e8] ;  /* 0x0003e800011d7983 */ /* 0x000ee80000300800 */
[----:B------:R-:W-:Y:S04]  /*1b500*/  STS.U16 [R14+0x2c00], R16 ;  /* 0x002c00100e007388 */ /* 0x000fe80000000400 */
        /* <DEDUP_REMOVED lines=9> */
[----:B------:R0:W-:Y:S04]  /*1b5a0*/  STS.U16 [R14+0x5400], R3 ;  /* 0x005400030e007388 */ /* 0x0001e80000000400 */
[----:B------:R-:W3:Y:S04]  /*1b5b0*/  LDL.LU R13, [R1+0x134] ;  /* 0x00013400010d7983 */ /* 0x000ee80000300800 */
[----:B------:R-:W-:Y:S04]  /*1b5c0*/  STS.U16 [R14+0x5c00], R4 ;  /* 0x005c00040e007388 */ /* 0x000fe80000000400 */
[----:B0-----:R-:W3:Y:S04]  /*1b5d0*/  LDL.LU R3, [R1+0x11c] ;  /* 0x00011c0001037983 */ /* 0x001ee80000300800 */
[----:B------:R-:W3:Y:S04]  /*1b5e0*/  LDL.LU R2, [R1+0x100] ;  /* 0x0001000001027983 */ /* 0x000ee80000300800 */
[----:B------:R-:W3:Y:S04]  /*1b5f0*/  LDL.LU R12, [R1+0xe8] ;  /* 0x0000e800010c7983 */ /* 0x000ee80000300800 */
[----:B------:R0:W-:Y:S04]  /*1b600*/  STS.U16 [R14+0x6400], R5 ;  /* 0x006400050e007388 */ /* 0x0001e80000000400 */
[----:B------:R-:W3:Y:S04]  /*1b610*/  LDL.LU R11, [R1+0xd0] ;  /* 0x0000d000010b7983 */ /* 0x000ee80000300800 */
[----:B------:R1:W-:Y:S04]  /*1b620*/  STS.U16 [R14+0x6c00], R6 ;  /* 0x006c00060e007388 */ /* 0x0003e80000000400 */
[----:B0-----:R-:W3:Y:S04]  /*1b630*/  LDL.LU R5, [R1+0x42c] ;  /* 0x00042c0001057983 */ /* 0x001ee80000300800 */
[----:B------:R-:W-:Y:S04]  /*1b640*/  STS.U16 [R14+0x7400], R7 ;  /* 0x007400070e007388 */ /* 0x000fe80000000400 */
[----:B-1----:R-:W3:Y:S04]  /*1b650*/  LDL.LU R6, [R1+0x41c] ;  /* 0x00041c0001067983 */ /* 0x002ee80000300800 */
[----:B------:R-:W-:Y:S04]  /*1b660*/  STS.U16 [R14+0x7c00], R22 ;  /* 0x007c00160e007388 */ /* 0x000fe80000000400 */
[----:B------:R0:W-:Y:S04]  /*1b670*/  STL [R1+0x2134], R14 ;  /* 0x0021340e01007387 */ /* 0x0001e80000100800 */
[----:B0-----:R-:W3:Y:S01]  /*1b680*/  LDL.LU R14, [R1+0x420] ;  /* 0x00042000010e7983 */ /* 0x001ee20000300800 */
[----:B------:R-:W-:-:S03]  /*1b690*/  IMAD.SHL.U32 R4, R18, 0x2, RZ ;  /* 0x0000000212047824 */ /* 0x000fc600078e00ff */
[----:B------:R-:W4:Y:S02]  /*1b6a0*/  LDL.LU R9, [R1+0x40c] ;  /* 0x00040c0001097983 */ /* 0x000f240000300800 */
[C---:B------:R-:W-:Y:S02]  /*1b6b0*/  LOP3.LUT R10, R4.reuse, 0x50, RZ, 0x3c, !PT ;  /* 0x00000050040a7812 */ /* 0x040fe400078e3cff */
[----:B------:R-:W4:Y:S04]  /*1b6c0*/  LDL.LU R16, [R1+0x3f8] ;  /* 0x0003f80001107983 */ /* 0x000f280000300800 */
[----:B------:R-:W4:Y:S04]  /*1b6d0*/  LDL.LU R20, [R1+0x3e0] ;  /* 0x0003e00001147983 */ /* 0x000f280000300800 */
[----:B------:R-:W4:Y:S04]  /*1b6e0*/  LDL.LU R24, [R1+0x3cc] ;  /* 0x0003cc0001187983 */ /* 0x000f280000300800 */
[----:B------:R-:W4:Y:S04]  /*1b6f0*/  LDL.LU R28, [R1+0x3b0] ;  /* 0x0003b000011c7983 */ /* 0x000f280000300800 */
[----:B------:R-:W4:Y:S04]  /*1b700*/  LDL.LU R7, [R1+0x39c] ;  /* 0x00039c0001077983 */ /* 0x000f280000300800 */
[----:B------:R-:W4:Y:S04]  /*1b710*/  LDL.LU R18, [R1+0x364] ;  /* 0x0003640001127983 */ /* 0x000f280000300800 */
[----:B------:R-:W4:Y:S04]  /*1b720*/  LDL.LU R22, [R1+0x148] ;  /* 0x0001480001167983 */ /* 0x000f280000300800 */
[----:B--2---:R0:W-:Y:S04]  /*1b730*/  STS.U16 [R10+0x500], R26 ;  /* 0x0005001a0a007388 */ /* 0x0041e80000000400 */
[----:B0-----:R-:W2:Y:S04]  /*1b740*/  LDL.LU R26, [R1+0x12c] ;  /* 0x00012c00011a7983 */ /* 0x001ea80000300800 */
[----:B---3--:R-:W-:Y:S04]  /*1b750*/  STS.U16 [R10+0xd00], R14 ;  /* 0x000d000e0a007388 */ /* 0x008fe80000000400 */
[----:B------:R-:W-:Y:S04]  /*1b760*/  STS.U16 [R10+0x1500], R17 ;  /* 0x001500110a007388 */ /* 0x000fe80000000400 */
[----:B----4-:R-:W-:Y:S04]  /*1b770*/  STS.U16 [R10+0x1d00], R15 ;  /* 0x001d000f0a007388 */ /* 0x010fe80000000400 */
[----:B------:R-:W-:Y:S04]  /*1b780*/  STS.U16 [R10+0x2500], R29 ;  /* 0x0025001d0a007388 */ /* 0x000fe80000000400 */
[----:B------:R-:W-:Y:S04]  /*1b790*/  STS.U16 [R10+0x2d00], R27 ;  /* 0x002d001b0a007388 */ /* 0x000fe80000000400 */
[----:B------:R-:W-:Y:S04]  /*1b7a0*/  STS.U16 [R10+0x3500], R25 ;  /* 0x003500190a007388 */ /* 0x000fe80000000400 */
[----:B------:R-:W-:Y:S04]  /*1b7b0*/  STS.U16 [R10+0x3d00], R23 ;  /* 0x003d00170a007388 */ /* 0x000fe80000000400 */
[----:B------:R-:W-:Y:S04]  /*1b7c0*/  STS.U16 [R10+0x4500], R21 ;  /* 0x004500150a007388 */ /* 0x000fe80000000400 */
[----:B------:R-:W-:Y:S04]  /*1b7d0*/  STS.U16 [R10+0x4d00], R19 ;  /* 0x004d00130a007388 */ /* 0x000fe80000000400 */
[----:B------:R-:W-:Y:S04]  /*1b7e0*/  STS.U16 [R10+0x5500], R13 ;  /* 0x0055000d0a007388 */ /* 0x000fe80000000400 */
[----:B------:R0:W-:Y:S04]  /*1b7f0*/  STS.U16 [R10+0x5d00], R3 ;  /* 0x005d00030a007388 */ /* 0x0001e80000000400 */
[----:B------:R1:W-:Y:S04]  /*1b800*/  STS.U16 [R10+0x6500], R2 ;  /* 0x006500020a007388 */ /* 0x0003e80000000400 */
[----:B------:R-:W-:Y:S04]  /*1b810*/  STS.U16 [R10+0x6d00], R12 ;  /* 0x006d000c0a007388 */ /* 0x000fe80000000400 */
[----:B0-----:R-:W3:Y:S01]  /*1b820*/  LDL.LU R3, [R1+0x114] ;  /* 0x0001140001037983 */ /* 0x001ee20000300800 */
[----:B-1----:R-:W-:-:S03]  /*1b830*/  LOP3.LUT R2, R4, 0x60, RZ, 0x3c, !PT ;  /* 0x0000006004027812 */ /* 0x002fc600078e3cff */
[----:B------:R-:W-:Y:S04]  /*1b840*/  STS.U16 [R10+0x7500], R11 ;  /* 0x0075000b0a007388 */ /* 0x000fe80000000400 */
[----:B------:R-:W4:Y:S04]  /*1b850*/  LDL.LU R4, [R1+0xe0] ;  /* 0x0000e00001047983 */ /* 0x000f280000300800 */
[----:B------:R0:W-:Y:S04]  /*1b860*/  STS.U16 [R10+0x7d00], R0 ;  /* 0x007d00000a007388 */ /* 0x0001e80000000400 */
[----:B------:R1:W-:Y:S04]  /*1b870*/  STS.U16 [R2+0x600], R5 ;  /* 0x0006000502007388 */ /* 0x0003e80000000400 */
[----:B0-----:R-:W4:Y:S04]  /*1b880*/  LDL.LU R0, [R1+0x2138] ;  /* 0x0021380001007983 */ /* 0x001f280000300800 */
[----:B------:R0:W-:Y:S04]  /*1b890*/  STS.U16 [R2+0xe00], R6 ;  /* 0x000e000602007388 */ /* 0x0001e80000000400 */
[----:B-1----:R-:W4:Y:S04]  /*1b8a0*/  LDL.LU R5, [R1+0xcc] ;  /* 0x0000cc0001057983 */ /* 0x002f280000300800 */
[----:B------:R-:W-:Y:S04]  /*1b8b0*/  STS.U16 [R2+0x1600], R9 ;  /* 0x0016000902007388 */ /* 0x000fe80000000400 */
[----:B0-----:R-:W4:Y:S04]  /*1b8c0*/  LDL.LU R6, [R1+0xb8] ;  /* 0x0000b80001067983 */ /* 0x001f280000300800 */
[----:B------:R-:W4:Y:S04]  /*1b8d0*/  LDL.LU R15, [R1+0x428] ;  /* 0x00042800010f7983 */ /* 0x000f280000300800 */
[----:B------:R-:W4:Y:S04]  /*1b8e0*/  LDL.LU R29, [R1+0x418] ;  /* 0x00041800011d7983 */ /* 0x000f280000300800 */
[----:B------:R-:W-:Y:S04]  /*1b8f0*/  STS.U16 [R2+0x1e00], R16 ;  /* 0x001e001002007388 */ /* 0x000fe80000000400 */
[----:B------:R-:W4:Y:S04]  /*1b900*/  LDL.LU R27, [R1+0x408] ;  /* 0x00040800011b7983 */ /* 0x000f280000300800 */
[----:B------:R-:W-:Y:S04]  /*1b910*/  STS.U16 [R2+0x2600], R20 ;  /* 0x0026001402007388 */ /* 0x000fe80000000400 */
[----:B------:R-:W4:Y:S04]  /*1b920*/  LDL.LU R25, [R1+0x3f4] ;  /* 0x0003f40001197983 */ /* 0x000f280000300800 */
[----:B------:R-:W-:Y:S04]  /*1b930*/  STS.U16 [R2+0x2e00], R24 ;  /* 0x002e001802007388 */ /* 0x000fe80000000400 */
[----:B------:R-:W4:Y:S04]  /*1b940*/  LDL.LU R23, [R1+0x3dc] ;  /* 0x0003dc0001177983 */ /* 0x000f280000300800 */
[----:B------:R-:W-:Y:S04]  /*1b950*/  STS.U16 [R2+0x3600], R28 ;  /* 0x0036001c02007388 */ /* 0x000fe80000000400 */
[----:B------:R-:W4:Y:S04]  /*1b960*/  LDL.LU R21, [R1+0x3c8] ;  /* 0x0003c80001157983 */ /* 0x000f280000300800 */
[----:B------:R0:W-:Y:S04]  /*1b970*/  STS.U16 [R2+0x3e00], R7 ;  /* 0x003e000702007388 */ /* 0x0001e80000000400 */
[----:B------:R-:W4:Y:S04]  /*1b980*/  LDL.LU R19, [R1+0x3ac] ;  /* 0x0003ac0001137983 */ /* 0x000f280000300800 */
[----:B------:R1:W-:Y:S04]  /*1b990*/  STS.U16 [R2+0x4600], R18 ;  /* 0x0046001202007388 */ /* 0x0003e80000000400 */
[----:B0-----:R-:W4:Y:S04]  /*1b9a0*/  LDL.LU R7, [R1+0x378] ;  /* 0x0003780001077983 */ /* 0x001f280000300800 */
[----:B------:R0:W-:Y:S04]  /*1b9b0*/  STS.U16 [R2+0x4e00], R22 ;  /* 0x004e001602007388 */ /* 0x0001e80000000400 */
[----:B-1----:R-:W4:Y:S04]  /*1b9c0*/  LDL.LU R18, [R1+0x35c] ;  /* 0x00035c0001127983 */ /* 0x002f280000300800 */
[----:B0-----:R-:W4:Y:S04]  /*1b9d0*/  LDL.LU R22, [R1+0x144] ;  /* 0x0001440001167983 */ /* 0x001f280000300800 */
[----:B--2---:R0:W-:Y:S04]  /*1b9e0*/  STS.U16 [R2+0x5600], R26 ;  /* 0x0056001a02007388 */ /* 0x0041e80000000400 */
[----:B0-----:R-:W2:Y:S04]  /*1b9f0*/  LDL.LU R26, [R1+0x128] ;  /* 0x00012800011a7983 */ /* 0x001ea80000300800 */
[----:B------:R-:W2:Y:S04]  /*1ba00*/  LDL.LU R13, [R1+0x110] ;  /* 0x00011000010d7983 */ /* 0x000ea80000300800 */
        /* <DEDUP_REMOVED lines=8> */
[----:B---3--:R-:W-:Y:S04]  /*1ba90*/  STS.U16 [R2+0x5e00], R3 ;  /* 0x005e000302007388 */ /* 0x008fe80000000400 */
[----:B----4-:R0:W-:Y:S04]  /*1baa0*/  STS.U16 [R2+0x6600], R0 ;  /* 0x0066000002007388 */ /* 0x0101e80000000400 */
[----:B------:R-:W-:Y:S01]  /*1bab0*/  STS.U16 [R2+0x6e00], R4 ;  /* 0x006e000402007388 */ /* 0x000fe20000000400 */
[----:B0-----:R-:W-:-:S03]  /*1bac0*/  LOP3.LUT R0, R8, 0x70, RZ, 0x3c, !PT ;  /* 0x0000007008007812 */ /* 0x001fc600078e3cff */
[----:B------:R-:W-:Y:S04]  /*1bad0*/  STS.U16 [R2+0x7600], R5 ;  /* 0x0076000502007388 */ /* 0x000fe80000000400 */
[----:B------:R0:W-:Y:S04]  /*1bae0*/  STS.U16 [R2+0x7e00], R6 ;  /* 0x007e000602007388 */ /* 0x0001e80000000400 */
[----:B------:R-:W-:Y:S04]  /*1baf0*/  STS.U16 [R0+0x700], R15 ;  /* 0x0007000f00007388 */ /* 0x000fe80000000400 */
[----:B------:R-:W-:Y:S04]  /*1bb00*/  STS.U16 [R0+0xf00], R29 ;  /* 0x000f001d00007388 */ /* 0x000fe80000000400 */
[----:B0-----:R-:W3:Y:S04]  /*1bb10*/  LDL.LU R2, [R1+0xa0] ;  /* 0x0000a00001027983 */ /* 0x001ee80000300800 */
        /* <DEDUP_REMOVED lines=9> */
[----:B------:R0:W-:Y:S04]  /*1bbb0*/  STS.U16 [R0+0x3f00], R7 ;  /* 0x003f000700007388 */ /* 0x0001e80000000400 */
[----:B------:R1:W-:Y:S04]  /*1bbc0*/  STS.U16 [R0+0x4700], R18 ;  /* 0x0047001200007388 */ /* 0x0003e80000000400 */
[----:B0-----:R-:W4:Y:S04]  /*1bbd0*/  LDL.LU R7, [R1+0x8c] ;  /* 0x00008c0001077983 */ /* 0x001f280000300800 */
[----:B------:R0:W-:Y:S04]  /*1bbe0*/  STS.U16 [R0+0x4f00], R22 ;  /* 0x004f001600007388 */ /* 0x0001e80000000400 */
[----:B-1----:R-:W4:Y:S04]  /*1bbf0*/  LDL.LU R18, [R1+0x88] ;  /* 0x0000880001127983 */ /* 0x002f280000300800 */
[----:B0-----:R-:W4:Y:S04]  /*1bc00*/  LDL.LU R22, [R1+0x84] ;  /* 0x0000840001167983 */ /* 0x001f280000300800 */
[----:B--2---:R0:W-:Y:S04]  /*1bc10*/  STS.U16 [R0+0x5700], R26 ;  /* 0x0057001a00007388 */ /* 0x0041e80000000400 */
[----:B0-----:R-:W2:Y:S04]  /*1bc20*/  LDL.LU R26, [R1+0x80] ;  /* 0x00008000011a7983 */ /* 0x001ea80000300800 */
[----:B------:R-:W-:Y:S04]  /*1bc30*/  STL [R1+0x2050], R0 ;  /* 0x0020500001007387 */ /* 0x000fe80000100800 */
[----:B------:R-:W-:Y:S04]  /*1bc40*/  STL [R1+0x20bc], R0 ;  /* 0x0020bc0001007387 */ /* 0x000fe80000100800 */
[----:B------:R-:W2:Y:S04]  /*1bc50*/  LDL.LU R14, [R1+0x7c] ;  /* 0x00007c00010e7983 */ /* 0x000ea80000300800 */
[----:B------:R-:W-:Y:S04]  /*1bc60*/  STS.U16 [R0+0x5f00], R13 ;  /* 0x005f000d00007388 */ /* 0x000fe80000000400 */
        /* <DEDUP_REMOVED lines=9> */
[----:B------:R0:W-:Y:S04]  /*1bd00*/  STS.U16 [R8+0x8000], R16 ;  /* 0x0080001008007388 */ /* 0x0001e80000000400 */
[----:B------:R-:W2:Y:S04]  /*1bd10*/  LDL.LU R23, [R1+0x64] ;  /* 0x0000640001177983 */ /* 0x000ea80000300800 */
[----:B------:R1:W-:Y:S04]  /*1bd20*/  STS.U16 [R8+0x8800], R20 ;  /* 0x0088001408007388 */ /* 0x0003e80000000400 */
[----:B0-----:R-:W2:Y:S04]  /*1bd30*/  LDL.LU R16, [R1+0x60] ;  /* 0x0000600001107983 */ /* 0x001ea80000300800 */
[----:B------:R0:W-:Y:S04]  /*1bd40*/  STS.U16 [R8+0x9000], R24 ;  /* 0x0090001808007388 */ /* 0x0001e80000000400 */
[----:B-1----:R-:W2:Y:S04]  /*1bd50*/  LDL.LU R20, [R1+0x5c] ;  /* 0x00005c0001147983 */ /* 0x002ea80000300800 */
[----:B------:R1:W-:Y:S04]  /*1bd60*/  STS.U16 [R8+0x9800], R28 ;  /* 0x0098001c08007388 */ /* 0x0003e80000000400 */
[----:B0-----:R-:W2:Y:S04]  /*1bd70*/  LDL.LU R24, [R1+0x58] ;  /* 0x0000580001187983 */ /* 0x001ea80000300800 */
[----:B-1----:R-:W2:Y:S04]  /*1bd80*/  LDL.LU R28, [R1+0x54] ;  /* 0x00005400011c7983 */ /* 0x002ea80000300800 */
        /* <DEDUP_REMOVED lines=9> */
[----:B------:R1:W-:Y:S04]  /*1be20*/  STS.U16 [R8+0xb000], R4 ;  /* 0x00b0000408007388 */ /* 0x0003e80000000400 */
[----:B0-----:R-:W3:Y:S04]  /*1be30*/  LDL.LU R3, [R1+0x2c] ;  /* 0x00002c0001037983 */ /* 0x001ee80000300800 */
[----:B------:R0:W-:Y:S04]  /*1be40*/  STS.U16 [R8+0xb800], R5 ;  /* 0x00b8000508007388 */ /* 0x0001e80000000400 */
[----:B-1----:R-:W4:Y:S04]  /*1be50*/  LDL.LU R4, [R1+0x48] ;  /* 0x0000480001047983 */ /* 0x002f280000300800 */
[----:B------:R1:W-:Y:S04]  /*1be60*/  STS.U16 [R8+0xc000], R6 ;  /* 0x00c0000608007388 */ /* 0x0003e80000000400 */
[----:B0-----:R-:W4:Y:S04]  /*1be70*/  LDL.LU R5, [R1+0x44] ;  /* 0x0000440001057983 */ /* 0x001f280000300800 */
[----:B-1----:R-:W4:Y:S04]  /*1be80*/  LDL.LU R6, [R1+0x28] ;  /* 0x0000280001067983 */ /* 0x002f280000300800 */
[----:B------:R0:W-:Y:S04]  /*1be90*/  STS.U16 [R8+0xc800], R7 ;  /* 0x00c8000708007388 */ /* 0x0001e80000000400 */
[----:B------:R1:W-:Y:S04]  /*1bea0*/  STS.U16 [R8+0xd000], R18 ;  /* 0x00d0001208007388 */ /* 0x0003e80000000400 */
[----:B0-----:R-:W4:Y:S04]  /*1beb0*/  LDL.LU R7, [R1+0x24] ;  /* 0x0000240001077983 */ /* 0x001f280000300800 */
[----:B------:R0:W-:Y:S04]  /*1bec0*/  STS.U16 [R8+0xd800], R22 ;  /* 0x00d8001608007388 */ /* 0x0001e80000000400 */
[----:B-1----:R-:W4:Y:S04]  /*1bed0*/  LDL.LU R18, [R1+0x20] ;  /* 0x0000200001127983 */ /* 0x002f280000300800 */
[----:B0-----:R-:W4:Y:S04]  /*1bee0*/  LDL.LU R22, [R1+0x1c] ;  /* 0x00001c0001167983 */ /* 0x001f280000300800 */
[----:B--2---:R0:W-:Y:S04]  /*1bef0*/  STS.U16 [R8+0xe000], R26 ;  /* 0x00e0001a08007388 */ /* 0x0041e80000000400 */
[----:B0-----:R-:W2:Y:S01]  /*1bf00*/  LDL.LU R26, [R1+0x18] ;  /* 0x00001800011a7983 */ /* 0x001ea20000300800 */
[----:B------:R-:W-:-:S03]  /*1bf10*/  LOP3.LUT R2, R8, 0x10, RZ, 0x3c, !PT ;  /* 0x0000001008027812 */ /* 0x000fc600078e3cff */
[----:B------:R0:W-:Y:S04]  /*1bf20*/  STS.U16 [R8+0xe800], R14 ;  /* 0x00e8000e08007388 */ /* 0x0001e80000000400 */
[----:B------:R1:W-:Y:S04]  /*1bf30*/  STS.U16 [R8+0xf000], R17 ;  /* 0x00f0001108007388 */ /* 0x0003e80000000400 */
[----:B0-----:R-:W2:Y:S04]  /*1bf40*/  LDL.LU R14, [R1+0x2134] ;  /* 0x00213400010e7983 */ /* 0x001ea80000300800 */
[----:B------:R0:W-:Y:S04]  /*1bf50*/  STS.U16 [R8+0xf800], R15 ;  /* 0x00f8000f08007388 */ /* 0x0001e80000000400 */
[----:B-1----:R-:W2:Y:S04]  /*1bf60*/  LDL.LU R17, [R1+0x2130] ;  /* 0x0021300001117983 */ /* 0x002ea80000300800 */
        /* <DEDUP_REMOVED lines=17> */
[----:B0-----:R-:W2:Y:S01]  /*1c080*/  LDL.LU R28, [R1+0x8] ;  /* 0x00000800011c7983 */ /* 0x001ea20000300800 */
[----:B------:R-:W-:-:S03]  /*1c090*/  LOP3.LUT R8, R8, 0x20, RZ, 0x3c, !PT ;  /* 0x0000002008087812 */ /* 0x000fc600078e3cff */
        /* <DEDUP_REMOVED lines=12> */
[----:B-1----:R-:W2:Y:S04]  /*1c160*/  LDL.LU R9, [R1+0x2100] ;  /* 0x0021000001097983 */ /* 0x002ea80000300800 */
[----:B---3--:R0:W-:Y:S04]  /*1c170*/  STS.U16 [R2+0xf900], R3 ;  /* 0x00f9000302007388 */ /* 0x0081e80000000400 */
[----:B----4-:R1:W-:Y:S04]  /*1c180*/  STS.U16 [R8+0x8200], R4 ;  /* 0x0082000408007388 */ /* 0x0103e80000000400 */
[----:B0-----:R-:W3:Y:S04]  /*1c190*/  LDL.LU R2, [R1+0x20fc] ;  /* 0x0020fc0001027983 */ /* 0x001ee80000300800 */
[----:B------:R-:W4:Y:S04]  /*1c1a0*/  LDL.LU R3, [R1+0x20f8] ;  /* 0x0020f80001037983 */ /* 0x000f280000300800 */
[----:B-1----:R-:W3:Y:S04]  /*1c1b0*/  LDL.LU R4, [R1+0x20f4] ;  /* 0x0020f40001047983 */ /* 0x002ee80000300800 */
[----:B------:R0:W-:Y:S04]  /*1c1c0*/  STS.U16 [R8+0x8a00], R5 ;  /* 0x008a000508007388 */ /* 0x0001e80000000400 */
[----:B------:R1:W-:Y:S04]  /*1c1d0*/  STS.U16 [R8+0x9200], R6 ;  /* 0x0092000608007388 */ /* 0x0003e80000000400 */
[----:B0-----:R-:W3:Y:S04]  /*1c1e0*/  LDL.LU R5, [R1+0x20f0] ;  /* 0x0020f00001057983 */ /* 0x001ee80000300800 */
[----:B-1----:R-:W3:Y:S04]  /*1c1f0*/  LDL.LU R6, [R1+0x20ec] ;  /* 0x0020ec0001067983 */ /* 0x002ee80000300800 */
[----:B------:R0:W-:Y:S04]  /*1c200*/  STS.U16 [R8+0x9a00], R7 ;  /* 0x009a000708007388 */ /* 0x0001e80000000400 */
[----:B------:R1:W-:Y:S04]  /*1c210*/  STS.U16 [R8+0xa200], R18 ;  /* 0x00a2001208007388 */ /* 0x0003e80000000400 */
[----:B0-----:R-:W3:Y:S04]  /*1c220*/  LDL.LU R7, [R1+0x20e8] ;  /* 0x0020e80001077983 */ /* 0x001ee80000300800 */
[----:B------:R0:W-:Y:S04]  /*1c230*/  STS.U16 [R8+0xaa00], R22 ;  /* 0x00aa001608007388 */ /* 0x0001e80000000400 */
[----:B-1----:R-:W3:Y:S04]  /*1c240*/  LDL.LU R18, [R1+0x20e4] ;  /* 0x0020e40001127983 */ /* 0x002ee80000300800 */
[----:B0-----:R-:W3:Y:S04]  /*1c250*/  LDL.LU R22, [R1+0x20e0] ;  /* 0x0020e00001167983 */ /* 0x001ee80000300800 */
[----:B--2---:R0:W-:Y:S04]  /*1c260*/  STS.U16 [R8+0xb200], R26 ;  /* 0x00b2001a08007388 */ /* 0x0041e80000000400 */
[----:B0-----:R-:W2:Y:S04]  /*1c270*/  LDL.LU R26, [R1+0x20dc] ;  /* 0x0020dc00011a7983 */ /* 0x001ea80000300800 */
[----:B--2---:R-:W-:Y:S04]  /*1c280*/  STS.U16 [R8+0xba00], R26 ;  /* 0x00ba001a08007388 */ /* 0x004fe80000000400 */
[----:B---3--:R-:W-:Y:S04]  /*1c290*/  STS.U16 [R8+0xc200], R22 ;  /* 0x00c2001608007388 */ /* 0x008fe80000000400 */
[----:B------:R-:W-:Y:S04]  /*1c2a0*/  STS.U16 [R8+0xca00], R18 ;  /* 0x00ca001208007388 */ /* 0x000fe80000000400 */
[----:B------:R-:W-:Y:S04]  /*1c2b0*/  STS.U16 [R8+0xd200], R7 ;  /* 0x00d2000708007388 */ /* 0x000fe80000000400 */
[----:B------:R-:W-:Y:S04]  /*1c2c0*/  STS.U16 [R8+0xda00], R6 ;  /* 0x00da000608007388 */ /* 0x000fe80000000400 */
[----:B------:R-:W-:Y:S04]  /*1c2d0*/  STS.U16 [R8+0xe200], R5 ;  /* 0x00e2000508007388 */ /* 0x000fe80000000400 */
[----:B------:R-:W-:Y:S04]  /*1c2e0*/  STS.U16 [R8+0xea00], R4 ;  /* 0x00ea000408007388 */ /* 0x000fe80000000400 */
[----:B------:R-:W-:Y:S04]  /*1c2f0*/  STL [R1+0x2078], R26 ;  /* 0x0020781a01007387 */ /* 0x000fe80000100800 */
[----:B----4-:R0:W-:Y:S04]  /*1c300*/  STS.U16 [R8+0xf200], R3 ;  /* 0x00f2000308007388 */ /* 0x0101e80000000400 */
[----:B------:R1:W-:Y:S04]  /*1c310*/  STS.U16 [R8+0xfa00], R2 ;  /* 0x00fa000208007388 */ /* 0x0003e80000000400 */
[----:B0-----:R-:W2:Y:S04]  /*1c320*/  LDL.LU R3, [R1] ;  /* 0x0000000001037983 */ /* 0x001ea80000300800 */
[----:B-1----:R-:W3:Y:S04]  /*1c330*/  LDL.LU R8, [R1+0x20d8] ;  /* 0x0020d80001087983 */ /* 0x002ee80000300800 */
[----:B------:R-:W4:Y:S04]  /*1c340*/  LDL.LU R2, [R1+0x4] ;  /* 0x0000040001027983 */ /* 0x000f280000300800 */
[----:B------:R0:W-:Y:S04]  /*1c350*/  STS.U16 [R17+0x8300], R16 ;  /* 0x0083001011007388 */ /* 0x0001e80000000400 */
[----:B------:R1:W-:Y:S04]  /*1c360*/  STS.U16 [R17+0x8b00], R20 ;  /* 0x008b001411007388 */ /* 0x0003e80000000400 */
[----:B------:R1:W-:Y:S04]  /*1c370*/  STS.U16 [R17+0x9300], R24 ;  /* 0x0093001811007388 */ /* 0x0003e80000000400 */
[----:B0-----:R-:W3:Y:S04]  /*1c380*/  LDL.LU R16, [R1+0x20d4] ;  /* 0x0020d40001107983 */ /* 0x001ee80000300800 */
[----:B-1----:R-:W3:Y:S04]  /*1c390*/  LDL.LU R20, [R1+0x20d0] ;  /* 0x0020d00001147983 */ /* 0x002ee80000300800 */
[----:B------:R-:W3:Y:S04]  /*1c3a0*/  LDL.LU R24, [R1+0x20cc] ;  /* 0x0020cc0001187983 */ /* 0x000ee80000300800 */
[----:B------:R0:W-:Y:S04]  /*1c3b0*/  STS.U16 [R17+0x9b00], R28 ;  /* 0x009b001c11007388 */ /* 0x0001e80000000400 */
[----:B0-----:R-:W3:Y:S04]  /*1c3c0*/  LDL.LU R28, [R1+0x20c8] ;  /* 0x0020c800011c7983 */ /* 0x001ee80000300800 */
[----:B----4-:R0:W-:Y:S04]  /*1c3d0*/  STS.U16 [R17+0xa300], R2 ;  /* 0x00a3000211007388 */ /* 0x0101e80000000400 */
[----:B--2---:R1:W-:Y:S04]  /*1c3e0*/  STS.U16 [R17+0xab00], R3 ;  /* 0x00ab000311007388 */ /* 0x0043e80000000400 */
[----:B0-----:R-:W2:Y:S04]  /*1c3f0*/  LDL R2, [R1+0xbd0] ;  /* 0x000bd00001027983 */ /* 0x001ea80000100800 */
[----:B-1----:R-:W2:Y:S01]  /*1c400*/  LDL R3, [R1+0x840] ;  /* 0x0008400001037983 */ /* 0x002ea20000100800 */
[----:B------:R-:W-:-:S03]  /*1c410*/  PRMT R0, RZ, 0x7610, R0 ;  /* 0x00007610ff007816 */ /* 0x000fc60000000000 */
[----:B---3--:R-:W-:Y:S04]  /*1c420*/  STS.U16 [R17+0xb300], R28 ;  /* 0x00b3001c11007388 */ /* 0x008fe80000000400 */
[----:B------:R-:W-:Y:S04]  /*1c430*/  STS.U16 [R17+0xbb00], R24 ;  /* 0x00bb001811007388 */ /* 0x000fe80000000400 */
        /* <DEDUP_REMOVED lines=8> */
[----:B0-----:R-:W3:Y:S04]  /*1c4c0*/  LDL.LU R17, [R1+0x20c4] ;  /* 0x0020c40001117983 */ /* 0x001ee80000300800 */
[----:B--2---:R-:W2:Y:S04]  /*1c4d0*/  @!P0 LDG.E.U16 R0, [R2.64] ;  /* 0x0000000602008981 */ /* 0x004ea8000c1e1500 */
[----:B---3--:R-:W-:Y:S04]  /*1c4e0*/  STS.U16 [R14+0x8400], R17 ;  /* 0x008400110e007388 */ /* 0x008fe80000000400 */
[----:B------:R-:W-:Y:S04]  /*1c4f0*/  STS.U16 [R14+0x8c00], R19 ;  /* 0x008c00130e007388 */ /* 0x000fe80000000400 */
[----:B------:R-:W-:Y:S04]  /*1c500*/  STS.U16 [R14+0x9400], R21 ;  /* 0x009400150e007388 */ /* 0x000fe80000000400 */
[----:B------:R-:W-:Y:S04]  /*1c510*/  STS.U16 [R14+0x9c00], R23 ;  /* 0x009c00170e007388 */ /* 0x000fe80000000400 */
[----:B------:R-:W-:Y:S04]  /*1c520*/  STS.U16 [R14+0xa400], R25 ;  /* 0x00a400190e007388 */ /* 0x000fe80000000400 */
[----:B------:R-:W-:Y:S04]  /*1c530*/  STS.U16 [R14+0xac00], R27 ;  /* 0x00ac001b0e007388 */ /* 0x000fe80000000400 */
[----:B------:R0:W-:Y:S04]  /*1c540*/  STS.U16 [R14+0xb400], R29 ;  /* 0x00b4001d0e007388 */ /* 0x0001e80000000400 */
[----:B0-----:R-:W3:Y:S04]  /*1c550*/  LDL.LU R14, [R1+0x20c0] ;  /* 0x0020c000010e7983 */ /* 0x001ee80000300800 */
[----:B--2---:R0:W-:Y:S04]  /*1c560*/  STL [R1+0x78], R0 ;  /* 0x0000780001007387 */ /* 0x0041e80000100800 */
[----:B0-----:R-:W2:Y:S04]  /*1c570*/  LDL.LU R0, [R1+0x20bc] ;  /* 0x0020bc0001007983 */ /* 0x001ea80000300800 */
[----:B------:R-:W4:Y:S04]  /*1c580*/  LDL R2, [R1+0x83c] ;  /* 0x00083c0001027983 */ /* 0x000f280000100800 */
[----:B------:R-:W4:Y:S01]  /*1c590*/  LDL R3, [R1+0xbcc] ;  /* 0x000bcc0001037983 */ /* 0x000f220000100800 */
[----:B------:R-:W-:-:S02]  /*1c5a0*/  PRMT R15, RZ, 0x7610, R15 ;  /* 0x00007610ff0f7816 */ /* 0x000fc4000000000f */
[----:B----4-:R-:W-:-:S04]  /*1c5b0*/  @!P0 LOP3.LUT R3, R3, R2, RZ, 0x3c, !PT ;  /* 0x0000000203038212 */ /* 0x010fc800078e3cff */
[----:B------:R-:W-:-:S04]  /*1c5c0*/  @!P0 LOP3.LUT R2, R3, R2, RZ, 0x3c, !PT ;  /* 0x0000000203028212 */ /* 0x000fc800078e3cff */
[----:B------:R-:W-:-:S05]  /*1c5d0*/  @!P0 LOP3.LUT R3, R3, R2, RZ, 0x3c, !PT ;  /* 0x0000000203038212 */ /* 0x000fca00078e3cff */
[----:B------:R-:W4:Y:S04]  /*1c5e0*/  @!P0 LDG.E.U16 R15, [R2.64] ;  /* 0x00000006020f8981 */ /* 0x000f28000c1e1500 */
[----:B----4-:R0:W-:Y:S04]  /*1c5f0*/  STL [R1+0x74], R15 ;  /* 0x0000740f01007387 */ /* 0x0101e80000100800 */
[----:B0-----:R-:W4:Y:S04]  /*1c600*/  LDL.LU R15, [R1+0x20b8] ;  /* 0x0020b800010f7983 */ /* 0x001f280000300800 */
[----:B------:R-:W2:Y:S04]  /*1c610*/  LDL R2, [R1+0xbc4] ;  /* 0x000bc40001027983 */ /* 0x000ea80000100800 */
[----:B------:R-:W2:Y:S01]  /*1c620*/  LDL R3, [R1+0xbc8] ;  /* 0x000bc80001037983 */ /* 0x000ea20000100800 */
[----:B---3--:R-:W-:-:S02]  /*1c630*/  PRMT R14, RZ, 0x7610, R14 ;  /* 0x00007610ff0e7816 */ /* 0x008fc4000000000e */
[----:B--2---:R-:W-:-:S04]  /*1c640*/  @!P0 LOP3.LUT R3, R3, R2, RZ, 0x3c, !PT ;  /* 0x0000000203038212 */ /* 0x004fc800078e3cff */
[----:B------:R-:W-:-:S04]  /*1c650*/  @!P0 LOP3.LUT R2, R3, R2, RZ, 0x3c, !PT ;  /* 0x0000000203028212 */ /* 0x000fc800078e3cff */
[----:B------:R-:W-:-:S05]  /*1c660*/  @!P0 LOP3.LUT R3, R3, R2, RZ, 0x3c, !PT ;  /* 0x0000000203038212 */ /* 0x000fca00078e3cff */
[----:B------:R-:W2:Y:S04]  /*1c670*/  @!P0 LDG.E.U16 R14, [R2.64] ;  /* 0x00000006020e8981 */ /* 0x000ea8000c1e1500 */
[----:B--2---:R0:W-:Y:S04]  /*1c680*/  STL [R1+0x70], R14 ;  /* 0x0000700e01007387 */ /* 0x0041e80000100800 */
[----:B0-----:R-:W2:Y:S01]  /*1c690*/  LDL.LU R14, [R1+0x20b4] ;  /* 0x0020b400010e7983 */ /* 0x001ea20000300800 */
[----:B------:R-:W3:Y:S02]  /*1c6a0*/  LDL R2, [R1+0xb94] ;  /* 0x000b940001027983 */ /* 0x000ee40000100800 */
[----:B------:R-:W3:Y:S01]  /*1c6b0*/  LDL R3, [R1+0xb98] ;  /* 0x000b980001037983 */ /* 0x000ee20000100800 */
[----:B----4-:R-:W-:-:S02]  /*1c6c0*/  PRMT R15, RZ, 0x7610, R15 ;  /* 0x00007610ff0f7816 */ /* 0x010fc4000000000f */
[----:B---3--:R-:W-:-:S04]  /*1c6d0*/  @!P0 LOP3.LUT R3, R3, R2, RZ, 0x3c, !PT ;  /* 0x0000000203038212 */ /* 0x008fc800078e3cff */
[----:B------:R-:W-:-:S04]  /*1c6e0*/  @!P0 LOP3.LUT R2, R3, R2, RZ, 0x3c, !PT ;  /* 0x0000000203028212 */ /* 0x000fc800078e3cff */
[----:B------:R-:W-:-:S05]  /*1c6f0*/  @!P0 LOP3.LUT R3, R3, R2, RZ, 0x3c, !PT ;  /* 0x0000000203038212 */ /* 0x000fca00078e3cff */
[----:B------:R-:W3:Y:S04]  /*1c700*/  @!P0 LDG.E.U16 R15, [R2.64] ;  /* 0x00000006020f8981 */ /* 0x000ee8000c1e1500 */
[----:B---3--:R0:W-:Y:S04]  /*1c710*/  STL [R1+0x6c], R15 ;  /* 0x00006c0f01007387 */ /* 0x0081e80000100800 */
[----:B0-----:R-:W3:Y:S01]  /*1c720*/  LDL.LU R15, [R1+0x20b0] ;  /* 0x0020b000010f7983 */ /* 0x001ee20000300800 */
[----:B------:R-:W4:Y:S02]  /*1c730*/  LDL R2, [R1+0xb8c] ;  /* 0x000b8c0001027983 */ /* 0x000f240000100800 */
[----:B------:R-:W4:Y:S01]  /*1c740*/  LDL R3, [R1+0xb90] ;  /* 0x000b900001037983 */ /* 0x000f220000100800 */
[----:B--2---:R-:W-:-:S02]  /*1c750*/  PRMT R14, RZ, 0x7610, R14 ;  /* 0x00007610ff0e7816 */ /* 0x004fc4000000000e */
[----:B----4-:R-:W-:-:S04]  /*1c760*/  @!P0 LOP3.LUT R3, R3, R2, RZ, 0x3c, !PT ;  /* 0x0000000203038212 */ /* 0x010fc800078e3cff */
[----:B------:R-:W-:-:S04]  /*1c770*/  @!P0 LOP3.LUT R2, R3, R2, RZ, 0x3c, !PT ;  /* 0x0000000203028212 */ /* 0x000fc800078e3cff */
[----:B------:R-:W-:-:S05]  /*1c780*/  @!P0 LOP3.LUT R3, R3, R2, RZ, 0x3c, !PT ;  /* 0x0000000203038212 */ /* 0x000fca00078e3cff */
[----:B------:R-:W2:Y:S04]  /*1c790*/  @!P0 LDG.E.U16 R14, [R2.64] ;  /* 0x00000006020e8981 */ /* 0x000ea8000c1e1500 */
[----:B--2---:R0:W-:Y:S04]  /*1c7a0*/  STL [R1+0x68], R14 ;  /* 0x0000680e01007387 */ /* 0x0041e80000100800 */
[----:B0-----:R-:W2:Y:S01]  /*1c7b0*/  LDL.LU R14, [R1+0x20ac] ;  /* 0x0020ac00010e7983 */ /* 0x001ea20000300800 */
[----:B------:R-:W4:Y:S02]  /*1c7c0*/  LDL R2, [R1+0xb84] ;  /* 0x000b840001027983 */ /* 0x000f240000100800 */
[----:B------:R-:W4:Y:S01]  /*1c7d0*/  LDL R3, [R1+0xb88] ;  /* 0x000b880001037983 */ /* 0x000f220000100800 */
[----:B---3--:R-:W-:-:S02]  /*1c7e0*/  PRMT R15, RZ, 0x7610, R15 ;  /* 0x00007610ff0f7816 */ /* 0x008fc4000000000f */
[----:B----4-:R-:W-:-:S04]  /*1c7f0*/  @!P0 LOP3.LUT R3, R3, R2, RZ, 0x3c, !PT ;  /* 0x0000000203038212 */ /* 0x010fc800078e3cff */
        /* <DEDUP_REMOVED lines=52> */
[----:B------:R-:W-:-:S02]  /*1cb40*/  PRMT R13, RZ, 0x7610, R13 ;  /* 0x00007610ff0d7816 */ /* 0x000fc4000000000d */
[----:B----4-:R-:W-:-:S04]  /*1cb50*/  @!P0 LOP3.LUT R3, R3, R2, RZ, 0x3c, !PT ;  /* 0x0000000203038212 */ /* 0x010fc800078e3cff */
[----:B------:R-:W-:-:S04]  /*1cb60*/  @!P0 LOP3.LUT R2, R3, R2, RZ, 0x3c, !PT ;  /* 0x0000000203028212 */ /* 0x000fc800078e3cff */
[----:B------:R-:W-:-:S05]  /*1cb70*/  @!P0 LOP3.LUT R3, R3, R2, RZ, 0x3c, !PT ;  /* 0x0000000203038212 */ /* 0x000fca00078e3cff */
[----:B------:R0:W4:Y:S04]  /*1cb80*/  @!P0 LDG.E.U16 R13, [R2.64] ;  /* 0x00000006020d8981 */ /* 0x000128000c1e1500 */
[----:B0-----:R-:W2:Y:S04]  /*1cb90*/  LDL R2, [R1+0xad4] ;  /* 0x000ad40001027983 */ /* 0x001ea80000100800 */
[----:B------:R-:W2:Y:S01]  /*1cba0*/  LDL R3, [R1+0xad8] ;  /* 0x000ad80001037983 */ /* 0x000ea20000100800 */
[----:B---3--:R-:W-:Y:S02]  /*1cbb0*/  PRMT R15, RZ, 0x7610, R15 ;  /* 0x00007610ff0f7816 */ /* 0x008fe4000000000f */
[----:B--2---:R-:W-:-:S04]  /*1cbc0*/  @!P0 LOP3.LUT R3, R3, R2, RZ, 0x3c, !PT ;  /* 0x0000000203038212 */ /* 0x004fc800078e3cff */
[----:B------:R-:W-:-:S04]  /*1cbd0*/  @!P0 LOP3.LUT R2, R3, R2, RZ, 0x3c, !PT ;  /* 0x0000000203028212 */ /* 0x000fc800078e3cff */
[----:B------:R-:W-:-:S05]  /*1cbe0*/  @!P0 LOP3.LUT R3, R3, R2, RZ, 0x3c, !PT ;  /* 0x0000000203038212 */ /* 0x000fca00078e3cff */
[----:B------:R-:W2:Y:S04]  /*1cbf0*/  @!P0 LDG.E.U16 R15, [R2.64] ;  /* 0x00000006020f8981 */ /* 0x000ea8000c1e1500 */
[----:B----4-:R0:W-:Y:S04]  /*1cc00*/  STL [R1+0x4c], R13 ;  /* 0x00004c0d01007387 */ /* 0x0101e80000100800 */
[----:B0-----:R-:W3:Y:S04]  /*1cc10*/  LDL R13, [R1+0xa88] ;  /* 0x000a8800010d7983 */ /* 0x001ee80000100800 */
        /* <DEDUP_REMOVED lines=8> */
[----:B------:R-:W4:Y:S04]  /*1cca0*/  @!P0 LDG.E.U16 R14, [R2.64] ;  /* 0x00000006020e8981 */ /* 0x000f28000c1e1500 */
[----:B----4-:R0:W-:Y:S04]  /*1ccb0*/  STL [R1+0x44], R14 ;  /* 0x0000440e01007387 */ /* 0x0101e80000100800 */
[----:B0-----:R-:W4:Y:S01]  /*1ccc0*/  LDL.LU R14, [R1+0x208c] ;  /* 0x00208c00010e7983 */ /* 0x001f220000300800 */
[----:B------:R-:W3:Y:S02]  /*1ccd0*/  LDL R2, [R1+0xac4] ;  /* 0x000ac40001027983 */ /* 0x000ee40000100800 */
[----:B------:R-:W3:Y:S01]  /*1cce0*/  LDL R3, [R1+0xac8] ;  /* 0x000ac80001037983 */ /* 0x000ee20000100800 */
[----:B--2---:R-:W-:-:S02]  /*1ccf0*/  PRMT R15, RZ, 0x7610, R15 ;  /* 0x00007610ff0f7816 */ /* 0x004fc4000000000f */
[----:B---3--:R-:W-:-:S04]  /*1cd00*/  @!P0 LOP3.LUT R3, R3, R2, RZ, 0x3c, !PT ;  /* 0x0000000203038212 */ /* 0x008fc800078e3cff */
        /* <DEDUP_REMOVED lines=16> */
[----:B------:R-:W-:-:S02]  /*1ce10*/  PRMT R0, RZ, 0x7610, R0 ;  /* 0x00007610ff007816 */ /* 0x000fc40000000000 */
[----:B----4-:R-:W-:-:S04]  /*1ce20*/  @!P0 LOP3.LUT R3, R3, R2, RZ, 0x3c, !PT ;  /* 0x0000000203038212 */ /* 0x010fc800078e3cff */
[----:B------:R-:W-:-:S04]  /*1ce30*/  @!P0 LOP3.LUT R2, R3, R2, RZ, 0x3c, !PT ;  /* 0x0000000203028212 */ /* 0x000fc800078e3cff */
[----:B------:R-:W-:-:S05]  /*1ce40*/  @!P0 LOP3.LUT R3, R3, R2, RZ, 0x3c, !PT ;  /* 0x0000000203038212 */ /* 0x000fca00078e3cff */
[----:B------:R0:W4:Y:S04]  /*1ce50*/  @!P0 LDG.E.U16 R0, [R2.64] ;  /* 0x0000000602008981 */ /* 0x000128000c1e1500 */
[----:B0-----:R-:W3:Y:S01]  /*1ce60*/  LDL R3, [R1+0xa84] ;  /* 0x000a840001037983 */ /* 0x001ee20000100800 */
[----:B--2---:R-:W-:Y:S01]  /*1ce70*/  PRMT R15, RZ, 0x7610, R15 ;  /* 0x00007610ff0f7816 */ /* 0x004fe2000000000f */
[----:B------:R-:W-:-:S05]  /*1ce80*/  @!P0 IMAD.MOV.U32 R2, RZ, RZ, R13 ;  /* 0x000000ffff028224 */ /* 0x000fca00078e000d */
[----:B---3--:R-:W2:Y:S04]  /*1ce90*/  @!P0 LDG.E.U16 R15, [R2.64] ;  /* 0x00000006020f8981 */ /* 0x008ea8000c1e1500 */
[----:B----4-:R-:W-:Y:S01]  /*1cea0*/  STL [R1+0x2054], R0 ;  /* 0x0020540001007387 */ /* 0x010fe20000100800 */
[----:B------:R-:W3:Y:S03]  /*1ceb0*/  LDL R13, [R1+0xa18] ;  /* 0x000a1800010d7983 */ /* 0x000ee60000100800 */
        /* <DEDUP_REMOVED lines=11> */
[----:B------:R-:W2:Y:S02]  /*1cf70*/  LDL R2, [R1+0xa4c] ;  /* 0x000a4c0001027983 */ /* 0x000ea40000100800 */
        /* <DEDUP_REMOVED lines=8> */
[----:B----4-:R-:W-:Y:S02]  /*1d000*/  PRMT R14, RZ, 0x7610, R14 ;  /* 0x00007610ff0e7816 */ /* 0x010fe4000000000e */
[----:B--2---:R-:W-:-:S04]  /*1d010*/  @!P0 LOP3.LUT R3, R3, R2, RZ, 0x3c, !PT ;  /* 0x0000000203038212 */ /* 0x004fc800078e3cff */
[----:B------:R-:W-:-:S04]  /*1d020*/  @!P0 LOP3.LUT R2, R3, R2, RZ, 0x3c, !PT ;  /* 0x0000000203028212 */ /* 0x000fc800078e3cff */
[----:B------:R-:W-:Y:S01]  /*1d030*/  @!P0 LOP3.LUT R3, R3, R2, RZ, 0x3c, !PT ;  /* 0x0000000203038212 */ /* 0x000fe200078e3cff */
[----:B------:R0:W-:Y:S04]  /*1d040*/  STL [R1+0x2c], R5 ;  /* 0x00002c0501007387 */ /* 0x0001e80000100800 */
[----:B------:R1:W2:Y:S01]  /*1d050*/  @!P0 LDG.E.U16 R14, [R2.64] ;  /* 0x00000006020e8981 */ /* 0x0002a2000c1e1500 */
[----:B------:R-:W-:-:S03]  /*1d060*/  PRMT R26, RZ, 0x7610, R26 ;  /* 0x00007610ff1a7816 */ /* 0x000fc6000000001a */
[----:B0-----:R-:W4:Y:S04]  /*1d070*/  LDL R5, [R1+0xa08] ;  /* 0x000a080001057983 */ /* 0x001f280000100800 */
[----:B-1----:R-:W2:Y:S04]  /*1d080*/  LDL R2, [R1+0xa1c] ;  /* 0x000a1c0001027983 */ /* 0x002ea80000100800 */
[----:B------:R-:W2:Y:S02]  /*1d090*/  LDL R3, [R1+0xa20] ;  /* 0x000a200001037983 */ /* 0x000ea40000100800 */
[----:B--2---:R-:W-:-:S04]  /*1d0a0*/  @!P0 LOP3.LUT R3, R3, R2, RZ, 0x3c, !PT ;  /* 0x0000000203038212 */ /* 0x004fc800078e3cff */
[----:B------:R-:W-:-:S04]  /*1d0b0*/  @!P0 LOP3.LUT R2, R3, R2, RZ, 0x3c, !PT ;  /* 0x0000000203028212 */ /* 0x000fc800078e3cff */
[----:B------:R-:W-:-:S05]  /*1d0c0*/  @!P0 LOP3.LUT R3, R3, R2, RZ, 0x3c, !PT ;  /* 0x0000000203038212 */ /* 0x000fca00078e3cff */
[----:B------:R-:W2:Y:S04]  /*1d0d0*/  @!P0 LDG.E.U16 R26, [R2.64] ;  /* 0x00000006021a8981 */ /* 0x000ea8000c1e1500 */
[----:B------:R0:W-:Y:S04]  /*1d0e0*/  STL [R1+0x28], R14 ;  /* 0x0000280e01007387 */ /* 0x0001e80000100800 */
[----:B0-----:R-:W3:Y:S04]  /*1d0f0*/  LDL R14, [R1+0x9e0] ;  /* 0x0009e000010e7983 */ /* 0x001ee80000100800 */
[----:B--2---:R0:W-:Y:S04]  /*1d100*/  STL [R1+0x24], R26 ;  /* 0x0000241a01007387 */ /* 0x0041e80000100800 */
[----:B0-----:R-:W2:Y:S01]  /*1d110*/  LDL.LU R26, [R1+0x2078] ;  /* 0x00207800011a7983 */ /* 0x001ea20000300800 */
[----:B------:R-:W2:Y:S01]  /*1d120*/  LDL R3, [R1+0xa14] ;  /* 0x000a140001037983 */ /* 0x000ea20000100800 */
[----:B------:R-:W-:Y:S01]  /*1d130*/  PRMT R15, RZ, 0x7610, R15 ;  /* 0x00007610ff0f7816 */ /* 0x000fe2000000000f */
[----:B---3--:R-:W-:-:S02]  /*1d140*/  @!P0 IMAD.MOV.U32 R2, RZ, RZ, R13 ;  /* 0x000000ffff028224 */ /* 0x008fc400078e000d */
[----:B------:R-:W3:Y:S04]  /*1d150*/  LDL R13, [R1+0x9d8] ;  /* 0x0009d800010d7983 */ /* 0x000ee80000100800 */
[----:B--2---:R-:W2:Y:S04]  /*1d160*/  @!P0 LDG.E.U16 R15, [R2.64] ;  /* 0x00000006020f8981 */ /* 0x004ea8000c1e1500 */
[----:B--2---:R0:W-:Y:S04]  /*1d170*/  STL [R1+0x20], R15 ;  /* 0x0000200f01007387 */ /* 0x0041e80000100800 */
[----:B0-----:R-:W2:Y:S01]  /*1d180*/  LDL.LU R15, [R1+0x2074] ;  /* 0x00207400010f7983 */ /* 0x001ea20000300800 */
[----:B------:R-:W2:Y:S02]  /*1d190*/  LDL R2, [R1+0xa0c] ;  /* 0x000a0c0001027983 */ /* 0x000ea40000100800 */
[----:B------:R-:W2:Y:S01]  /*1d1a0*/  LDL R3, [R1+0xa10] ;  /* 0x000a100001037983 */ /* 0x000ea20000100800 */
[----:B------:R-:W-:-:S02]  /*1d1b0*/  PRMT R12, RZ, 0x7610, R12 ;  /* 0x00007610ff0c7816 */ /* 0x000fc4000000000c */
[----:B--2---:R-:W-:-:S04]  /*1d1c0*/  @!P0 LOP3.LUT R3, R3, R2, RZ, 0x3c, !PT ;  /* 0x0000000203038212 */ /* 0x004fc800078e3cff */
[----:B------:R-:W-:-:S04]  /*1d1d0*/  @!P0 LOP3.LUT R2, R3, R2, RZ, 0x3c, !PT ;  /* 0x0000000203028212 */ /* 0x000fc800078e3cff */
[----:B------:R-:W-:-:S05]  /*1d1e0*/  @!P0 LOP3.LUT R3, R3, R2, RZ, 0x3c, !PT ;  /* 0x0000000203038212 */ /* 0x000fca00078e3cff */
[----:B------:R0:W2:Y:S04]  /*1d1f0*/  @!P0 LDG.E.U16 R12, [R2.64] ;  /* 0x00000006020c8981 */ /* 0x0000a8000c1e1500 */
[----:B0-----:R-:W3:Y:S01]  /*1d200*/  LDL R3, [R1+0xa04] ;  /* 0x000a040001037983 */ /* 0x001ee20000100800 */
[----:B------:R-:W-:Y:S01]  /*1d210*/  PRMT R4, RZ, 0x7610, R4 ;  /* 0x00007610ff047816 */ /* 0x000fe20000000004 */
[----:B----4-:R-:W-:Y:S02]  /*1d220*/  @!P0 IMAD.MOV.U32 R2, RZ, RZ, R5 ;  /* 0x000000ffff028224 */ /* 0x010fe400078e0005 */
[----:B--2---:R0:W-:Y:S01]  /*1d230*/  STL [R1+0x1c], R12 ;  /* 0x00001c0c01007387 */ /* 0x0041e20000100800 */
[----:B------:R-:W-:Y:S01]  /*1d240*/  PRMT R10, RZ, 0x7610, R10 ;  /* 0x00007610ff0a7816 */ /* 0x000fe2000000000a */
[----:B------:R-:W2:Y:S02]  /*1d250*/  LDL R5, [R1+0x9c4] ;  /* 0x0009c40001057983 */ /* 0x000ea40000100800 */
[----:B---3--:R1:W3:Y:S04]  /*1d260*/  @!P0 LDG.E.U16 R4, [R2.64] ;  /* 0x0000000602048981 */ /* 0x0082e8000c1e1500 */
[----:B0-----:R-:W4:Y:S04]  /*1d270*/  LDL R12, [R1+0x9d0] ;  /* 0x0009d000010c7983 */ /* 0x001f280000100800 */
[----:B-1----:R-:W2:Y:S01]  /*1d280*/  LDL R3, [R1+0x9dc] ;  /* 0x0009dc0001037983 */ /* 0x002ea20000100800 */
[----:B------:R-:W-:-:S03]  /*1d290*/  @!P0 IMAD.MOV.U32 R2, RZ, RZ, R14 ;  /* 0x000000ffff028224 */ /* 0x000fc600078e000e */
[----:B---3--:R0:W-:Y:S01]  /*1d2a0*/  STL [R1+0x18], R4 ;  /* 0x0000180401007387 */ /* 0x0081e20000100800 */
[----:B------:R-:W-:Y:S01]  /*1d2b0*/  PRMT R7, RZ, 0x7610, R7 ;  /* 0x00007610ff077816 */ /* 0x000fe20000000007 */
[----:B------:R-:W3:Y:S02]  /*1d2c0*/  LDL R14, [R1+0x99c] ;  /* 0x00099c00010e7983 */ /* 0x000ee40000100800 */
[----:B--2---:R1:W2:Y:S04]  /*1d2d0*/  @!P0 LDG.E.U16 R10, [R2.64] ;  /* 0x00000006020a8981 */ /* 0x0042a8000c1e1500 */
[----:B0-----:R-:W3:Y:S04]  /*1d2e0*/  LDL R4, [R1+0x9c8] ;  /* 0x0009c80001047983 */ /* 0x001ee80000100800 */
[----:B-1----:R-:W3:Y:S01]  /*1d2f0*/  LDL R3, [R1+0x9d4] ;  /* 0x0009d40001037983 */ /* 0x002ee20000100800 */
[----:B------:R-:W-:-:S03]  /*1d300*/  @!P0 IMAD.MOV.U32 R2, RZ, RZ, R13 ;  /* 0x000000ffff028224 */ /* 0x000fc600078e000d */
[----:B--2---:R0:W-:Y:S01]  /*1d310*/  STL [R1+0x14], R10 ;  /* 0x0000140a01007387 */ /* 0x0041e20000100800 */
[----:B------:R-:W-:Y:S01]  /*1d320*/  PRMT R11, RZ, 0x7610, R11 ;  /* 0x00007610ff0b7816 */ /* 0x000fe2000000000b */
[----:B------:R-:W2:Y:S02]  /*1d330*/  LDL R13, [R1+0x994] ;  /* 0x00099400010d7983 */ /* 0x000ea40000100800 */
[----:B---3--:R1:W3:Y:S04]  /*1d340*/  @!P0 LDG.E.U16 R7, [R2.64] ;  /* 0x0000000602078981 */ /* 0x0082e8000c1e1500 */
[----:B0-----:R-:W2:Y:S04]  /*1d350*/  LDL R10, [R1+0x9a0] ;  /* 0x0009a000010a7983 */ /* 0x001ea80000100800 */
[----:B-1----:R-:W2:Y:S01]  /*1d360*/  LDL R3, [R1+0x9cc] ;  /* 0x0009cc0001037983 */ /* 0x002ea20000100800 */
[----:B----4-:R-:W-:-:S05]  /*1d370*/  @!P0 IMAD.MOV.U32 R2, RZ, RZ, R12 ;  /* 0x000000ffff028224 */ /* 0x010fca00078e000c */
[----:B--2---:R0:W2:Y:S04]  /*1d380*/  @!P0 LDG.E.U16 R11, [R2.64] ;  /* 0x00000006020b8981 */ /* 0x0040a8000c1e1500 */
[----:B---3--:R1:W-:Y:S01]  /*1d390*/  STL [R1+0x10], R7 ;  /* 0x0000100701007387 */ /* 0x0083e20000100800 */
[----:B------:R-:W3:Y:S03]  /*1d3a0*/  LDL R12, [R1+0x98c] ;  /* 0x00098c00010c7983 */ /* 0x000ee60000100800 */
[----:B-1----:R-:W4:Y:S01]  /*1d3b0*/  LDL R7, [R1+0x998] ;  /* 0x0009980001077983 */ /* 0x002f220000100800 */
[----:B------:R-:W-:Y:S01]  /*1d3c0*/  PRMT R15, RZ, 0x7610, R15 ;  /* 0x00007610ff0f7816 */ /* 0x000fe2000000000f */
[----:B0-----:R-:W-:-:S02]  /*1d3d0*/  @!P0 IMAD.MOV.U32 R2, RZ, RZ, R4 ;  /* 0x000000ffff028224 */ /* 0x001fc400078e0004 */
[----:B------:R-:W-:Y:S01]  /*1d3e0*/  @!P0 IMAD.MOV.U32 R3, RZ, RZ, R5 ;  /* 0x000000ffff038224 */ /* 0x000fe200078e0005 */
[----:B------:R-:W-:-:S04]  /*1d3f0*/  PRMT R0, RZ, 0x7610, R0 ;  /* 0x00007610ff007816 */ /* 0x000fc80000000000 */
[----:B------:R0:W3:Y:S04]  /*1d400*/  @!P0 LDG.E.U16 R15, [R2.64] ;  /* 0x00000006020f8981 */ /* 0x0000e8000c1e1500 */
[----:B--2---:R1:W-:Y:S01]  /*1d410*/  STL [R1+0xc], R11 ;  /* 0x00000c0b01007387 */ /* 0x0043e20000100800 */
[----:B0-----:R-:W-:Y:S02]  /*1d420*/  @!P0 IMAD.MOV.U32 R2, RZ, RZ, R10 ;  /* 0x000000ffff028224 */ /* 0x001fe400078e000a */
[----:B------:R-:W-:Y:S01]  /*1d430*/  @!P0 IMAD.MOV.U32 R3, RZ, RZ, R14 ;  /* 0x000000ffff038224 */ /* 0x000fe200078e000e */
[----:B------:R-:W-:Y:S02]  /*1d440*/  PRMT R6, RZ, 0x7610, R6 ;  /* 0x00007610ff067816 */ /* 0x000fe40000000006 */
[----:B------:R-:W-:Y:S01]  /*1d450*/  PRMT R29, RZ, 0x7610, R29 ;  /* 0x00007610ff1d7816 */ /* 0x000fe2000000001d */
[----:B------:R-:W2:Y:S04]  /*1d460*/  LDL R5, [R1+0x984] ;  /* 0x0009840001057983 */ /* 0x000ea80000100800 */
[----:B------:R4:W2:Y:S04]  /*1d470*/  @!P0 LDG.E.U16 R0, [R2.64] ;  /* 0x0000000602008981 */ /* 0x0008a8000c1e1500 */
[----:B------:R-:W2:Y:S04]  /*1d480*/  LDL R4, [R1+0x988] ;  /* 0x0009880001047983 */ /* 0x000ea80000100800 */
[----:B-1----:R-:W2:Y:S04]  /*1d490*/  LDL R11, [R1+0x990] ;  /* 0x00099000010b7983 */ /* 0x002ea80000100800 */
[----:B------:R-:W2:Y:S01]  /*1d4a0*/  LDL R10, [R1+0x95c] ;  /* 0x00095c00010a7983 */ /* 0x000ea20000100800 */
[----:B----4-:R-:W-:-:S02]  /*1d4b0*/  @!P0 IMAD.MOV.U32 R2, RZ, RZ, R7 ;  /* 0x000000ffff028224 */ /* 0x010fc400078e0007 */
[----:B------:R-:W-:-:S05]  /*1d4c0*/  @!P0 IMAD.MOV.U32 R3, RZ, RZ, R13 ;  /* 0x000000ffff038224 */ /* 0x000fca00078e000d */
[----:B------:R3:W4:Y:S02]  /*1d4d0*/  @!P0 LDG.E.U16 R6, [R2.64] ;  /* 0x0000000602068981 */ /* 0x000724000c1e1500 */
[----:B---3--:R-:W-:Y:S02]  /*1d4e0*/  @!P0 IMAD.MOV.U32 R3, RZ, RZ, R12 ;  /* 0x000000ffff038224 */ /* 0x008fe400078e000c */
[----:B--2---:R-:W-:-:S05]  /*1d4f0*/  @!P0 IMAD.MOV.U32 R2, RZ, RZ, R11 ;  /* 0x000000ffff028224 */ /* 0x004fca00078e000b */
[----:B------:R0:W2:Y:S04]  /*1d500*/  @!P0 LDG.E.U16 R29, [R2.64] ;  /* 0x00000006021d8981 */ /* 0x0000a8000c1e1500 */
[----:B------:R1:W-:Y:S01]  /*1d510*/  STL [R1+0x4], R0 ;  /* 0x0000040001007387 */ /* 0x0003e20000100800 */
[----:B------:R-:W3:Y:S03]  /*1d520*/  LDL R7, [R1+0x954] ;  /* 0x0009540001077983 */ /* 0x000ee60000100800 */
[----:B-1----:R-:W3:Y:S01]  /*1d530*/  LDL R0, [R1+0x960] ;  /* 0x0009600001007983 */ /* 0x002ee20000100800 */
[----:B----4-:R1:W-:Y:S01]  /*1d540*/  STL [R1], R6 ;  /* 0x0000000601007387 */ /* 0x0103e20000100800 */
[----:B------:R-:W-:Y:S01]  /*1d550*/  PRMT R28, RZ, 0x7610, R28 ;  /* 0x00007610ff1c7816 */ /* 0x000fe2000000001c */
[----:B0-----:R-:W-:-:S02]  /*1d560*/  @!P0 IMAD.MOV.U32 R2, RZ, RZ, R4 ;  /* 0x000000ffff028224 */ /* 0x001fc400078e0004 */
[----:B------:R-:W-:-:S05]  /*1d570*/  @!P0 IMAD.MOV.U32 R3, RZ, RZ, R5 ;  /* 0x000000ffff038224 */ /* 0x000fca00078e0005 */
[----:B------:R0:W4:Y:S04]  /*1d580*/  @!P0 LDG.E.U16 R28, [R2.64] ;  /* 0x00000006021c8981 */ /* 0x000128000c1e1500 */
[----:B-1----:R-:W4:Y:S04]  /*1d590*/  LDL R6, [R1+0x958] ;  /* 0x0009580001067983 */ /* 0x002f280000100800 */
[----:B--2---:R-:W-:Y:S01]  /*1d5a0*/  STL [R1+0x2058], R29 ;  /* 0x0020581d01007387 */ /* 0x004fe20000100800 */
[----:B------:R-:W2:Y:S02]  /*1d5b0*/  LDL R5, [R1+0x91c] ;  /* 0x00091c0001057983 */ /* 0x000ea40000100800 */
[----:B------:R-:W2:Y:S01]  /*1d5c0*/  LDL R4, [R1+0x920] ;  /* 0x0009200001047983 */ /* 0x000ea20000100800 */
[----:B------:R-:W-:Y:S01]  /*1d5d0*/  PRMT R27, RZ, 0x7610, R27 ;  /* 0x00007610ff1b7816 */ /* 0x000fe2000000001b */
[----:B0-----:R-:W-:-:S02]  /*1d5e0*/  @!P0 IMAD.MOV.U32 R3, RZ, RZ, R10 ;  /* 0x000000ffff038224 */ /* 0x001fc400078e000a */
[----:B---3--:R-:W-:Y:S01]  /*1d5f0*/  @!P0 IMAD.MOV.U32 R2, RZ, RZ, R0 ;  /* 0x000000ffff028224 */ /* 0x008fe200078e0000 */
[----:B------:R-:W-:-:S04]  /*1d600*/  PRMT R26, RZ, 0x7610, R26 ;  /* 0x00007610ff1a7816 */ /* 0x000fc8000000001a */
[----:B------:R4:W3:Y:S01]  /*1d610*/  @!P0 LDG.E.U16 R27, [R2.64] ;  /* 0x00000006021b8981 */ /* 0x0008e2000c1e1500 */
[----:B------:R-:W-:Y:S01]  /*1d620*/  PRMT R20, RZ, 0x7610, R20 ;  /* 0x00007610ff147816 */ /* 0x000fe20000000014 */
[----:B----4-:R-:W-:Y:S02]  /*1d630*/  @!P0 IMAD.MOV.U32 R2, RZ, RZ, R6 ;  /* 0x000000ffff028224 */ /* 0x010fe400078e0006 */
[----:B------:R-:W-:-:S05]  /*1d640*/  @!P0 IMAD.MOV.U32 R3, RZ, RZ, R7 ;  /* 0x000000ffff038224 */ /* 0x000fca00078e0007 */
[----:B------:R-:W4:Y:S04]  /*1d650*/  @!P0 LDG.E.U16 R26, [R2.64] ;  /* 0x00000006021a8981 */ /* 0x000f28000c1e1500 */
[----:B------:R-:W-:Y:S01]  /*1d660*/  STL [R1+0x205c], R28 ;  /* 0x00205c1c01007387 */ /* 0x000fe20000100800 */
[----:B------:R-:W4:Y:S02]  /*1d670*/  LDL R14, [R1+0x8dc] ;  /* 0x0008dc00010e7983 */ /* 0x000f240000100800 */
[----:B------:R-:W4:Y:S01]  /*1d680*/  LDL R0, [R1+0x8e0] ;  /* 0x0008e00001007983 */ /* 0x000f220000100800 */
[----:B--2---:R0:W2:Y:S04]  /*1d690*/  @!P0 LDG.E.U16 R20, [R4.64] ;  /* 0x0000000604148981 */ /* 0x0040a8000c1e1500 */
[----:B---3--:R-:W-:Y:S01]  /*1d6a0*/  STL [R1+0x2068], R27 ;  /* 0x0020681b01007387 */ /* 0x008fe20000100800 */
[----:B------:R-:W3:Y:S02]  /*1d6b0*/  LDL R7, [R1+0x89c] ;  /* 0x00089c0001077983 */ /* 0x000ee40000100800 */
[----:B------:R1:W-:Y:S02]  /*1d6c0*/  STL [R1+0x8], R15 ;  /* 0x0000080f01007387 */ /* 0x0003e40000100800 */
[----:B------:R-:W3:Y:S01]  /*1d6d0*/  LDL R6, [R1+0x8a0] ;  /* 0x0008a00001067983 */ /* 0x000ee20000100800 */
[----:B------:R-:W3:Y:S04]  /*1d6e0*/  LDL R13, [R1+0x868] ;  /* 0x00086800010d7983 */ /* 0x000ee80000100800 */
[----:B------:R-:W3:Y:S04]  /*1d6f0*/  LDL R12, [R1+0xbf8] ;  /* 0x000bf800010c7983 */ /* 0x000ee80000100800 */
[----:B----4-:R-:W-:Y:S01]  /*1d700*/  STL [R1+0x206c], R26 ;  /* 0x00206c1a01007387 */ /* 0x010fe20000100800 */
[----:B------:R-:W4:Y:S02]  /*1d710*/  LDL R11, [R1+0xbfc] ;  /* 0x000bfc00010b7983 */ /* 0x000f240000100800 */
[----:B------:R-:W4:Y:S02]  /*1d720*/  LDL R10, [R1+0xc28] ;  /* 0x000c2800010a7983 */ /* 0x000f240000100800 */
[----:B0-----:R-:W-:-:S02]  /*1d730*/  @!P0 IMAD.MOV.U32 R4, RZ, RZ, R0 ;  /* 0x000000ffff048224 */ /* 0x001fc400078e0000 */
[----:B------:R-:W-:Y:S01]  /*1d740*/  @!P0 IMAD.MOV.U32 R5, RZ, RZ, R14 ;  /* 0x000000ffff058224 */ /* 0x000fe200078e000e */
[----:B--2---:R0:W-:Y:S01]  /*1d750*/  STL [R1+0x2070], R20 ;  /* 0x0020701401007387 */ /* 0x0041e20000100800 */
[----:B------:R-:W2:Y:S02]  /*1d760*/  LDL R14, [R1+0x94c] ;  /* 0x00094c00010e7983 */ /* 0x000ea40000100800 */
[----:B------:R-:W2:Y:S01]  /*1d770*/  LDL R0, [R1+0x950] ;  /* 0x0009500001007983 */ /* 0x000ea20000100800 */
[----:B------:R-:W-:Y:S02]  /*1d780*/  PRMT R2, RZ, 0x7610, R2 ;  /* 0x00007610ff027816 */ /* 0x000fe40000000002 */
[----:B------:R-:W-:Y:S02]  /*1d790*/  PRMT R3, RZ, 0x7610, R3 ;  /* 0x00007610ff037816 */ /* 0x000fe40000000003 */
[----:B------:R-:W-:Y:S01]  /*1d7a0*/  PRMT R22, RZ, 0x7610, R22 ;  /* 0x00007610ff167816 */ /* 0x000fe20000000016 */
[----:B-1----:R-:W2:Y:S04]  /*1d7b0*/  LDL R15, [R1+0x918] ;  /* 0x00091800010f7983 */ /* 0x002ea80000100800 */
[----:B------:R1:W2:Y:S04]  /*1d7c0*/  @!P0 LDG.E.U16 R2, [R4.64] ;  /* 0x0000000604028981 */ /* 0x0002a8000c1e1500 */
[----:B0-----:R-:W2:Y:S01]  /*1d7d0*/  LDL R20, [R1+0x914] ;  /* 0x0009140001147983 */ /* 0x001ea20000100800 */
[----:B-1----:R-:W-:-:S03]  /*1d7e0*/  PRMT R4, RZ, 0x7610, R4 ;  /* 0x00007610ff047816 */ /* 0x002fc60000000004 */
[----:B---3--:R0:W3:Y:S01]  /*1d7f0*/  @!P0 LDG.E.U16 R3, [R6.64] ;  /* 0x0000000606038981 */ /* 0x0080e2000c1e1500 */
[----:B------:R-:W-:Y:S01]  /*1d800*/  PRMT R5, RZ, 0x7610, R5 ;  /* 0x00007610ff057816 */ /* 0x000fe20000000005 */
[----:B0-----:R-:W-:Y:S02]  /*1d810*/  @!P0 IMAD.MOV.U32 R6, RZ, RZ, R12 ;  /* 0x000000ffff068224 */ /* 0x001fe400078e000c */
[----:B------:R-:W-:Y:S01]  /*1d820*/  @!P0 IMAD.MOV.U32 R7, RZ, RZ, R13 ;  /* 0x000000ffff078224 */ /* 0x000fe200078e000d */
[----:B------:R-:W3:Y:S04]  /*1d830*/  LDL R12, [R1+0x8d8] ;  /* 0x0008d800010c7983 */ /* 0x000ee80000100800 */
[----:B------:R-:W3:Y:S04]  /*1d840*/  LDL R13, [R1+0x8d4] ;  /* 0x0008d400010d7983 */ /* 0x000ee80000100800 */
[----:B------:R4:W3:Y:S02]  /*1d850*/  @!P0 LDG.E.U16 R4, [R6.64] ;  /* 0x0000000606048981 */ /* 0x0008e4000c1e1500 */
[----:B----4-:R-:W-:-:S02]  /*1d860*/  @!P0 IMAD.MOV.U32 R6, RZ, RZ, R10 ;  /* 0x000000ffff068224 */ /* 0x010fc400078e000a */
[----:B------:R-:W-:Y:S01]  /*1d870*/  @!P0 IMAD.MOV.U32 R7, RZ, RZ, R11 ;  /* 0x000000ffff078224 */ /* 0x000fe200078e000b */
[----:B------:R-:W4:Y:S04]  /*1d880*/  LDL R10, [R1+0x898] ;  /* 0x00089800010a7983 */ /* 0x000f280000100800 */
[----:B------:R-:W4:Y:S04]  /*1d890*/  LDL R11, [R1+0x894] ;  /* 0x00089400010b7983 */ /* 0x000f280000100800 */
[----:B------:R2:W4:Y:S02]  /*1d8a0*/  @!P0 LDG.E.U16 R5, [R6.64] ;  /* 0x0000000606058981 */ /* 0x000524000c1e1500 */
[----:B--2---:R-:W-:-:S02]  /*1d8b0*/  @!P0 IMAD.MOV.U32 R7, RZ, RZ, R14 ;  /* 0x000000ffff078224 */ /* 0x004fc400078e000e */
[----:B------:R-:W-:Y:S01]  /*1d8c0*/  @!P0 IMAD.MOV.U32 R6, RZ, RZ, R0 ;  /* 0x000000ffff068224 */ /* 0x000fe200078e0000 */
[----:B------:R-:W2:Y:S01]  /*1d8d0*/  LDL R14, [R1+0x864] ;  /* 0x00086400010e7983 */ /* 0x000ea20000100800 */
[----:B------:R-:W-:-:S03]  /*1d8e0*/  PRMT R18, RZ, 0x7610, R18 ;  /* 0x00007610ff127816 */ /* 0x000fc60000000012 */
[----:B------:R-:W2:Y:S04]  /*1d8f0*/  LDL R0, [R1+0xc00] ;  /* 0x000c000001007983 */ /* 0x000ea80000100800 */
[----:B------:R0:W2:Y:S02]  /*1d900*/  @!P0 LDG.E.U16 R22, [R6.64] ;  /* 0x0000000606168981 */ /* 0x0000a4000c1e1500 */
[----:B0-----:R-:W-:Y:S02]  /*1d910*/  @!P0 IMAD.MOV.U32 R6, RZ, RZ, R15 ;  /* 0x000000ffff068224 */ /* 0x001fe400078e000f */
[----:B------:R-:W-:-:S05]  /*1d920*/  @!P0 IMAD.MOV.U32 R7, RZ, RZ, R20 ;  /* 0x000000ffff078224 */ /* 0x000fca00078e0014 */
[----:B------:R3:W4:Y:S02]  /*1d930*/  @!P0 LDG.E.U16 R18, [R6.64] ;  /* 0x0000000606128981 */ /* 0x000724000c1e1500 */
[----:B---3--:R-:W-:Y:S02]  /*1d940*/  @!P0 IMAD.MOV.U32 R6, RZ, RZ, R12 ;  /* 0x000000ffff068224 */ /* 0x008fe400078e000c */
[----:B------:R-:W-:Y:S01]  /*1d950*/  @!P0 IMAD.MOV.U32 R7, RZ, RZ, R13 ;  /* 0x000000ffff078224 */ /* 0x000fe200078e000d */
[----:B--2---:R0:W-:Y:S01]  /*1d960*/  STL [R1+0x2060], R22 ;  /* 0x0020601601007387 */ /* 0x0041e20000100800 */
[----:B------:R-:W2:Y:S02]  /*1d970*/  LDL R26, [R1+0xc04] ;  /* 0x000c0400011a7983 */ /* 0x000ea40000100800 */
[----:B------:R-:W3:Y:S02]  /*1d980*/  LDL R20, [R1+0xc24] ;  /* 0x000c240001147983 */ /* 0x000ee40000100800 */
[----:B------:R-:W3:Y:S01]  /*1d990*/  LDL R13, [R1+0x90c] ;  /* 0x00090c00010d7983 */ /* 0x000ee20000100800 */
[----:B------:R-:W3:Y:S01]  /*1d9a0*/  LDL R12, [R1+0x910] ;  /* 0x00091000010c7983 */ /* 0x000ee20000100800 */
[----:B------:R-:W-:-:S02]  /*1d9b0*/  PRMT R9, RZ, 0x7610, R9 ;  /* 0x00007610ff097816 */ /* 0x000fc40000000009 */
[----:B------:R-:W-:Y:S01]  /*1d9c0*/  PRMT R8, RZ, 0x7610, R8 ;  /* 0x00007610ff087816 */ /* 0x000fe20000000008 */
[----:B------:R-:W3:Y:S04]  /*1d9d0*/  LDL R15, [R1+0x8d0] ;  /* 0x0008d000010f7983 */ /* 0x000ee80000100800 */
[----:B0-----:R-:W3:Y:S04]  /*1d9e0*/  LDL R22, [R1+0x8cc] ;  /* 0x0008cc0001167983 */ /* 0x001ee80000100800 */
[----:B------:R0:W3:Y:S04]  /*1d9f0*/  @!P0 LDG.E.U16 R9, [R6.64] ;  /* 0x0000000606098981 */ /* 0x0000e8000c1e1500 */
[----:B----4-:R1:W4:Y:S01]  /*1da00*/  @!P0 LDG.E.U16 R8, [R10.64] ;  /* 0x000000060a088981 */ /* 0x010322000c1e1500 */
[----:B------:R-:W-:-:S02]  /*1da10*/  PRMT R16, RZ, 0x7610, R16 ;  /* 0x00007610ff107816 */ /* 0x000fc40000000010 */
[----:B0-----:R-:W-:Y:S01]  /*1da20*/  PRMT R7, RZ, 0x7610, R7 ;  /* 0x00007610ff077816 */ /* 0x001fe20000000007 */
[----:B-1----:R-:W-:Y:S02]  /*1da30*/  @!P0 IMAD.MOV.U32 R11, RZ, RZ, R14 ;  /* 0x000000ffff0b8224 */ /* 0x002fe400078e000e */
[----:B------:R-:W-:Y:S01]  /*1da40*/  @!P0 IMAD.MOV.U32 R10, RZ, RZ, R0 ;  /* 0x000000ffff0a8224 */ /* 0x000fe200078e0000 */
[----:B------:R-:W4:Y:S04]  /*1da50*/  LDL R14, [R1+0x88c] ;  /* 0x00088c00010e7983 */ /* 0x000f280000100800 */
[----:B------:R-:W4:Y:S04]  /*1da60*/  LDL R0, [R1+0x890] ;  /* 0x0008900001007983 */ /* 0x000f280000100800 */
[----:B------:R2:W4:Y:S02]  /*1da70*/  @!P0 LDG.E.U16 R7, [R10.64] ;  /* 0x000000060a078981 */ /* 0x000524000c1e1500 */
[----:B--2---:R-:W-:-:S02]  /*1da80*/  @!P0 IMAD.MOV.U32 R11, RZ, RZ, R26 ;  /* 0x000000ffff0b8224 */ /* 0x004fc400078e001a */
[----:B---3--:R-:W-:Y:S01]  /*1da90*/  @!P0 IMAD.MOV.U32 R10, RZ, RZ, R20 ;  /* 0x000000ffff0a8224 */ /* 0x008fe200078e0014 */
[----:B------:R-:W2:Y:S04]  /*1daa0*/  LDL R26, [R1+0x860] ;  /* 0x00086000011a7983 */ /* 0x000ea80000100800 */
[----:B------:R-:W3:Y:S04]  /*1dab0*/  LDL R20, [R1+0xc08] ;  /* 0x000c080001147983 */ /* 0x000ee80000100800 */
[----:B------:R0:W3:Y:S01]  /*1dac0*/  @!P0 LDG.E.U16 R16, [R12.64] ;  /* 0x000000060c108981 */ /* 0x0000e2000c1e1500 */
[----:B------:R-:W-:-:S06]  /*1dad0*/  PRMT R6, RZ, 0x7610, R6 ;  /* 0x00007610ff067816 */ /* 0x000fcc0000000006 */
[----:B------:R1:W3:Y:S01]  /*1dae0*/  @!P0 LDG.E.U16 R6, [R10.64] ;  /* 0x000000060a068981 */ /* 0x0002e2000c1e1500 */
[----:B0-----:R-:W-:Y:S02]  /*1daf0*/  @!P0 IMAD.MOV.U32 R12, RZ, RZ, R15 ;  /* 0x000000ffff0c8224 */ /* 0x001fe400078e000f */
[----:B------:R-:W-:Y:S01]  /*1db00*/  @!P0 IMAD.MOV.U32 R13, RZ, RZ, R22 ;  /* 0x000000ffff0d8224 */ /* 0x000fe200078e0016 */
[----:B-1----:R-:W-:Y:S02]  /*1db10*/  PRMT R10, RZ, 0x7610, R10 ;  /* 0x00007610ff0a7816 */ /* 0x002fe4000000000a */
[----:B------:R-:W-:Y:S01]  /*1db20*/  PRMT R11, RZ, 0x7610, R11 ;  /* 0x00007610ff0b7816 */ /* 0x000fe2000000000b */
[----:B----4-:R-:W-:Y:S02]  /*1db30*/  @!P0 IMAD.MOV.U32 R15, RZ, RZ, R14 ;  /* 0x000000ffff0f8224 */ /* 0x010fe400078e000e */
[----:B------:R-:W-:Y:S01]  /*1db40*/  @!P0 IMAD.MOV.U32 R14, RZ, RZ, R0 ;  /* 0x000000ffff0e8224 */ /* 0x000fe200078e0000 */
[----:B------:R0:W2:Y:S04]  /*1db50*/  @!P0 LDG.E.U16 R10, [R12.64] ;  /* 0x000000060c0a8981 */ /* 0x0000a8000c1e1500 */
[----:B------:R2:W2:Y:S01]  /*1db60*/  @!P0 LDG.E.U16 R11, [R14.64] ;  /* 0x000000060e0b8981 */ /* 0x0004a2000c1e1500 */
[----:B0-----:R-:W-:Y:S01]  /*1db70*/  PRMT R12, RZ, 0x7610, R12 ;  /* 0x00007610ff0c7816 */ /* 0x001fe2000000000c */
[----:B--2---:R-:W-:-:S02]  /*1db80*/  @!P0 IMAD.MOV.U32 R15, RZ, RZ, R26 ;  /* 0x000000ffff0f8224 */ /* 0x004fc400078e001a */
[----:B---3--:R-:W-:Y:S01]  /*1db90*/  @!P0 IMAD.MOV.U32 R14, RZ, RZ, R20 ;  /* 0x000000ffff0e8224 */ /* 0x008fe200078e0014 */
[----:B------:R0:W-:Y:S01]  /*1dba0*/  STL [R1+0x2064], R16 ;  /* 0x0020641001007387 */ /* 0x0001e20000100800 */
[----:B------:R-:W2:Y:S02]  /*1dbb0*/  LDL R29, [R1+0x944] ;  /* 0x00094400011d7983 */ /* 0x000ea40000100800 */
[----:B------:R-:W3:Y:S02]  /*1dbc0*/  LDL R22, [R1+0x948] ;  /* 0x0009480001167983 */ /* 0x000ee40000100800 */
[----:B------:R-:W2:Y:S01]  /*1dbd0*/  LDL R28, [R1+0x904] ;  /* 0x00090400011c7983 */ /* 0x000ea20000100800 */
[----:B------:R-:W2:Y:S04]  /*1dbe0*/  LDL R0, [R1+0x908] ;  /* 0x0009080001007983 */ /* 0x000ea80000100800 */
[----:B------:R1:W2:Y:S04]  /*1dbf0*/  @!P0 LDG.E.U16 R12, [R14.64] ;  /* 0x000000060e0c8981 */ /* 0x0002a8000c1e1500 */
[----:B0-----:R-:W2:Y:S01]  /*1dc00*/  LDL R16, [R1+0x8c8] ;  /* 0x0008c80001107983 */ /* 0x001ea20000100800 */
[----:B------:R-:W2:Y:S02]  /*1dc10*/  LDL.LU R20, [R1+0x24] ;  /* 0x0000240001147983 */ /* 0x000ea40000300800 */
[----:B------:R-:W2:Y:S02]  /*1dc20*/  LDL.LU R26, [R1+0x14] ;  /* 0x00001400011a7983 */ /* 0x000ea40000300800 */
[----:B------:R-:W2:Y:S01]  /*1dc30*/  LDL.LU R27, [R1+0x4] ;  /* 0x00000400011b7983 */ /* 0x000ea20000300800 */
[----:B-1----:R-:W2:Y:S04]  /*1dc40*/  LDL R14, [R1+0xc0c] ;  /* 0x000c0c00010e7983 */ /* 0x002ea80000100800 */
[----:B------:R-:W2:Y:S01]  /*1dc50*/  LDL R15, [R1+0xc20] ;  /* 0x000c2000010f7983 */ /* 0x000ea20000100800 */
[----:B------:R-:W-:-:S02]  /*1dc60*/  PRMT R13, RZ, 0x7610, R13 ;  /* 0x00007610ff0d7816 */ /* 0x000fc4000000000d */
[----:B------:R-:W-:Y:S02]  /*1dc70*/  PRMT R17, RZ, 0x7610, R17 ;  /* 0x00007610ff117816 */ /* 0x000fe40000000011 */
[----:B------:R-:W-:Y:S02]  /*1dc80*/  PRMT R19, RZ, 0x7610, R19 ;  /* 0x00007610ff137816 */ /* 0x000fe40000000013 */
[----:B--2---:R-:W-:-:S04]  /*1dc90*/  @!P0 LOP3.LUT R15, R15, R14, RZ, 0x3c, !PT ;  /* 0x0000000e0f0f8212 */ /* 0x004fc800078e3cff */
[----:B------:R-:W-:-:S04]  /*1dca0*/  @!P0 LOP3.LUT R14, R15, R14, RZ, 0x3c, !PT ;  /* 0x0000000e0f0e8212 */ /* 0x000fc800078e3cff */
[----:B------:R-:W-:-:S05]  /*1dcb0*/  @!P0 LOP3.LUT R15, R15, R14, RZ, 0x3c, !PT ;  /* 0x0000000e0f0f8212 */ /* 0x000fca00078e3cff */
[----:B------:R3:W2:Y:S02]  /*1dcc0*/  @!P0 LDG.E.U16 R13, [R14.64] ;  /* 0x000000060e0d8981 */ /* 0x0006a4000c1e1500 */
[----:B---3--:R-:W-:Y:S02]  /*1dcd0*/  @!P0 IMAD.MOV.U32 R14, RZ, RZ, R22 ;  /* 0x000000ffff0e8224 */ /* 0x008fe400078e0016 */
[----:B------:R-:W-:Y:S01]  /*1dce0*/  @!P0 IMAD.MOV.U32 R15, RZ, RZ, R29 ;  /* 0x000000ffff0f8224 */ /* 0x000fe200078e001d */
[----:B------:R-:W3:Y:S04]  /*1dcf0*/  LDL R22, [R1+0xc1c] ;  /* 0x000c1c0001167983 */ /* 0x000ee80000100800 */
[----:B------:R0:W2:Y:S02]  /*1dd00*/  @!P0 LDG.E.U16 R17, [R14.64] ;  /* 0x000000060e118981 */ /* 0x0000a4000c1e1500 */
[----:B0-----:R-:W-:-:S02]  /*1dd10*/  @!P0 IMAD.MOV.U32 R14, RZ, RZ, R0 ;  /* 0x000000ffff0e8224 */ /* 0x001fc400078e0000 */
[----:B------:R-:W-:Y:S02]  /*1dd20*/  @!P0 IMAD.MOV.U32 R15, RZ, RZ, R28 ;  /* 0x000000ffff0f8224 */ /* 0x000fe400078e001c */
[----:B------:R-:W2:Y:S01]  /*1dd30*/  LDL.LU R28, [R1+0x78] ;  /* 0x00007800011c7983 */ /* 0x000ea20000300800 */
[----:B------:R-:W2:Y:S02]  /*1dd40*/  LDL.LU R29, [R1+0x6c] ;  /* 0x00006c00011d7983 */ /* 0x000ea40000300800 */
[----:B------:R-:W2:Y:S01]  /*1dd50*/  LDL.LU R0, [R1+0x60] ;  /* 0x0000600001007983 */ /* 0x000ea20000300800 */
[----:B------:R0:W2:Y:S04]  /*1dd60*/  @!P0 LDG.E.U16 R19, [R14.64] ;  /* 0x000000060e138981 */ /* 0x0000a8000c1e1500 */
[----:B0-----:R-:W2:Y:S01]  /*1dd70*/  LDL R15, [R1+0x8c4] ;  /* 0x0008c400010f7983 */ /* 0x001ea20000100800 */
[----:B------:R-:W-:Y:S01]  /*1dd80*/  PRMT R21, RZ, 0x7610, R21 ;  /* 0x00007610ff157816 */ /* 0x000fe20000000015 */
[----:B------:R-:W-:-:S05]  /*1dd90*/  @!P0 IMAD.MOV.U32 R14, RZ, RZ, R16 ;  /* 0x000000ffff0e8224 */ /* 0x000fca00078e0010 */
[----:B--2---:R0:W2:Y:S04]  /*1dda0*/  @!P0 LDG.E.U16 R21, [R14.64] ;  /* 0x000000060e158981 */ /* 0x0040a8000c1e1500 */
[----:B0-----:R-:W2:Y:S04]  /*1ddb0*/  LDL R14, [R1+0x884] ;  /* 0x00088400010e7983 */ /* 0x001ea80000100800 */
[----:B------:R-:W2:Y:S01]  /*1ddc0*/  LDL R15, [R1+0x888] ;  /* 0x00088800010f7983 */ /* 0x000ea20000100800 */
[----:B------:R-:W-:Y:S02]  /*1ddd0*/  PRMT R23, RZ, 0x7610, R23 ;  /* 0x00007610ff177816 */ /* 0x000fe40000000017 */
[----:B--2---:R-:W-:-:S04]  /*1dde0*/  @!P0 LOP3.LUT R15, R15, R14, RZ, 0x3c, !PT ;  /* 0x0000000e0f0f8212 */ /* 0x004fc800078e3cff */
[----:B------:R-:W-:-:S04]  /*1ddf0*/  @!P0 LOP3.LUT R14, R15, R14, RZ, 0x3c, !PT ;  /* 0x0000000e0f0e8212 */ /* 0x000fc800078e3cff */
[----:B------:R-:W-:-:S05]  /*1de00*/  @!P0 LOP3.LUT R15, R15, R14, RZ, 0x3c, !PT ;  /* 0x0000000e0f0f8212 */ /* 0x000fca00078e3cff */
[----:B------:R0:W2:Y:S04]  /*1de10*/  @!P0 LDG.E.U16 R23, [R14.64] ;  /* 0x000000060e178981 */ /* 0x0000a8000c1e1500 */
[----:B0-----:R-:W2:Y:S04]  /*1de20*/  LDL R14, [R1+0x85c] ;  /* 0x00085c00010e7983 */ /* 0x001ea80000100800 */
[----:B------:R-:W2:Y:S01]  /*1de30*/  LDL R15, [R1+0xc10] ;  /* 0x000c1000010f7983 */ /* 0x000ea20000100800 */
[----:B------:R-:W-:-:S03]  /*1de40*/  PRMT R24, RZ, 0x7610, R24 ;  /* 0x00007610ff187816 */ /* 0x000fc60000000018 */
[----:B------:R-:W0:Y:S01]  /*1de50*/  S2R R16, SR_TID.X ;  /* 0x0000000000107919 */ /* 0x000e220000002100 */
[----:B--2---:R-:W-:-:S04]  /*1de60*/  @!P0 LOP3.LUT R15, R15, R14, RZ, 0x3c, !PT ;  /* 0x0000000e0f0f8212 */ /* 0x004fc800078e3cff */
[----:B------:R-:W-:-:S04]  /*1de70*/  @!P0 LOP3.LUT R14, R15, R14, RZ, 0x3c, !PT ;  /* 0x0000000e0f0e8212 */ /* 0x000fc800078e3cff */
[----:B------:R-:W-:-:S05]  /*1de80*/  @!P0 LOP3.LUT R15, R15, R14, RZ, 0x3c, !PT ;  /* 0x0000000e0f0f8212 */ /* 0x000fca00078e3cff */
[----:B------:R1:W2:Y:S04]  /*1de90*/  @!P0 LDG.E.U16 R24, [R14.64] ;  /* 0x000000060e188981 */ /* 0x0002a8000c1e1500 */
[----:B-1----:R-:W2:Y:S01]  /*1dea0*/  LDL R15, [R1+0xc14] ;  /* 0x000c1400010f7983 */ /* 0x002ea20000100800 */
[----:B0-----:R-:W-:Y:S02]  /*1deb0*/  LOP3.LUT R16, R16, 0x7f, RZ, 0xc0, !PT ;  /* 0x0000007f10107812 */ /* 0x001fe400078ec0ff */
[----:B------:R-:W-:Y:S01]  /*1dec0*/  PRMT R25, RZ, 0x7610, R25 ;  /* 0x00007610ff197816 */ /* 0x000fe20000000019 */
[----:B---3--:R-:W-:Y:S02]  /*1ded0*/  @!P0 IMAD.MOV.U32 R14, RZ, RZ, R22 ;  /* 0x000000ffff0e8224 */ /* 0x008fe400078e0016 */
[----:B------:R-:W-:-:S05]  /*1dee0*/  IMAD.SHL.U32 R16, R16, 0x2, RZ ;  /* 0x0000000210107824 */ /* 0x000fca00078e00ff */
[----:B------:R-:W-:-:S05]  /*1def0*/  LOP3.LUT R22, R16, 0x40, RZ, 0x3c, !PT ;  /* 0x0000004010167812 */ /* 0x000fca00078e3cff */
[----:B------:R0:W-:Y:S01]  /*1df00*/  STS.U16 [R22+0xbc00], R20 ;  /* 0x00bc001416007388 */ /* 0x0001e20000000400 */
[----:B------:R1:W-:Y:S02]  /*1df10*/  STS.U16 [R22+0xc400], R26 ;  /* 0x00c4001a16007388 */ /* 0x0003e40000000400 */
[----:B------:R3:W-:Y:S01]  /*1df20*/  STS.U16 [R22+0xcc00], R27 ;  /* 0x00cc001b16007388 */ /* 0x0007e20000000400 */
[----:B--2---:R2:W2:Y:S04]  /*1df30*/  @!P0 LDG.E.U16 R25, [R14.64] ;  /* 0x000000060e198981 */ /* 0x0044a8000c1e1500 */
[----:B--2---:R-:W2:Y:S01]  /*1df40*/  LDL.LU R14, [R1+0x10] ;  /* 0x00001000010e7983 */ /* 0x004ea20000300800 */
[----:B------:R-:W2:Y:S02]  /*1df50*/  LDL.LU R15, [R1] ;  /* 0x00000000010f7983 */ /* 0x000ea40000300800 */
[----:B0-----:R-:W2:Y:S02]  /*1df60*/  LDL.LU R20, [R1+0x2070] ;  /* 0x0020700001147983 */ /* 0x001ea40000300800 */
[----:B-1----:R-:W2:Y:S01]  /*1df70*/  LDL.LU R26, [R1+0x206c] ;  /* 0x00206c00011a7983 */ /* 0x002ea20000300800 */
[----:B---3--:R-:W3:Y:S01]  /*1df80*/  LDL.LU R27, [R1+0x2068] ;  /* 0x00206800011b7983 */ /* 0x008ee20000300800 */
[----:B------:R-:W-:-:S03]  /*1df90*/  LOP3.LUT R16, R16, 0x50, RZ, 0x3c, !PT ;  /* 0x0000005010107812 */ /* 0x000fc600078e3cff */
[----:B---3--:R0:W-:Y:S01]  /*1dfa0*/  STS.U16 [R22+0xd400], R27 ;  /* 0x00d4001b16007388 */ /* 0x0081e20000000400 */
[----:B--2---:R1:W-:Y:S02]  /*1dfb0*/  STS.U16 [R22+0xdc00], R20 ;  /* 0x00dc001416007388 */ /* 0x0043e40000000400 */
[----:B------:R2:W-:Y:S02]  /*1dfc0*/  STS.U16 [R22+0xe400], R2 ;  /* 0x00e4000216007388 */ /* 0x0005e40000000400 */
[----:B------:R3:W-:Y:S01]  /*1dfd0*/  STS.U16 [R22+0xec00], R3 ;  /* 0x00ec000316007388 */ /* 0x0007e20000000400 */
[----:B------:R2:W-:Y:S04]  /*1dfe0*/  STS.U16 [R22+0xf400], R4 ;  /* 0x00f4000416007388 */ /* 0x0005e80000000400 */
[----:B0-----:R-:W4:Y:S01]  /*1dff0*/  LDL.LU R27, [R1+0x20] ;  /* 0x00002000011b7983 */ /* 0x001f220000300800 */
[----:B-1----:R-:W4:Y:S02]  /*1e000*/  LDL.LU R20, [R1+0x30] ;  /* 0x0000300001147983 */ /* 0x002f240000300800 */
[----:B--2---:R-:W2:Y:S01]  /*1e010*/  LDL.LU R2, [R1+0x3c] ;  /* 0x00003c0001027983 */ /* 0x004ea20000300800 */
[----:B---3--:R-:W3:Y:S04]  /*1e020*/  LDL.LU R3, [R1+0x48] ;  /* 0x0000480001037983 */ /* 0x008ee80000300800 */
[----:B------:R-:W2:Y:S04]  /*1e030*/  LDL.LU R4, [R1+0x54] ;  /* 0x0000540001047983 */ /* 0x000ea80000300800 */
[----:B------:R0:W-:Y:S01]  /*1e040*/  STS.U16 [R22+0xfc00], R5 ;  /* 0x00fc000516007388 */ /* 0x0001e20000000400 */
[----:B------:R1:W-:Y:S02]  /*1e050*/  STS.U16 [R16+0x8500], R28 ;  /* 0x0085001c10007388 */ /* 0x0003e40000000400 */
[----:B------:R1:W-:Y:S02]  /*1e060*/  STS.U16 [R16+0x8d00], R29 ;  /* 0x008d001d10007388 */ /* 0x0003e40000000400 */
[----:B------:R1:W-:Y:S01]  /*1e070*/  STS.U16 [R16+0x9500], R0 ;  /* 0x0095000010007388 */ /* 0x0003e20000000400 */
[----:B0-----:R-:W4:Y:S01]  /*1e080*/  LDL.LU R22, [R1+0x74] ;  /* 0x0000740001167983 */ /* 0x001f220000300800 */
[----:B-1----:R-:W4:Y:S02]  /*1e090*/  LDL.LU R28, [R1+0x68] ;  /* 0x00006800011c7983 */ /* 0x002f240000300800 */
[----:B------:R-:W4:Y:S02]  /*1e0a0*/  LDL.LU R29, [R1+0x5c] ;  /* 0x00005c00011d7983 */ /* 0x000f240000300800 */
[----:B------:R-:W4:Y:S01]  /*1e0b0*/  LDL.LU R0, [R1+0x50] ;  /* 0x0000500001007983 */ /* 0x000f220000300800 */
[----:B------:R-:W4:Y:S04]  /*1e0c0*/  LDL.LU R5, [R1+0x64] ;  /* 0x0000640001057983 */ /* 0x000f280000300800 */
[----:B--2---:R0:W-:Y:S01]  /*1e0d0*/  STS.U16 [R16+0x9d00], R4 ;  /* 0x009d000410007388 */ /* 0x0041e20000000400 */
[----:B---3--:R1:W-:Y:S02]  /*1e0e0*/  STS.U16 [R16+0xa500], R3 ;  /* 0x00a5000310007388 */ /* 0x0083e40000000400 */
[----:B------:R2:W-:Y:S02]  /*1e0f0*/  STS.U16 [R16+0xad00], R2 ;  /* 0x00ad000210007388 */ /* 0x0005e40000000400 */
[----:B----4-:R3:W-:Y:S01]  /*1e100*/  STS.U16 [R16+0xb500], R20 ;  /* 0x00b5001410007388 */ /* 0x0107e20000000400 */
[----:B------:R3:W-:Y:S01]  /*1e110*/  STS.U16 [R16+0xbd00], R27 ;  /* 0x00bd001b10007388 */ /* 0x0007e20000000400 */
[----:B------:R3:W-:Y:S02]  /*1e120*/  STS.U16 [R16+0xc500], R14 ;  /* 0x00c5000e10007388 */ /* 0x0007e40000000400 */
[----:B------:R3:W-:Y:S02]  /*1e130*/  STS.U16 [R16+0xcd00], R15 ;  /* 0x00cd000f10007388 */ /* 0x0007e40000000400 */
[----:B------:R3:W-:Y:S01]  /*1e140*/  STS.U16 [R16+0xd500], R26 ;  /* 0x00d5001a10007388 */ /* 0x0007e20000000400 */
[----:B------:R3:W-:Y:S04]  /*1e150*/  STS.U16 [R16+0xdd00], R18 ;  /* 0x00dd001210007388 */ /* 0x0007e80000000400 */
[----:B0-----:R-:W4:Y:S01]  /*1e160*/  LDL.LU R4, [R1+0x58] ;  /* 0x0000580001047983 */ /* 0x001f220000300800 */
[----:B-1----:R-:W4:Y:S02]  /*1e170*/  LDL.LU R3, [R1+0x4c] ;  /* 0x00004c0001037983 */ /* 0x002f240000300800 */
[----:B--2---:R-:W2:Y:S01]  /*1e180*/  LDL.LU R2, [R1+0x40] ;  /* 0x0000400001027983 */ /* 0x004ea20000300800 */
[----:B---3--:R-:W3:Y:S01]  /*1e190*/  LDL.LU R20, [R1+0x34] ;  /* 0x0000340001147983 */ /* 0x008ee20000300800 */
[----:B------:R-:W2:Y:S02]  /*1e1a0*/  LDL.LU R27, [R1+0x28] ;  /* 0x00002800011b7983 */ /* 0x000ea40000300800 */
[----:B------:R-:W2:Y:S02]  /*1e1b0*/  LDL.LU R14, [R1+0x18] ;  /* 0x00001800010e7983 */ /* 0x000ea40000300800 */
[----:B------:R-:W2:Y:S01]  /*1e1c0*/  LDL.LU R15, [R1+0x8] ;  /* 0x00000800010f7983 */ /* 0x000ea20000300800 */
[----:B------:R-:W2:Y:S04]  /*1e1d0*/  LDL.LU R26, [R1+0x70] ;  /* 0x00007000011a7983 */ /* 0x000ea80000300800 */
[----:B------:R-:W0:Y:S04]  /*1e1e0*/  S2R R18, SR_TID.X ;  /* 0x0000000000127919 */ /* 0x000e280000002100 */
[----:B------:R1:W-:Y:S01]  /*1e1f0*/  STS.U16 [R16+0xe500], R9 ;  /* 0x00e5000910007388 */ /* 0x0003e20000000400 */
[----:B------:R1:W-:Y:S02]  /*1e200*/  STS.U16 [R16+0xed00], R8 ;  /* 0x00ed000810007388 */ /* 0x0003e40000000400 */
[----:B------:R1:W-:Y:S02]  /*1e210*/  STS.U16 [R16+0xf500], R7 ;  /* 0x00f5000710007388 */ /* 0x0003e40000000400 */
[----:B------:R1:W-:Y:S02]  /*1e220*/  STS.U16 [R16+0xfd00], R6 ;  /* 0x00fd000610007388 */ /* 0x0003e40000000400 */
[----:B-1----:R-:W2:Y:S01]  /*1e230*/  LDL.LU R9, [R1+0xc] ;  /* 0x00000c0001097983 */ /* 0x002ea20000300800 */
[----:B------:R-:W2:Y:S02]  /*1e240*/  LDL.LU R8, [R1+0x1c] ;  /* 0x00001c0001087983 */ /* 0x000ea40000300800 */
[----:B------:R-:W2:Y:S02]  /*1e250*/  LDL.LU R7, [R1+0x2c] ;  /* 0x00002c0001077983 */ /* 0x000ea40000300800 */
[----:B------:R-:W2:Y:S01]  /*1e260*/  LDL.LU R16, [R1+0x2064] ;  /* 0x0020640001107983 */ /* 0x000ea20000300800 */
[----:B------:R-:W2:Y:S01]  /*1e270*/  LDL.LU R6, [R1+0x44] ;  /* 0x0000440001067983 */ /* 0x000ea20000300800 */
[----:B0-----:R-:W-:-:S05]  /*1e280*/  LOP3.LUT R18, R18, 0x7f, RZ, 0xc0, !PT ;  /* 0x0000007f12127812 */ /* 0x001fca00078ec0ff */
[----:B------:R-:W-:-:S05]  /*1e290*/  IMAD.SHL.U32 R18, R18, 0x2, RZ ;  /* 0x0000000212127824 */ /* 0x000fca00078e00ff */
[----:B------:R-:W-:-:S05]  /*1e2a0*/  LOP3.LUT R18, R18, 0x60, RZ, 0x3c, !PT ;  /* 0x0000006012127812 */ /* 0x000fca00078e3cff */
[----:B------:R0:W-:Y:S01]  /*1e2b0*/  STS.U16 [R18+0x8600], R22 ;  /* 0x0086001612007388 */ /* 0x0001e20000000400 */
[----:B------:R1:W-:Y:S02]  /*1e2c0*/  STS.U16 [R18+0x8e00], R28 ;  /* 0x008e001c12007388 */ /* 0x0003e40000000400 */
[----:B------:R1:W-:Y:S02]  /*1e2d0*/  STS.U16 [R18+0x9600], R29 ;  /* 0x0096001d12007388 */ /* 0x0003e40000000400 */
[----:B------:R1:W-:Y:S01]  /*1e2e0*/  STS.U16 [R18+0x9e00], R0 ;  /* 0x009e000012007388 */ /* 0x0003e20000000400 */
[----:B0-----:R-:W3:Y:S01]  /*1e2f0*/  LDL.LU R22, [R1+0x2060] ;  /* 0x0020600001167983 */ /* 0x001ee20000300800 */
[----:B-1----:R-:W3:Y:S02]  /*1e300*/  LDL.LU R28, [R1+0x205c] ;  /* 0x00205c00011c7983 */ /* 0x002ee40000300800 */
[----:B------:R-:W3:Y:S02]  /*1e310*/  LDL.LU R29, [R1+0x2058] ;  /* 0x00205800011d7983 */ /* 0x000ee40000300800 */
[----:B------:R-:W3:Y:S01]  /*1e320*/  LDL.LU R0, [R1+0x2054] ;  /* 0x0020540001007983 */ /* 0x000ee20000300800 */
[----:B--2---:R-:W-:Y:S04]  /*1e330*/  STS.U16 [R18+0xa600], R6 ;  /* 0x00a6000612007388 */ /* 0x004fe80000000400 */
[----:B---3--:R0:W-:Y:S04]  /*1e340*/  STS.U16 [R18+0xae00], R0 ;  /* 0x00ae000012007388 */ /* 0x0081e80000000400 */
[----:B0-----:R-:W2:Y:S01]  /*1e350*/  LDL.LU R0, [R1+0x2050] ;  /* 0x0020500001007983 */ /* 0x001ea20000300800 */
[----:B------:R-:W-:Y:S02]  /*1e360*/  STS.U16 [R18+0xb600], R7 ;  /* 0x00b6000712007388 */ /* 0x000fe40000000400 */
[----:B------:R-:W-:Y:S02]  /*1e370*/  STS.U16 [R18+0xbe00], R8 ;  /* 0x00be000812007388 */ /* 0x000fe40000000400 */
[----:B------:R-:W-:Y:S01]  /*1e380*/  STS.U16 [R18+0xc600], R9 ;  /* 0x00c6000912007388 */ /* 0x000fe20000000400 */
[----:B------:R0:W-:Y:S04]  /*1e390*/  STS.U16 [R18+0xce00], R29 ;  /* 0x00ce001d12007388 */ /* 0x0001e80000000400 */
[----:B0-----:R-:W3:Y:S01]  /*1e3a0*/  LDL R29, [R1+0x388] ;  /* 0x00038800011d7983 */ /* 0x001ee20000100800 */
[----:B------:R-:W-:Y:S02]  /*1e3b0*/  STS.U16 [R18+0xd600], R22 ;  /* 0x00d6001612007388 */ /* 0x000fe40000000400 */
[----:B------:R-:W-:Y:S02]  /*1e3c0*/  STS.U16 [R18+0xde00], R16 ;  /* 0x00de001012007388 */ /* 0x000fe40000000400 */
[----:B------:R-:W-:Y:S01]  /*1e3d0*/  STS.U16 [R18+0xe600], R10 ;  /* 0x00e6000a12007388 */ /* 0x000fe20000000400 */
[----:B------:R-:W-:Y:S01]  /*1e3e0*/  STS.U16 [R18+0xee00], R11 ;  /* 0x00ee000b12007388 */ /* 0x000fe20000000400 */
[----:B------:R-:W-:Y:S02]  /*1e3f0*/  STS.U16 [R18+0xf600], R12 ;  /* 0x00f6000c12007388 */ /* 0x000fe40000000400 */
[----:B------:R-:W-:Y:S01]  /*1e400*/  STS.U16 [R18+0xfe00], R13 ;  /* 0x00fe000d12007388 */ /* 0x000fe20000000400 */
[----:B--2---:R-:W-:Y:S01]  /*1e410*/  STS.U16 [R0+0x8700], R26 ;  /* 0x0087001a00007388 */ /* 0x004fe20000000400 */
[----:B------:R-:W-:Y:S02]  /*1e420*/  STS.U16 [R0+0x8f00], R5 ;  /* 0x008f000500007388 */ /* 0x000fe40000000400 */
[----:B----4-:R-:W-:Y:S02]  /*1e430*/  STS.U16 [R0+0x9700], R4 ;  /* 0x0097000400007388 */ /* 0x010fe40000000400 */
[----:B------:R-:W-:Y:S01]  /*1e440*/  STS.U16 [R0+0x9f00], R3 ;  /* 0x009f000300007388 */ /* 0x000fe20000000400 */
[----:B------:R-:W-:Y:S01]  /*1e450*/  STS.U16 [R0+0xa700], R2 ;  /* 0x00a7000200007388 */ /* 0x000fe20000000400 */
[----:B------:R-:W-:Y:S02]  /*1e460*/  STS.U16 [R0+0xaf00], R20 ;  /* 0x00af001400007388 */ /* 0x000fe40000000400 */
[----:B------:R-:W-:Y:S02]  /*1e470*/  STS.U16 [R0+0xb700], R27 ;  /* 0x00b7001b00007388 */ /* 0x000fe40000000400 */
[----:B------:R-:W-:Y:S01]  /*1e480*/  STS.U16 [R0+0xbf00], R14 ;  /* 0x00bf000e00007388 */ /* 0x000fe20000000400 */
[----:B------:R0:W-:Y:S04]  /*1e490*/  STS.U16 [R0+0xc700], R15 ;  /* 0x00c7000f00007388 */ /* 0x0001e80000000400 */
[----:B0-----:R-:W0:Y:S04]  /*1e4a0*/  S2R R15, SR_TID.X ;  /* 0x00000000000f7919 */ /* 0x001e280000002100 */
[----:B------:R-:W1:Y:S01]  /*1e4b0*/  S2R R14, SR_TID.X ;  /* 0x00000000000e7919 */ /* 0x000e620000002100 */
[----:B------:R-:W-:Y:S02]  /*1e4c0*/  STS.U16 [R0+0xcf00], R28 ;  /* 0x00cf001c00007388 */ /* 0x000fe40000000400 */
[----:B------:R-:W-:Y:S02]  /*1e4d0*/  STS.U16 [R0+0xd700], R17 ;  /* 0x00d7001100007388 */ /* 0x000fe40000000400 */
[----:B------:R-:W-:Y:S01]  /*1e4e0*/  STS.U16 [R0+0xdf00], R19 ;  /* 0x00df001300007388 */ /* 0x000fe20000000400 */
[----:B------:R-:W-:Y:S01]  /*1e4f0*/  STS.U16 [R0+0xe700], R21 ;  /* 0x00e7001500007388 */ /* 0x000fe20000000400 */
[----:B------:R-:W-:Y:S02]  /*1e500*/  STS.U16 [R0+0xef00], R23 ;  /* 0x00ef001700007388 */ /* 0x000fe40000000400 */
[----:B------:R-:W-:Y:S02]  /*1e510*/  STS.U16 [R0+0xf700], R24 ;  /* 0x00f7001800007388 */ /* 0x000fe40000000400 */
[----:B------:R-:W-:Y:S01]  /*1e520*/  STS.U16 [R0+0xff00], R25 ;  /* 0x00ff001900007388 */ /* 0x000fe20000000400 */
[----:B------:R-:W-:Y:S01]  /*1e530*/  BAR.SYNC.DEFER_BLOCKING 0x0 ;  /* 0x0000000000007b1d */ /* 0x000fe20000010000 */
[----:B0-----:R-:W-:Y:S01]  /*1e540*/  IMAD.SHL.U32 R20, R15, 0x2, RZ ;  /* 0x000000020f147824 */ /* 0x001fe200078e00ff */
[----:B-1----:R-:W-:-:S02]  /*1e550*/  LOP3.LUT R14, R14, 0x7, RZ, 0xc0, !PT ;  /* 0x000000070e0e7812 */ /* 0x002fc400078ec0ff */
[----:B------:R-:W-:Y:S02]  /*1e560*/  SHF.R.U32.HI R27, RZ, 0x1, R15 ;  /* 0x00000001ff1b7819 */ /* 0x000fe4000001160f */
[----:B------:R-:W-:Y:S01]  /*1e570*/  LOP3.LUT R26, R20, 0x10, RZ, 0xc0, !PT ;  /* 0x00000010141a7812 */ /* 0x000fe200078ec0ff */
[----:B------:R-:W-:-:S03]  /*1e580*/  IMAD R14, R14, 0x110, RZ ;  /* 0x000001100e0e7824 */ /* 0x000fc600078e02ff */
[----:B------:R-:W-:Y:S01]  /*1e590*/  LOP3.LUT R26, R26, 0x20, R27, 0xf8, !PT ;  /* 0x000000201a1a7812 */ /* 0x000fe200078ef81b */
[----:B------:R-:W-:Y:S01]  /*1e5a0*/  IMAD.SHL.U32 R15, R15, 0x80, RZ ;  /* 0x000000800f0f7824 */ /* 0x000fe200078e00ff */
[----:B---3--:R-:W-:Y:S04]  /*1e5b0*/  LDSM.16.M88.4 R4, [R29+0xa000] ;  /* 0x00a000001d04783b */ /* 0x008fe80000000200 */
[----:B------:R-:W-:Y:S01]  /*1e5c0*/  LDSM.16.M88.4 R20, [R29+0x9000] ;  /* 0x009000001d14783b */ /* 0x000fe20000000200 */
[----:B------:R-:W-:-:S04]  /*1e5d0*/  LOP3.LUT R26, R14, R26, RZ, 0x3c, !PT ;  /* 0x0000001a0e1a7212 */ /* 0x000fc800078e3cff */
[----:B------:R-:W-:Y:S02]  /*1e5e0*/  LOP3.LUT R26, R26, 0x800, R15, 0xf8, !PT ;  /* 0x000008001a1a7812 */ /* 0x000fe400078ef80f */
[----:B------:R-:W0:Y:S04]  /*1e5f0*/  LDSM.16.M88.4 R12, [R29+0x8000] ;  /* 0x008000001d0c783b */ /* 0x000e280000000200 */
[----:B------:R-:W-:Y:S04]  /*1e600*/  STL [R1+0x2014], R26 ;  /* 0x0020141a01007387 */ /* 0x000fe80000100800 */
[----:B------:R-:W-:Y:S02]  /*1e610*/  LDSM.16.MT88.4 R8, [R26] ;  /* 0x000000001a08783b */ /* 0x000fe40000004200 */
[----:B------:R-:W1:Y:S02]  /*1e620*/  LDSM.16.M88.4 R24, [R29+0xd000] ;  /* 0x00d000001d18783b */ /* 0x000e640000000200 */
[----:B0-----:R-:W-:Y:S02]  /*1e630*/  STL.64 [R1+0xa0], R12 ;  /* 0x0000a00c01007387 */ /* 0x001fe40000100a00 */
[----:B------:R-:W-:Y:S02]  /*1e640*/  STL.64 [R1+0xa8], R14 ;  /* 0x0000a80e01007387 */ /* 0x000fe40000100a00 */
[----:B------:R-:W0:Y:S04]  /*1e650*/  LDSM.16.M88.4 R12, [R29+0xc000] ;  /* 0x00c000001d0c783b */ /* 0x000e280000000200 */
[----:B------:R-:W-:Y:S01]  /*1e660*/  STL.64 [R1+0x80], R4 ;  /* 0x0000800401007387 */ /* 0x000fe20000100a00 */
[----:B------:R-:W-:Y:S01]  /*1e670*/  STL.64 [R1+0x88], R6 ;  /* 0x0000880601007387 */ /* 0x000fe20000100a00 */
[----:B-1----:R-:W-:-:S02]  /*1e680*/  IMAD.MOV.U32 R17, RZ, RZ, R24 ;  /* 0x000000ffff117224 */ /* 0x002fc400078e0018 */
[----:B------:R-:W-:Y:S01]  /*1e690*/  IMAD.MOV.U32 R3, RZ, RZ, R25 ;  /* 0x000000ffff037224 */ /* 0x000fe200078e0019 */
[----:B0-----:R-:W-:Y:S01]  /*1e6a0*/  STL.64 [R1+0x2048], R14 ;  /* 0x0020480e01007387 */ /* 0x001fe20000100a00 */
[----:B------:R0:W-:Y:S03]  /*1e6b0*/  STL.64 [R1+0x2040], R12 ;  /* 0x0020400c01007387 */ /* 0x0001e60000100a00 */
[----:B0-----:R-:W2:Y:S01]  /*1e6c0*/  LDL.LU.64 R12, [R1+0x2b0] ;  /* 0x0002b000010c7983 */ /* 0x001ea20000300a00 */
[----:B------:R-:W2:Y:S02]  /*1e6d0*/  LDL.LU.64 R14, [R1+0x2b8] ;  /* 0x0002b800010e7983 */ /* 0x000ea40000300a00 */
[----:B------:R-:W-:Y:S02]  /*1e6e0*/  STL.64 [R1+0x90], R20 ;  /* 0x0000901401007387 */ /* 0x000fe40000100a00 */
[----:B------:R-:W-:Y:S01]  /*1e6f0*/  STL.64 [R1+0x98], R22 ;  /* 0x0000981601007387 */ /* 0x000fe20000100a00 */
[----:B------:R0:W-:Y:S04]  /*1e700*/  STL.64 [R1+0x2038], R20 ;  /* 0x0020381401007387 */ /* 0x0001e80000100a00 */
[----:B0-----:R-:W2:Y:S01]  /*1e710*/  LDL.64 R20, [R1+0xa0] ;  /* 0x0000a00001147983 */ /* 0x001ea20000100a00 */
[----:B------:R0:W-:Y:S02]  /*1e720*/  STL.64 [R1+0x50], R24 ;  /* 0x0000501801007387 */ /* 0x0001e40000100a00 */
[----:B------:R1:W-:Y:S01]  /*1e730*/  STL.64 [R1+0x58], R26 ;  /* 0x0000581a01007387 */ /* 0x0003e20000100a00 */
[----:B0-----:R-:W3:Y:S01]  /*1e740*/  LDL.LU.64 R24, [R1+0x2e0] ;  /* 0x0002e00001187983 */ /* 0x001ee20000300a00 */
[----:B-1----:R-:W4:Y:S02]  /*1e750*/  LDL.LU.64 R26, [R1+0x2e8] ;  /* 0x0002e800011a7983 */ /* 0x002f240000300a00 */
[----:B------:R-:W-:-:S02]  /*1e760*/  IMAD.MOV.U32 R2, RZ, RZ, R4 ;  /* 0x000000ffff027224 */ /* 0x000fc400078e0004 */
[----:B------:R-:W-:Y:S02]  /*1e770*/  IMAD.MOV.U32 R0, RZ, RZ, R5 ;  /* 0x000000ffff007224 */ /* 0x000fe400078e0005 */
[----:B------:R-:W0:Y:S01]  /*1e780*/  LDSM.16.M88.4 R4, [R29+0xb000] ;  /* 0x00b000001d04783b */ /* 0x000e220000000200 */
[----:B--2---:R-:W-:Y:S03]  /*1e790*/  HMMA.16816.F32 R12, R8, R20, R12 ;  /* 0x00000014080c723c */ /* 0x004fe6000000180c */
[----:B----4-:R-:W-:Y:S01]  /*1e7a0*/  STL.64 [R1+0x2020], R26 ;  /* 0x0020201a01007387 */ /* 0x010fe20000100a00 */
[----:B---3--:R1:W-:Y:S02]  /*1e7b0*/  STL.64 [R1+0x2018], R24 ;  /* 0x0020181801007387 */ /* 0x0083e40000100a00 */
[----:B-1----:R-:W-:Y:S02]  /*1e7c0*/  IMAD.MOV.U32 R24, RZ, RZ, R2 ;  /* 0x000000ffff187224 */ /* 0x002fe400078e0002 */
[----:B------:R-:W-:-:S05]  /*1e7d0*/  IMAD.MOV.U32 R25, RZ, RZ, R0 ;  /* 0x000000ffff197224 */ /* 0x000fca00078e0000 */
[----:B------:R1:W-:Y:S04]  /*1e7e0*/  STL.64 [R1+0x2030], R24 ;  /* 0x0020301801007387 */ /* 0x0003e80000100a00 */
[----:B-1----:R-:W2:Y:S01]  /*1e7f0*/  LDL.LU.64 R24, [R1+0x2a0] ;  /* 0x0002a00001187983 */ /* 0x002ea20000300a00 */
[----:B------:R-:W2:Y:S02]  /*1e800*/  LDL.LU.64 R26, [R1+0x2a8] ;  /* 0x0002a800011a7983 */ /* 0x000ea40000300a00 */
[----:B0-----:R-:W-:Y:S02]  /*1e810*/  STL.64 [R1+0x70], R4 ;  /* 0x0000700401007387 */ /* 0x001fe40000100a00 */
[----:B------:R-:W-:Y:S01]  /*1e820*/  STL.64 [R1+0x78], R6 ;  /* 0x0000780601007387 */ /* 0x000fe20000100a00 */
[----:B------:R0:W-:Y:S04]  /*1e830*/  STL.64 [R1+0x2028], R4 ;  /* 0x0020280401007387 */ /* 0x0001e80000100a00 */
[----:B0-----:R-:W3:Y:S01]  /*1e840*/  LDL.LU.64 R4, [R1+0x2f0] ;  /* 0x0002f00001047983 */ /* 0x001ee20000300a00 */
[----:B------:R-:W3:Y:S02]  /*1e850*/  LDL.LU.64 R6, [R1+0x2f8] ;  /* 0x0002f80001067983 */ /* 0x000ee40000300a00 */
[----:B------:R-:W-:Y:S02]  /*1e860*/  STL.64 [R1+0x130], R12 ;  /* 0x0001300c01007387 */ /* 0x000fe40000100a00 */
[----:B------:R0:W-:Y:S02]  /*1e870*/  STL.64 [R1+0x138], R14 ;  /* 0x0001380e01007387 */ /* 0x0001e40000100a00 */
[----:B0-----:R-:W4:Y:S01]  /*1e880*/  LDL.LU.64 R14, [R1+0x2048] ;  /* 0x00204800010e7983 */ /* 0x001f220000300a00 */
[----:B------:R-:W2:Y:S02]  /*1e890*/  LDL.LU.64 R12, [R1+0x2040] ;  /* 0x00204000010c7983 */ /* 0x000ea40000300a00 */
[----:B------:R-:W-:-:S02]  /*1e8a0*/  IMAD.MOV.U32 R28, RZ, RZ, R21 ;  /* 0x000000ffff1c7224 */ /* 0x000fc400078e0015 */
[----:B------:R-:W0:Y:S02]  /*1e8b0*/  LDSM.16.M88.4 R20, [R29+0xe000] ;  /* 0x00e000001d14783b */ /* 0x000e240000000200 */
[----:B0-----:R-:W-:Y:S02]  /*1e8c0*/  IMAD.MOV.U32 R2, RZ, RZ, R20 ;  /* 0x000000ffff027224 */ /* 0x001fe400078e0014 */
[----:B------:R-:W-:Y:S01]  /*1e8d0*/  IMAD.MOV.U32 R0, RZ, RZ, R21 ;  /* 0x000000ffff007224 */ /* 0x000fe200078e0015 */
[----:B--2---:R-:W-:Y:S01]  /*1e8e0*/  STL.64 [R1+0x60], R12 ;  /* 0x0000600c01007387 */ /* 0x004fe20000100a00 */
[----:B----4-:R-:W-:Y:S02]  /*1e8f0*/  STL.64 [R1+0x68], R14 ;  /* 0x0000680e01007387 */ /* 0x010fe40000100a00 */
[----:B------:R-:W2:Y:S02]  /*1e900*/  LDL R16, [R1+0xc58] ;  /* 0x000c580001107983 */ /* 0x000ea40000100800 */
[----:B------:R0:W-:Y:S01]  /*1e910*/  STL.64 [R1+0x40], R20 ;  /* 0x0000401401007387 */ /* 0x0001e20000100a00 */
[----:B------:R1:W-:Y:S04]  /*1e920*/  STL.64 [R1+0x48], R22 ;  /* 0x0000481601007387 */ /* 0x0003e80000100a00 */
[----:B0-----:R-:W1:Y:S02]  /*1e930*/  LDL.LU.64 R20, [R1+0x2038] ;  /* 0x0020380001147983 */ /* 0x001e640000300a00 */
[C---:B-1----:R-:W-:Y:S02]  /*1e940*/  HMMA.16816.F32 R20, R8.reuse, R20, R24 ;  /* 0x000000140814723c */ /* 0x042fe40000001818 */
[----:B------:R-:W0:Y:S11]  /*1e950*/  LDSM.16.M88.4 R24, [R29+0xf000] ;  /* 0x00f000001d18783b */ /* 0x000e360000000200 */
[----:B------:R-:W-:Y:S10]  /*1e960*/  @!UPT UIADD3 URZ, URZ, URZ, URZ ;  /* 0x0000003f3f3ff290 */ /* 0x000ff4000fffe03f */
[----:B------:R1:W-:Y:S01]  /*1e970*/  STL.64 [R1+0x120], R20 ;  /* 0x0001201401007387 */ /* 0x0003e20000100a00 */
[----:B------:R-:W-:Y:S03]  /*1e980*/  STL.64 [R1+0x128], R22 ;  /* 0x0001281601007387 */ /* 0x000fe60000100a00 */
[----:B0-----:R0:W-:Y:S01]  /*1e990*/  STL.64 [R1+0x30], R24 ;  /* 0x0000301801007387 */ /* 0x0011e20000100a00 */
[----:B-1----:R-:W-:Y:S02]  /*1e9a0*/  IMAD.MOV.U32 R21, RZ, RZ, R24 ;  /* 0x000000ffff157224 */ /* 0x002fe400078e0018 */
[----:B------:R3:W-:Y:S02]  /*1e9b0*/  STL.64 [R1+0x38], R26 ;  /* 0x0000381a01007387 */ /* 0x0007e40000100a00 */
[----:B------:R-:W-:Y:S02]  /*1e9c0*/  IMAD.MOV.U32 R20, RZ, RZ, R25 ;  /* 0x000000ffff147224 */ /* 0x000fe400078e0019 */
[----:B0-----:R-:W3:Y:S01]  /*1e9d0*/  LDL.LU.64 R24, [R1+0x2030] ;  /* 0x0020300001187983 */ /* 0x001ee20000300a00 */
[----:B------:R-:W-:Y:S01]  /*1e9e0*/  STL [R1+0x18c0], R29 ;  /* 0x0018c01d01007387 */ /* 0x000fe20000100800 */
[C---:B---3--:R-:W-:Y:S02]  /*1e9f0*/  HMMA.16816.F32 R24, R8.reuse, R24, R4 ;  /* 0x000000180818723c */ /* 0x048fe40000001804 */
[----:B------:R-:W3:Y:S11]  /*1ea00*/  LDL.LU.64 R4, [R1+0x2028] ;  /* 0x0020280001047983 */ /* 0x000ef60000300a00 */
[----:B------:R-:W-:Y:S10]  /*1ea10*/  @!UPT UIADD3 URZ, URZ, URZ, URZ ;  /* 0x0000003f3f3ff290 */ /* 0x000ff4000fffe03f */
[----:B------:R-:W-:Y:S01]  /*1ea20*/  STL.64 [R1+0x110], R24 ;  /* 0x0001101801007387 */ /* 0x000fe20000100a00 */
[----:B------:R0:W-:Y:S03]  /*1ea30*/  STL.64 [R1+0x118], R26 ;  /* 0x0001181a01007387 */ /* 0x0001e60000100a00 */
[----:B0-----:R-:W3:Y:S01]  /*1ea40*/  LDL.LU.64 R26, [R1+0x2020] ;  /* 0x00202000011a7983 */ /* 0x001ee20000300a00 */
[----:B------:R-:W3:Y:S02]  /*1ea50*/  LDL.LU.64 R24, [R1+0x2018] ;  /* 0x0020180001187983 */ /* 0x000ee40000300a00 */
[----:B---3--:R-:W-:Y:S01]  /*1ea60*/  HMMA.16816.F32 R4, R8, R4, R24 ;  /* 0x000000040804723c */ /* 0x008fe20000001818 */
[----:B------:R-:W3:Y:S11]  /*1ea70*/  LDL.LU R26, [R1+0x2014] ;  /* 0x00201400011a7983 */ /* 0x000ef60000300800 */
[----:B------:R-:W-:Y:S11]  /*1ea80*/  @!UPT UIADD3 URZ, URZ, URZ, URZ ;  /* 0x0000003f3f3ff290 */ /* 0x000ff6000fffe03f */
[----:B------:R-:W-:Y:S01]  /*1ea90*/  STL.64 [R1+0x100], R4 ;  /* 0x0001000401007387 */ /* 0x000fe20000100a00 */
[----:B------:R-:W-:Y:S03]  /*1eaa0*/  STL.64 [R1+0x108], R6 ;  /* 0x0001080601007387 */ /* 0x000fe60000100a00 */
[----:B---3--:R-:W0:Y:S04]  /*1eab0*/  LDSM.16.MT88.4 R4, [R26+0x80] ;  /* 0x000080001a04783b */ /* 0x008e280000004200 */
[----:B0-----:R-:W-:Y:S01]  /*1eac0*/  STL.64 [R1+0x2000], R6 ;  /* 0x0020000601007387 */ /* 0x001fe20000100a00 */
[----:B------:R-:W-:Y:S02]  /*1ead0*/  STL.64 [R1+0x1ff8], R4 ;  /* 0x001ff80401007387 */ /* 0x000fe40000100a00 */
[----:B------:R0:W-:Y:S02]  /*1eae0*/  STL [R1+0x1ff4], R26 ;  /* 0x001ff41a01007387 */ /* 0x0001e40000100800 */
[----:B------:R-:W3:Y:S01]  /*1eaf0*/  LDL.LU.64 R24, [R1+0x260] ;  /* 0x0002600001187983 */ /* 0x000ee20000300a00 */
[----:B0-----:R-:W3:Y:S01]  /*1eb00*/  LDL.LU.64 R26, [R1+0x268] ;  /* 0x00026800011a7983 */ /* 0x001ee20000300a00 */
[----:B------:R-:W-:-:S05]  /*1eb10*/  IMAD.MOV.U32 R22, RZ, RZ, R13 ;  /* 0x000000ffff167224 */ /* 0x000fca00078e000d */
[----:B------:R-:W-:Y:S01]  /*1eb20*/  STL [R1+0x2010], R22 ;  /* 0x0020101601007387 */ /* 0x000fe20000100800 */
[----:B---3--:R-:W-:Y:S03]  /*1eb30*/  HMMA.16816.F32 R24, R8, R12, R24 ;  /* 0x0000000c0818723c */ /* 0x008fe60000001818 */
[----:B--2---:R-:W0:Y:S11]  /*1eb40*/  LDSM.16.MT88.4 R12, [R16] ;  /* 0x00000000100c783b */ /* 0x004e360000004200 */
[----:B------:R-:W-:Y:S09]  /*1eb50*/  @!UPT UIADD3 URZ, URZ, URZ, URZ ;  /* 0x0000003f3f3ff290 */ /* 0x000ff2000fffe03f */
[----:B------:R-:W-:Y:S01]  /*1eb60*/  STL.64 [R1+0xf0], R24 ;  /* 0x0000f01801007387 */ /* 0x000fe20000100a00 */
[----:B------:R-:W-:Y:S02]  /*1eb70*/  STL.64 [R1+0xf8], R26 ;  /* 0x0000f81a01007387 */ /* 0x000fe40000100a00 */
[----:B------:R1:W-:Y:S02]  /*1eb80*/  STL.64 [R1+0x2008], R20 ;  /* 0x0020081401007387 */ /* 0x0003e40000100a00 */
[----:B-1----:R-:W2:Y:S01]  /*1eb90*/  LDL.LU.64 R20, [R1+0x240] ;  /* 0x0002400001147983 */ /* 0x002ea20000300a00 */
[----:B------:R-:W2:Y:S02]  /*1eba0*/  LDL.LU.64 R22, [R1+0x248] ;  /* 0x0002480001167983 */ /* 0x000ea40000300a00 */
[----:B------:R-:W-:Y:S02]  /*1ebb0*/  IMAD.MOV.U32 R4, RZ, RZ, R17 ;  /* 0x000000ffff047224 */ /* 0x000fe400078e0011 */
[----:B------:R-:W-:Y:S01]  /*1ebc0*/  IMAD.MOV.U32 R5, RZ, RZ, R3 ;  /* 0x000000ffff057224 */ /* 0x000fe200078e0003 */
[----:B------:R-:W1:Y:S04]  /*1ebd0*/  LDSM.16.MT88.4 R16, [R16+0x80] ;  /* 0x000080001010783b */ /* 0x000e680000004200 */
[----:B------:R-:W3:Y:S01]  /*1ebe0*/  LDL.LU.64 R24, [R1+0x280] ;  /* 0x0002800001187983 */ /* 0x000ee20000300a00 */
[----:B------:R-:W3:Y:S02]  /*1ebf0*/  LDL.LU.64 R26, [R1+0x288] ;  /* 0x00028800011a7983 */ /* 0x000ee40000300a00 */
[----:B0-----:R-:W-:Y:S02]  /*1ec00*/  STL.64 [R1+0x1fa0], R14 ;  /* 0x001fa00e01007387 */ /* 0x001fe40000100a00 */
[----:B------:R0:W-:Y:S02]  /*1ec10*/  STL.64 [R1+0x1f98], R12 ;  /* 0x001f980c01007387 */ /* 0x0001e40000100a00 */
[----:B0-----:R-:W-:-:S02]  /*1ec20*/  IMAD.MOV.U32 R13, RZ, RZ, R0 ;  /* 0x000000ffff0d7224 */ /* 0x001fc400078e0000 */
[----:B------:R-:W-:Y:S01]  /*1ec30*/  IMAD.MOV.U32 R12, RZ, RZ, R2 ;  /* 0x000000ffff0c7224 */ /* 0x000fe200078e0002 */
[C---:B--2---:R-:W-:Y:S01]  /*1ec40*/  HMMA.16816.F32 R4, R8.reuse, R4, R20 ;  /* 0x000000040804723c */ /* 0x044fe20000001814 */
[----:B------:R-:W2:Y:S01]  /*1ec50*/  LDL.LU R22, [R1+0x2010] ;  /* 0x0020100001167983 */ /* 0x000ea20000300800 */
[----:B------:R-:W4:Y:S11]  /*1ec60*/  LDL.LU.64 R20, [R1+0x2008] ;  /* 0x0020080001147983 */ /* 0x000f360000300a00 */
[----:B------:R-:W-:Y:S11]  /*1ec70*/  @!UPT UIADD3 URZ, URZ, URZ, URZ ;  /* 0x0000003f3f3ff290 */ /* 0x000ff6000fffe03f */
[----:B------:R-:W-:Y:S02]  /*1ec80*/  IMAD.MOV.U32 R0, RZ, RZ, R7 ;  /* 0x000000ffff007224 */ /* 0x000fe400078e0007 */
[----:B------:R-:W-:Y:S02]  /*1ec90*/  IMAD.MOV.U32 R2, RZ, RZ, R6 ;  /* 0x000000ffff027224 */ /* 0x000fe400078e0006 */
[----:B------:R-:W-:Y:S02]  /*1eca0*/  IMAD.MOV.U32 R3, RZ, RZ, R5 ;  /* 0x000000ffff037224 */ /* 0x000fe400078e0005 */
[----:B------:R-:W-:Y:S01]  /*1ecb0*/  IMAD.MOV.U32 R29, RZ, RZ, R4 ;  /* 0x000000ffff1d7224 */ /* 0x000fe200078e0004 */
[----:B------:R-:W4:Y:S01]  /*1ecc0*/  LDL.LU.64 R6, [R1+0x2000] ;  /* 0x0020000001067983 */ /* 0x000f220000300a00 */
[----:B------:R-:W4:Y:S02]  /*1ecd0*/  LDL.LU.64 R4, [R1+0x1ff8] ;  /* 0x001ff80001047983 */ /* 0x000f240000300a00 */
[----:B------:R-:W-:Y:S02]  /*1ece0*/  STL [R1+0x1e64], R0 ;  /* 0x001e640001007387 */ /* 0x000fe40000100800 */
[----:B------:R-:W-:Y:S01]  /*1ecf0*/  STL [R1+0x1e60], R2 ;  /* 0x001e600201007387 */ /* 0x000fe20000100800 */
[----:B------:R-:W-:Y:S01]  /*1ed00*/  STL [R1+0x1e5c], R3 ;  /* 0x001e5c0301007387 */ /* 0x000fe20000100800 */
[----:B------:R-:W-:Y:S02]  /*1ed10*/  STL [R1+0x1e58], R29 ;  /* 0x001e581d01007387 */ /* 0x000fe40000100800 */
[----:B-1----:R-:W-:Y:S02]  /*1ed20*/  STL.64 [R1+0x1f38], R18 ;  /* 0x001f381201007387 */ /* 0x002fe40000100a00 */
[----:B------:R0:W-:Y:S02]  /*1ed30*/  STL.64 [R1+0x1f30], R16 ;  /* 0x001f301001007387 */ /* 0x0001e40000100a00 */
[----:B0-----:R-:W4:Y:S01]  /*1ed40*/  LDL.LU.64 R16, [R1+0x90] ;  /* 0x0000900001107983 */ /* 0x001f220000300a00 */
[----:B---3--:R-:W-:Y:S01]  /*1ed50*/  HMMA.16816.F32 R12, R8, R12, R24 ;  /* 0x0000000c080c723c */ /* 0x008fe20000001818 */
[----:B------:R-:W3:Y:S02]  /*1ed60*/  LDL.LU R26, [R1+0x1ff4] ;  /* 0x001ff400011a7983 */ /* 0x000ee40000300800 */
[----:B--2---:R-:W-:-:S05]  /*1ed70*/  IMAD.MOV.U32 R19, RZ, RZ, R22 ;  /* 0x000000ffff137224 */ /* 0x004fca00078e0016 */
[----:B------:R-:W-:Y:S11]  /*1ed80*/  STL [R1+0x1ff0], R19 ;  /* 0x001ff01301007387 */ /* 0x000ff60000100800 */
[----:B------:R-:W-:Y:S04]  /*1ed90*/  @!UPT UIADD3 URZ, URZ, URZ, URZ ;  /* 0x0000003f3f3ff290 */ /* 0x000fe8000fffe03f */
[----:B------:R0:W-:Y:S02]  /*1eda0*/  STL.64 [R1+0xd0], R12 ;  /* 0x0000d00c01007387 */ /* 0x0001e40000100a00 */
[----:B------:R-:W-:Y:S01]  /*1edb0*/  STL.64 [R1+0xd8], R14 ;  /* 0x0000d80e01007387 */ /* 0x000fe20000100a00 */
[----:B----4-:R1:W-:Y:S01]  /*1edc0*/  STL.64 [R1+0x1fe8], R16 ;  /* 0x001fe81001007387 */ /* 0x0103e20000100a00 */
[----:B0-----:R-:W2:Y:S02]  /*1edd0*/  LDL.LU.64 R12, [R1+0x70] ;  /* 0x00007000010c7983 */ /* 0x001ea40000300a00 */
[----:B-1----:R-:W-:Y:S02]  /*1ede0*/  IMAD.MOV.U32 R16, RZ, RZ, R21 ;  /* 0x000000ffff107224 */ /* 0x002fe400078e0015 */
[----:B------:R-:W-:Y:S02]  /*1edf0*/  IMAD.MOV.U32 R17, RZ, RZ, R20 ;  /* 0x000000ffff117224 */ /* 0x000fe400078e0014 */
[----:B---3--:R-:W0:Y:S04]  /*1ee00*/  LDSM.16.MT88.4 R20, [R26+0x1000] ;  /* 0x001000001a14783b */ /* 0x008e280000004200 */
[----:B--2---:R1:W-:Y:S04]  /*1ee10*/  STL.64 [R1+0x1fd8], R12 ;  /* 0x001fd80c01007387 */ /* 0x0043e80000100a00 */
[----:B-1----:R-:W2:Y:S01]  /*1ee20*/  LDL.LU.64 R12, [R1+0x1f0] ;  /* 0x0001f000010c7983 */ /* 0x002ea20000300a00 */
[----:B------:R-:W2:Y:S02]  /*1ee30*/  LDL.LU.64 R14, [R1+0x1f8] ;  /* 0x0001f800010e7983 */ /* 0x000ea40000300a00 */
[----:B0-----:R-:W-:Y:S02]  /*1ee40*/  STL [R1+0x1e7c], R20 ;  /* 0x001e7c1401007387 */ /* 0x001fe40000100800 */
[----:B------:R0:W-:Y:S01]  /*1ee50*/  STL [R1+0x1e78], R21 ;  /* 0x001e781501007387 */ /* 0x0001e20000100800 */
[----:B------:R-:W-:Y:S01]  /*1ee60*/  STL [R1+0x1e74], R22 ;  /* 0x001e741601007387 */ /* 0x000fe20000100800 */
[----:B------:R-:W-:Y:S03]  /*1ee70*/  STL [R1+0x1e70], R23 ;  /* 0x001e701701007387 */ /* 0x000fe60000100800 */
[----:B0-----:R-:W3:Y:S01]  /*1ee80*/  LDL.LU.64 R20, [R1+0x80] ;  /* 0x0000800001147983 */ /* 0x001ee20000300a00 */
[----:B--2---:R-:W-:Y:S11]  /*1ee90*/  HMMA.16816.F32 R8, R8, R16, R12 ;  /* 0x000000100808723c */ /* 0x004ff6000000180c */
[----:B------:R-:W-:Y:S11]  /*1eea0*/  @!UPT UIADD3 URZ, URZ, URZ, URZ ;  /* 0x0000003f3f3ff290 */ /* 0x000ff6000fffe03f */
[----:B------:R-:W-:Y:S02]  /*1eeb0*/  @!UPT UIADD3 URZ, URZ, URZ, URZ ;  /* 0x0000003f3f3ff290 */ /* 0x000fe4000fffe03f */
[----:B------:R-:W-:Y:S02]  /*1eec0*/  IMAD.MOV.U32 R0, RZ, RZ, R8 ;  /* 0x000000ffff007224 */ /* 0x000fe400078e0008 */
[----:B------:R-:W-:Y:S02]  /*1eed0*/  IMAD.MOV.U32 R2, RZ, RZ, R9 ;  /* 0x000000ffff027224 */ /* 0x000fe400078e0009 */
[----:B------:R-:W-:Y:S02]  /*1eee0*/  IMAD.MOV.U32 R3, RZ, RZ, R10 ;  /* 0x000000ffff037224 */ /* 0x000fe400078e000a */
[----:B------:R-:W-:Y:S02]  /*1eef0*/  IMAD.MOV.U32 R29, RZ, RZ, R11 ;  /* 0x000000ffff1d7224 */ /* 0x000fe400078e000b */
[----:B------:R-:W0:Y:S04]  /*1ef00*/  LDSM.16.MT88.4 R8, [R26+0x1080] ;  /* 0x001080001a08783b */ /* 0x000e280000004200 */
[----:B---3--:R1:W-:Y:S01]  /*1ef10*/  STL.64 [R1+0x1fe0], R20 ;  /* 0x001fe01401007387 */ /* 0x0083e20000100a00 */
[----:B------:R-:W2:Y:S02]  /*1ef20*/  LDL.LU.64 R16, [R1+0x300] ;  /* 0x0003000001107983 */ /* 0x000ea40000300a00 */
[----:B------:R-:W2:Y:S02]  /*1ef30*/  LDL.LU.64 R18, [R1+0x308] ;  /* 0x0003080001127983 */ /* 0x000ea40000300a00 */
[----:B------:R-:W-:Y:S01]  /*1ef40*/  STL [R1+0x1e84], R29 ;  /* 0x001e841d01007387 */ /* 0x000fe20000100800 */
[----:B------:R-:W-:Y:S01]  /*1ef50*/  STL [R1+0x1e80], R3 ;  /* 0x001e800301007387 */ /* 0x000fe20000100800 */
[----:B------:R-:W-:Y:S02]  /*1ef60*/  STL [R1+0x1e6c], R2 ;  /* 0x001e6c0201007387 */ /* 0x000fe40000100800 */
[----:B------:R-:W-:Y:S01]  /*1ef70*/  STL [R1+0x1e68], R0 ;  /* 0x001e680001007387 */ /* 0x000fe20000100800 */
[----:B-1----:R-:W3:Y:S01]  /*1ef80*/  LDL.LU.64 R20, [R1+0x2d0] ;  /* 0x0002d00001147983 */ /* 0x002ee20000300a00 */
[----:B------:R-:W3:Y:S02]  /*1ef90*/  LDL.LU.64 R22, [R1+0x2d8] ;  /* 0x0002d80001167983 */ /* 0x000ee40000300a00 */
[----:B------:R-:W4:Y:S02]  /*1efa0*/  LDL.LU.64 R12, [R1+0x2c0] ;  /* 0x0002c000010c7983 */ /* 0x000f240000300a00 */
[----:B------:R-:W4:Y:S01]  /*1efb0*/  LDL.LU.64 R14, [R1+0x2c8] ;  /* 0x0002c800010e7983 */ /* 0x000f220000300a00 */
[----:B------:R-:W2:Y:S01]  /*1efc0*/  LDL.LU.64 R24, [R1+0x1e0] ;  /* 0x0001e00001187983 */ /* 0x000ea20000300a00 */
[----:B------:R-:W2:Y:S03]  /*1efd0*/  LDL.LU.64 R26, [R1+0x1e8] ;  /* 0x0001e800011a7983 */ /* 0x000ea60000300a00 */
[----:B0-----:R-:W-:Y:S01]  /*1efe0*/  STL.64 [R1+0x1e00], R10 ;  /* 0x001e000a01007387 */ /* 0x001fe20000100a00 */
[----:B------:R0:W-:Y:S03]  /*1eff0*/  STL.64 [R1+0x1df8], R8 ;  /* 0x001df80801007387 */ /* 0x0001e60000100a00 */
[----:B0-----:R-:W2:Y:S01]  /*1f000*/  LDL.LU.64 R8, [R1+0x30] ;  /* 0x0000300001087983 */ /* 0x001ea20000300a00 */
[----:B------:R-:W2:Y:S03]  /*1f010*/  LDL.LU.64 R10, [R1+0x38] ;  /* 0x00003800010a7983 */ /* 0x000ea60000300a00 */
[----:B--2---:R-:W-:Y:S01]  /*1f020*/  STL.64 [R1+0x1fb0], R10 ;  /* 0x001fb00a01007387 */ /* 0x004fe20000100a00 */
[----:B------:R0:W-:Y:S03]  /*1f030*/  STL.64 [R1+0x1fa8], R8 ;  /* 0x001fa80801007387 */ /* 0x0001e60000100a00 */
[----:B0-----:R-:W2:Y:S01]  /*1f040*/  LDL R8, [R1+0xa0] ;  /* 0x0000a00001087983 */ /* 0x001ea20000100800 */
[----:B------:R-:W-:-:S07]  /*1f050*/  IMAD.MOV.U32 R9, RZ, RZ, R28 ;  /* 0x000000ffff097224 */ /* 0x000fce00078e001c */
[C---:B--2---:R-:W-:Y:S01]  /*1f060*/  HMMA.16816.F32 R8, R4.reuse, R8, R16 ;  /* 0x000000080408723c */ /* 0x044fe20000001810 */
[----:B------:R-:W2:Y:S01]  /*1f070*/  LDL.LU R19, [R1+0x1ff0] ;  /* 0x001ff00001137983 */ /* 0x000ea20000300800 */
[----:B------:R-:W3:Y:S11]  /*1f080*/  LDL.LU.64 R16, [R1+0x1fe8] ;  /* 0x001fe80001107983 */ /* 0x000ef60000300a00 */
[----:B------:R-:W-:Y:S10]  /*1f090*/  @!UPT UIADD3 URZ, URZ, URZ, URZ ;  /* 0x0000003f3f3ff290 */ /* 0x000ff4000fffe03f */
[----:B------:R0:W-:Y:S01]  /*1f0a0*/  STL.64 [R1+0x20], R8 ;  /* 0x0000200801007387 */ /* 0x0001e20000100a00 */
[----:B------:R-:W-:Y:S03]  /*1f0b0*/  STL [R1+0x28], R10 ;  /* 0x0000280a01007387 */ /* 0x000fe60000100800 */
[----:B0-----:R-:W2:Y:S04]  /*1f0c0*/  LDL R8, [R1+0x50] ;  /* 0x0000500001087983 */ /* 0x001ea80000100800 */
[----:B------:R-:W2:Y:S01]  /*1f0d0*/  LDL R9, [R1+0x54] ;  /* 0x0000540001097983 */ /* 0x000ea20000100800 */
[C---:B---3--:R-:W-:Y:S03]  /*1f0e0*/  HMMA.16816.F32 R20, R4.reuse, R16, R20 ;  /* 0x000000100414723c */ /* 0x048fe60000001814 */
[----:B--2---:R0:W-:Y:S04]  /*1f0f0*/  STL.64 [R1+0x1fc8], R8 ;  /* 0x001fc80801007387 */ /* 0x0041e80000100a00 */
[----:B0-----:R-:W2:Y:S11]  /*1f100*/  LDL R8, [R1+0x60] ;  /* 0x0000600001087983 */ /* 0x001eb60000100800 */
[----:B------:R-:W-:Y:S05]  /*1f110*/  @!UPT UIADD3 URZ, URZ, URZ, URZ ;  /* 0x0000003f3f3ff290 */ /* 0x000fea000fffe03f */
[----:B------:R0:W-:Y:S02]  /*1f120*/  STL.64 [R1+0x10], R20 ;  /* 0x0000101401007387 */ /* 0x0001e40000100a00 */
[----:B------:R1:W-:Y:S01]  /*1f130*/  STL.64 [R1+0x18], R22 ;  /* 0x0000181601007387 */ /* 0x0003e20000100a00 */
[----:B0-----:R-:W4:Y:S02]  /*1f140*/  LDL.LU.64 R20, [R1+0x1fe0] ;  /* 0x001fe00001147983 */ /* 0x001f240000300a00 */
[----:B----4-:R-:W-:Y:S11]  /*1f150*/  HMMA.16816.F32 R12, R4, R20, R12 ;  /* 0x00000014040c723c */ /* 0x010ff6000000180c */
[----:B------:R-:W-:Y:S11]  /*1f160*/  @!UPT UIADD3 URZ, URZ, URZ, URZ ;  /* 0x0000003f3f3ff290 */ /* 0x000ff6000fffe03f */
[----:B------:R-:W-:Y:S02]  /*1f170*/  @!UPT UIADD3 URZ, URZ, URZ, URZ ;  /* 0x0000003f3f3ff290 */ /* 0x000fe4000fffe03f */
[----:B-1----:R-:W-:Y:S02]  /*1f180*/  IMAD.MOV.U32 R22, RZ, RZ, R12 ;  /* 0x000000ffff167224 */ /* 0x002fe400078e000c */
[----:B------:R-:W-:Y:S02]  /*1f190*/  IMAD.MOV.U32 R23, RZ, RZ, R13 ;  /* 0x000000ffff177224 */ /* 0x000fe400078e000d */
[----:B------:R-:W3:Y:S01]  /*1f1a0*/  LDL.LU.64 R12, [R1+0x1fd8] ;  /* 0x001fd800010c7983 */ /* 0x000ee20000300a00 */
[----:B------:R-:W-:Y:S02]  /*1f1b0*/  IMAD.MOV.U32 R10, RZ, RZ, R20 ;  /* 0x000000ffff0a7224 */ /* 0x000fe400078e0014 */
[----:B------:R-:W-:Y:S02]  /*1f1c0*/  IMAD.MOV.U32 R3, RZ, RZ, R21 ;  /* 0x000000ffff037224 */ /* 0x000fe400078e0015 */
[----:B------:R0:W-:Y:S01]  /*1f1d0*/  STL.64 [R1+0x1fd0], R22 ;  /* 0x001fd01601007387 */ /* 0x0001e20000100a00 */
[----:B------:R-:W2:Y:S01]  /*1f1e0*/  LDL.LU.64 R20, [R1+0x1d0] ;  /* 0x0001d00001147983 */ /* 0x000ea20000300a00 */
[----:B------:R-:W-:-:S03]  /*1f1f0*/  IMAD.MOV.U32 R9, RZ, RZ, R19 ;  /* 0x000000ffff097224 */ /* 0x000fc600078e0013 */
[----:B0-----:R-:W2:Y:S01]  /*1f200*/  LDL.LU.64 R22, [R1+0x1d8] ;  /* 0x0001d80001167983 */ /* 0x001ea20000300a00 */
[----:B------:R-:W-:Y:S02]  /*1f210*/  IMAD.MOV.U32 R2, RZ, RZ, R14 ;  /* 0x000000ffff027224 */ /* 0x000fe400078e000e */
[----:B------:R-:W-:Y:S01]  /*1f220*/  IMAD.MOV.U32 R0, RZ, RZ, R15 ;  /* 0x000000ffff007224 */ /* 0x000fe200078e000f */
[----:B---3--:R-:W-:Y:S01]  /*1f230*/  HMMA.16816.F32 R24, R4, R12, R24 ;  /* 0x0000000c0418723c */ /* 0x008fe20000001818 */
[----:B------:R-:W-:Y:S02]  /*1f240*/  IMAD.MOV.U32 R19, RZ, RZ, R12 ;  /* 0x000000ffff137224 */ /* 0x000fe400078e000c */
[----:B------:R-:W-:-:S05]  /*1f250*/  IMAD.MOV.U32 R18, RZ, RZ, R13 ;  /* 0x000000ffff127224 */ /* 0x000fca00078e000d */
[----:B------:R-:W-:Y:S01]  /*1f260*/  STL.64 [R1+0x1fc0], R18 ;  /* 0x001fc01201007387 */ /* 0x000fe20000100a00 */
[----:B------:R0:W-:Y:S03]  /*1f270*/  STL.64 [R1+0x1fb8], R16 ;  /* 0x001fb81001007387 */ /* 0x0001e60000100a00 */
[----:B0-----:R-:W3:Y:S01]  /*1f280*/  LDL.LU.64 R16, [R1+0x1c0] ;  /* 0x0001c00001107983 */ /* 0x001ee20000300a00 */
[----:B------:R-:W3:Y:S02]  /*1f290*/  LDL.LU.64 R18, [R1+0x1c8] ;  /* 0x0001c80001127983 */ /* 0x000ee40000300a00 */
[----:B------:R-:W4:Y:S02]  /*1f2a0*/  LDL.LU.64 R12, [R1+0x170] ;  /* 0x00017000010c7983 */ /* 0x000f240000300a00 */
[----:B------:R-:W4:Y:S06]  /*1f2b0*/  LDL.LU.64 R14, [R1+0x178] ;  /* 0x00017800010e7983 */ /* 0x000f2c0000300a00 */
[----:B------:R0:W-:Y:S01]  /*1f2c0*/  STL.64 [R1+0x1db0], R26 ;  /* 0x001db01a01007387 */ /* 0x0001e20000100a00 */
[----:B------:R1:W-:Y:S03]  /*1f2d0*/  STL.64 [R1+0x1da8], R24 ;  /* 0x001da81801007387 */ /* 0x0003e60000100a00 */
[----:B0-----:R-:W3:Y:S04]  /*1f2e0*/  LDL R26, [R1+0x88] ;  /* 0x00008800011a7983 */ /* 0x001ee80000100800 */
[----:B------:R-:W3:Y:S01]  /*1f2f0*/  LDL R27, [R1+0x8c] ;  /* 0x00008c00011b7983 */ /* 0x000ee20000100800 */
[----:B------:R-:W-:-:S02]  /*1f300*/  IMAD.MOV.U32 R28, RZ, RZ, R11 ;  /* 0x000000ffff1c7224 */ /* 0x000fc400078e000b */
[----:B-1----:R-:W-:Y:S02]  /*1f310*/  IMAD.MOV.U32 R24, RZ, RZ, R10 ;  /* 0x000000ffff187224 */ /* 0x002fe400078e000a */
[----:B--2---:R-:W-:Y:S01]  /*1f320*/  HMMA.16816.F32 R8, R4, R8, R20 ;  /* 0x000000080408723c */ /* 0x004fe20000001814 */
[----:B------:R-:W-:Y:S11]  /*1f330*/  IMAD.MOV.U32 R25, RZ, RZ, R3 ;  /* 0x000000ffff197224 */ /* 0x000ff600078e0003 */
[----:B------:R-:W-:Y:S11]  /*1f340*/  @!UPT UIADD3 URZ, URZ, URZ, URZ ;  /* 0x0000003f3f3ff290 */ /* 0x000ff6000fffe03f */
[----:B------:R-:W-:Y:S01]  /*1f350*/  @!UPT UIADD3 URZ, URZ, URZ, URZ ;  /* 0x0000003f3f3ff290 */ /* 0x000fe2000fffe03f */
[----:B------:R-:W-:Y:S02]  /*1f360*/  IMAD.MOV.U32 R29, RZ, RZ, R8 ;  /* 0x000000ffff1d7224 */ /* 0x000fe400078e0008 */
[----:B------:R-:W-:Y:S01]  /*1f370*/  IMAD.MOV.U32 R3, RZ, RZ, R9 ;  /* 0x000000ffff037224 */ /* 0x000fe200078e0009 */
[----:B---3--:R-:W-:Y:S01]  /*1f380*/  STL.64 [R1+0x1f90], R26 ;  /* 0x001f901a01007387 */ /* 0x008fe20000100a00 */
[----:B------:R0:W-:Y:S03]  /*1f390*/  STL.64 [R1+0x1f88], R24 ;  /* 0x001f881801007387 */ /* 0x0001e60000100a00 */
[----:B0-----:R-:W2:Y:S01]  /*1f3a0*/  LDL.LU.64 R24, [R1+0x190] ;  /* 0x0001900001187983 */ /* 0x001ea20000300a00 */
[----:B------:R-:W2:Y:S02]  /*1f3b0*/  LDL.LU.64 R26, [R1+0x198] ;  /* 0x00019800011a7983 */ /* 0x000ea40000300a00 */
[----:B------:R-:W3:Y:S02]  /*1f3c0*/  LDL.LU.64 R22, [R1+0x1fd0] ;  /* 0x001fd00001167983 */ /* 0x000ee40000300a00 */
[----:B------:R-:W2:Y:S02]  /*1f3d0*/  LDL.LU.64 R8, [R1+0x1fc8] ;  /* 0x001fc80001087983 */ /* 0x000ea40000300a00 */
[----:B------:R-:W-:-:S02]  /*1f3e0*/  IMAD.MOV.U32 R20, RZ, RZ, R10 ;  /* 0x000000ffff147224 */ /* 0x000fc400078e000a */
[----:B------:R-:W-:Y:S02]  /*1f3f0*/  IMAD.MOV.U32 R21, RZ, RZ, R11 ;  /* 0x000000ffff157224 */ /* 0x000fe400078e000b */
[C---:B--2---:R-:W-:Y:S01]  /*1f400*/  HMMA.16816.F32 R8, R4.reuse, R8, R16 ;  /* 0x000000080408723c */ /* 0x044fe20000001810 */
[----:B---3--:R-:W-:Y:S02]  /*1f410*/  STL.64 [R1+0x1e90], R22 ;  /* 0x001e901601007387 */ /* 0x008fe40000100a00 */
[----:B------:R0:W-:Y:S02]  /*1f420*/  STL.64 [R1+0x1e88], R20 ;  /* 0x001e881401007387 */ /* 0x0001e40000100a00 */
[----:B0-----:R-:W4:Y:S04]  /*1f430*/  LDL R20, [R1+0x40] ;  /* 0x0000400001147983 */ /* 0x001f280000100800 */
[----:B------:R-:W4:Y:S01]  /*1f440*/  LDL R21, [R1+0x44] ;  /* 0x0000440001157983 */ /* 0x000f220000100800 */
[----:B------:R-:W2:Y:S02]  /*1f450*/  LDL.LU.64 R18, [R1+0x1fc0] ;  /* 0x001fc00001127983 */ /* 0x000ea40000300a00 */
[----:B------:R-:W3:Y:S11]  /*1f460*/  LDL.LU.64 R16, [R1+0x1fb8] ;  /* 0x001fb80001107983 */ /* 0x000ef60000300a00 */
[----:B------:R-:W-:Y:S01]  /*1f470*/  STL.64 [R1+0x140], R8 ;  /* 0x0001400801007387 */ /* 0x000fe20000100a00 */
[----:B------:R0:W-:Y:S03]  /*1f480*/  STL.64 [R1+0x148], R10 ;  /* 0x0001480a01007387 */ /* 0x0001e60000100a00 */
[----:B0-----:R-:W2:Y:S01]  /*1f490*/  LDL.LU.64 R10, [R1+0x1fb0] ;  /* 0x001fb000010a7983 */ /* 0x001ea20000300a00 */
[----:B------:R-:W2:Y:S01]  /*1f4a0*/  LDL.LU.64 R8, [R1+0x1fa8] ;  /* 0x001fa80001087983 */ /* 0x000ea20000300a00 */
[C---:B----4-:R-:W-:Y:S02]  /*1f4b0*/  HMMA.16816.F32 R20, R4.reuse, R20, R12 ;  /* 0x000000140414723c */ /* 0x050fe4000000180c */
[----:B------:R-:W3:Y:S01]  /*1f4c0*/  LDL.LU.64 R14, [R1+0x1fa0] ;  /* 0x001fa000010e7983 */ /* 0x000ee20000300a00 */
[----:B------:R-:W3:Y:S05]  /*1f4d0*/  LDL.LU.64 R12, [R1+0x1f98] ;  /* 0x001f9800010c7983 */ /* 0x000eea0000300a00 */
[----:B--2---:R-:W-:Y:S11]  /*1f4e0*/  HMMA.16816.F32 R4, R4, R8, R24 ;  /* 0x000000080404723c */ /* 0x004ff60000001818 */
[----:B------:R-:W-:Y:S04]  /*1f4f0*/  @!UPT UIADD3 URZ, URZ, URZ, URZ ;  /* 0x0000003f3f3ff290 */ /* 0x000fe8000fffe03f */
[----:B------:R0:W-:Y:S01]  /*1f500*/  STL.64 [R1+0x170], R20 ;  /* 0x0001701401007387 */ /* 0x0001e20000100a00 */
[----:B------:R1:W-:Y:S03]  /*1f510*/  STL.64 [R1+0x178], R22 ;  /* 0x0001781601007387 */ /* 0x0003e60000100a00 */
[----:B0-----:R-:W2:Y:S01]  /*1f520*/  LDL.LU.64 R20, [R1+0x340] ;  /* 0x0003400001147983 */ /* 0x001ea20000300a00 */
[----:B-1----:R-:W2:Y:S03]  /*1f530*/  LDL.LU.64 R22, [R1+0x348] ;  /* 0x0003480001167983 */ /* 0x002ea60000300a00 */
[----:B------:R-:W-:Y:S01]  /*1f540*/  STL.64 [R1+0x190], R4 ;  /* 0x0001900401007387 */ /* 0x000fe20000100a00 */
[----:B------:R-:W-:Y:S02]  /*1f550*/  STL.64 [R1+0x198], R6 ;  /* 0x0001980601007387 */ /* 0x000fe40000100a00 */
[----:B------:R-:W3:Y:S02]  /*1f560*/  LDL.LU.64 R24, [R1+0x330] ;  /* 0x0003300001187983 */ /* 0x000ee40000300a00 */
[----:B------:R-:W3:Y:S01]  /*1f570*/  LDL.LU.64 R26, [R1+0x338] ;  /* 0x00033800011a7983 */ /* 0x000ee20000300a00 */
[----:B------:R-:W-:Y:S01]  /*1f580*/  STL.64 [R1+0x1f48], R10 ;  /* 0x001f480a01007387 */ /* 0x000fe20000100a00 */
[----:B------:R0:W-:Y:S03]  /*1f590*/  STL.64 [R1+0x1f40], R8 ;  /* 0x001f400801007387 */ /* 0x0001e60000100a00 */
[----:B0-----:R-:W4:Y:S04]  /*1f5a0*/  LDL.LU.64 R8, [R1+0x40] ;  /* 0x0000400001087983 */ /* 0x001f280000300a00 */
[----:B----4-:R0:W-:Y:S04]  /*1f5b0*/  STL.64 [R1+0x1f60], R8 ;  /* 0x001f600801007387 */ /* 0x0101e80000100a00 */
[----:B0-----:R-:W4:Y:S04]  /*1f5c0*/  LDL.LU.64 R8, [R1+0x50] ;  /* 0x0000500001087983 */ /* 0x001f280000300a00 */
[----:B----4-:R0:W-:Y:S04]  /*1f5d0*/  STL.64 [R1+0x1f68], R8 ;  /* 0x001f680801007387 */ /* 0x0101e80000100a00 */
[----:B0-----:R-:W4:Y:S04]  /*1f5e0*/  LDL.LU.64 R8, [R1+0x60] ;  /* 0x0000600001087983 */ /* 0x001f280000300a00 */
[----:B----4-:R0:W-:Y:S04]  /*1f5f0*/  STL.64 [R1+0x1f70], R8 ;  /* 0x001f700801007387 */ /* 0x0101e80000100a00 */
[----:B0-----:R-:W2:Y:S01]  /*1f600*/  LDL.LU.64 R8, [R1+0xa0] ;  /* 0x0000a00001087983 */ /* 0x001ea20000300a00 */
[----:B------:R-:W4:Y:S02]  /*1f610*/  LDL R6, [R1+0x78] ;  /* 0x0000780001067983 */ /* 0x000f240000100800 */
[----:B------:R-:W4:Y:S01]  /*1f620*/  LDL R7, [R1+0x7c] ;  /* 0x00007c0001077983 */ /* 0x000f220000100800 */
[----:B---3--:R-:W-:Y:S01]  /*1f630*/  HMMA.16816.F32 R24, R12, R16, R24 ;  /* 0x000000100c18723c */ /* 0x008fe20000001818 */
[----:B------:R-:W-:-:S02]  /*1f640*/  IMAD.MOV.U32 R4, RZ, RZ, R19 ;  /* 0x000000ffff047224 */ /* 0x000fc400078e0013 */
[----:B------:R-:W-:-:S05]  /*1f650*/  IMAD.MOV.U32 R5, RZ, RZ, R18 ;  /* 0x000000ffff057224 */ /* 0x000fca00078e0012 */
[----:B--2---:R-:W-:Y:S01]  /*1f660*/  HMMA.16816.F32 R20, R12, R8, R20 ;  /* 0x000000080c14723c */ /* 0x004fe20000001814 */
[----:B----4-:R-:W-:Y:S01]  /*1f670*/  STL.64 [R1+0x1f80], R6 ;  /* 0x001f800601007387 */ /* 0x010fe20000100a00 */
[----:B------:R0:W-:Y:S03]  /*1f680*/  STL.64 [R1+0x1f78], R4 ;  /* 0x001f780401007387 */ /* 0x0001e60000100a00 */
[----:B0-----:R-:W2:Y:S01]  /*1f690*/  LDL.LU.64 R4, [R1+0x320] ;  /* 0x0003200001047983 */ /* 0x001ea20000300a00 */
[----:B------:R-:W2:Y:S11]  /*1f6a0*/  LDL.LU.64 R6, [R1+0x328] ;  /* 0x0003280001067983 */ /* 0x000eb60000300a00 */
[----:B------:R-:W-:Y:S06]  /*1f6b0*/  @!UPT UIADD3 URZ, URZ, URZ, URZ ;  /* 0x0000003f3f3ff290 */ /* 0x000fec000fffe03f */
[----:B------:R0:W-:Y:S01]  /*1f6c0*/  STL.64 [R1+0x1c0], R20 ;  /* 0x0001c01401007387 */ /* 0x0001e20000100a00 */
[----:B------:R-:W-:Y:S02]  /*1f6d0*/  STL.64 [R1+0x1c8], R22 ;  /* 0x0001c81601007387 */ /* 0x000fe40000100a00 */
[----:B0-----:R-:W-:Y:S02]  /*1f6e0*/  IMAD.MOV.U32 R21, RZ, RZ, R8 ;  /* 0x000000ffff157224 */ /* 0x001fe400078e0008 */
[----:B------:R-:W-:Y:S02]  /*1f6f0*/  IMAD.MOV.U32 R20, RZ, RZ, R9 ;  /* 0x000000ffff147224 */ /* 0x000fe400078e0009 */
[----:B------:R-:W3:Y:S01]  /*1f700*/  LDL.LU.64 R8, [R1+0x310] ;  /* 0x0003100001087983 */ /* 0x000ee20000300a00 */
[----:B------:R-:W3:Y:S02]  /*1f710*/  LDL.LU.64 R10, [R1+0x318] ;  /* 0x00031800010a7983 */ /* 0x000ee40000300a00 */
[----:B------:R-:W-:Y:S02]  /*1f720*/  STL.64 [R1+0x1d0], R24 ;  /* 0x0001d01801007387 */ /* 0x000fe40000100a00 */
[----:B------:R0:W-:Y:S02]  /*1f730*/  STL.64 [R1+0x1d8], R26 ;  /* 0x0001d81a01007387 */ /* 0x0001e40000100a00 */
[----:B0-----:R-:W4:Y:S01]  /*1f740*/  LDL.LU.64 R26, [R1+0x1f90] ;  /* 0x001f9000011a7983 */ /* 0x001f220000300a00 */
[----:B------:R-:W2:Y:S02]  /*1f750*/  LDL.LU.64 R24, [R1+0x1f88] ;  /* 0x001f880001187983 */ /* 0x000ea40000300a00 */
[----:B------:R-:W-:-:S02]  /*1f760*/  IMAD.MOV.U32 R23, RZ, RZ, R16 ;  /* 0x000000ffff177224 */ /* 0x000fc400078e0010 */
[----:B------:R-:W-:-:S05]  /*1f770*/  IMAD.MOV.U32 R22, RZ, RZ, R17 ;  /* 0x000000ffff167224 */ /* 0x000fca00078e0011 */
[----:B------:R-:W-:Y:S01]  /*1f780*/  STL.64 [R1+0x1f58], R22 ;  /* 0x001f581601007387 */ /* 0x000fe20000100a00 */
[----:B------:R0:W-:Y:S03]  /*1f790*/  STL.64 [R1+0x1f50], R20 ;  /* 0x001f501401007387 */ /* 0x0001e60000100a00 */
[----:B0-----:R-:W3:Y:S01]  /*1f7a0*/  LDL.LU.64 R20, [R1+0x220] ;  /* 0x0002200001147983 */ /* 0x001ee20000300a00 */
[----:B------:R-:W3:Y:S02]  /*1f7b0*/  LDL.LU.64 R22, [R1+0x228] ;  /* 0x0002280001167983 */ /* 0x000ee40000300a00 */
[----:B------:R-:W3:Y:S02]  /*1f7c0*/  LDL.LU.64 R16, [R1+0x210] ;  /* 0x0002100001107983 */ /* 0x000ee40000300a00 */
[----:B------:R-:W3:Y:S01]  /*1f7d0*/  LDL.LU.64 R18, [R1+0x218] ;  /* 0x0002180001127983 */ /* 0x000ee20000300a00 */
[C---:B--2---:R-:W-:Y:S11]  /*1f7e0*/  HMMA.16816.F32 R4, R12.reuse, R24, R4 ;  /* 0x000000180c04723c */ /* 0x044ff60000001804 */
[----:B------:R-:W-:Y:S11]  /*1f7f0*/  @!UPT UIADD3 URZ, URZ, URZ, URZ ;  /* 0x0000003f3f3ff290 */ /* 0x000ff6000fffe03f */
[----:B------:R-:W-:Y:S01]  /*1f800*/  @!UPT UIADD3 URZ, URZ, URZ, URZ ;  /* 0x0000003f3f3ff290 */ /* 0x000fe2000fffe03f */
[----:B------:R-:W-:Y:S01]  /*1f810*/  STL.64 [R1+0x1e0], R4 ;  /* 0x0001e00401007387 */ /* 0x000fe20000100a00 */
[----:B------:R0:W-:Y:S03]  /*1f820*/  STL.64 [R1+0x1e8], R6 ;  /* 0x0001e80601007387 */ /* 0x0001e60000100a00 */
[----:B0-----:R-:W2:Y:S01]  /*1f830*/  LDL.LU.64 R6, [R1+0x1f80] ;  /* 0x001f800001067983 */ /* 0x001ea20000300a00 */
[----:B------:R-:W3:Y:S02]  /*1f840*/  LDL.LU.64 R4, [R1+0x1f78] ;  /* 0x001f780001047983 */ /* 0x000ee40000300a00 */
[----:B----4-:R-:W-:Y:S02]  /*1f850*/  STL.64 [R1+0x1f00], R26 ;  /* 0x001f001a01007387 */ /* 0x010fe40000100a00 */
[----:B------:R0:W-:Y:S02]  /*1f860*/  STL.64 [R1+0x1ef8], R24 ;  /* 0x001ef81801007387 */ /* 0x0001e40000100a00 */
[----:B0-----:R-:W4:Y:S01]  /*1f870*/  LDL.LU.64 R24, [R1+0x200] ;  /* 0x0002000001187983 */ /* 0x001f220000300a00 */
[----:B------:R-:W4:Y:S01]  /*1f880*/  LDL.LU.64 R26, [R1+0x208] ;  /* 0x00020800011a7983 */ /* 0x000f220000300a00 */
[C---:B---3--:R-:W-:Y:S11]  /*1f890*/  HMMA.16816.F32 R8, R12.reuse, R4, R8 ;  /* 0x000000040c08723c */ /* 0x048ff60000001808 */
[----:B------:R-:W-:Y:S11]  /*1f8a0*/  @!UPT UIADD3 URZ, URZ, URZ, URZ ;  /* 0x0000003f3f3ff290 */ /* 0x000ff6000fffe03f */
[----:B------:R-:W-:Y:S01]  /*1f8b0*/  @!UPT UIADD3 URZ, URZ, URZ, URZ ;  /* 0x0000003f3f3ff290 */ /* 0x000fe2000fffe03f */
[----:B------:R0:W-:Y:S01]  /*1f8c0*/  STL.64 [R1+0x1f0], R8 ;  /* 0x0001f00801007387 */ /* 0x0001e20000100a00 */
[----:B------:R-:W-:Y:S03]  /*1f8d0*/  STL.64 [R1+0x1f8], R10 ;  /* 0x0001f80a01007387 */ /* 0x000fe60000100a00 */
[----:B0-----:R-:W4:Y:S01]  /*1f8e0*/  LDL.LU.64 R8, [R1+0x1f70] ;  /* 0x001f700001087983 */ /* 0x001f220000300a00 */
[----:B--2---:R-:W-:Y:S02]  /*1f8f0*/  STL.64 [R1+0x1ef0], R6 ;  /* 0x001ef00601007387 */ /* 0x004fe40000100a00 */
[----:B------:R0:W-:Y:S02]  /*1f900*/  STL.64 [R1+0x1ee8], R4 ;  /* 0x001ee80401007387 */ /* 0x0001e40000100a00 */
[----:B0-----:R-:W2:Y:S01]  /*1f910*/  LDL.LU.64 R4, [R1+0x230] ;  /* 0x0002300001047983 */ /* 0x001ea20000300a00 */
[----:B------:R-:W2:Y:S01]  /*1f920*/  LDL.LU.64 R6, [R1+0x238] ;  /* 0x0002380001067983 */ /* 0x000ea20000300a00 */
[C---:B----4-:R-:W-:Y:S11]  /*1f930*/  HMMA.16816.F32 R24, R12.reuse, R8, R24 ;  /* 0x000000080c18723c */ /* 0x050ff60000001818 */
[----:B------:R-:W-:Y:S11]  /*1f940*/  @!UPT UIADD3 URZ, URZ, URZ, URZ ;  /* 0x0000003f3f3ff290 */ /* 0x000ff6000fffe03f */
[----:B------:R-:W-:Y:S01]  /*1f950*/  @!UPT UIADD3 URZ, URZ, URZ, URZ ;  /* 0x0000003f3f3ff290 */ /* 0x000fe2000fffe03f */
[----:B------:R-:W-:Y:S01]  /*1f960*/  STL.64 [R1+0x200], R24 ;  /* 0x0002001801007387 */ /* 0x000fe20000100a00 */
[----:B------:R0:W-:Y:S02]  /*1f970*/  STL.64 [R1+0x208], R26 ;  /* 0x0002081a01007387 */ /* 0x0001e40000100a00 */
[----:B0-----:R-:W-:Y:S02]  /*1f980*/  IMAD.MOV.U32 R27, RZ, RZ, R8 ;  /* 0x000000ffff1b7224 */ /* 0x001fe400078e0008 */
[----:B------:R-:W-:Y:S02]  /*1f990*/  IMAD.MOV.U32 R26, RZ, RZ, R9 ;  /* 0x000000ffff1a7224 */ /* 0x000fe400078e0009 */
[----:B------:R-:W2:Y:S02]  /*1f9a0*/  LDL.LU.64 R8, [R1+0x1f68] ;  /* 0x001f680001087983 */ /* 0x000ea40000300a00 */
[C---:B--2---:R-:W-:Y:S11]  /*1f9b0*/  HMMA.16816.F32 R4, R12.reuse, R8, R4 ;  /* 0x000000080c04723c */ /* 0x044ff60000001804 */
[----:B------:R-:W-:Y:S11]  /*1f9c0*/  @!UPT UIADD3 URZ, URZ, URZ, URZ ;  /* 0x0000003f3f3ff290 */ /* 0x000ff6000fffe03f */
[----:B------:R-:W-:Y:S01]  /*1f9d0*/  @!UPT UIADD3 URZ, URZ, URZ, URZ ;  /* 0x0000003f3f3ff290 */ /* 0x000fe2000fffe03f */
[----:B------:R0:W-:Y:S01]  /*1f9e0*/  STL.64 [R1+0x240], R4 ;  /* 0x0002400401007387 */ /* 0x0001e20000100a00 */
[----:B------:R1:W-:Y:S02]  /*1f9f0*/  STL.64 [R1+0x248], R6 ;  /* 0x0002480601007387 */ /* 0x0003e40000100a00 */
[----:B0-----:R-:W-:Y:S02]  /*1fa00*/  IMAD.MOV.U32 R5, RZ, RZ, R8 ;  /* 0x000000ffff057224 */ /* 0x001fe400078e0008 */
[----:B------:R-:W-:Y:S02]  /*1fa10*/  IMAD.MOV.U32 R4, RZ, RZ, R9 ;  /* 0x000000ffff047224 */ /* 0x000fe400078e0009 */
[----:B------:R-:W2:Y:S02]  /*1fa20*/  LDL.LU.64 R8, [R1+0x1f60] ;  /* 0x001f600001087983 */ /* 0x000ea40000300a00 */
[----:B--2---:R-:W-:Y:S01]  /*1fa30*/  HMMA.16816.F32 R20, R12, R8, R20 ;  /* 0x000000080c14723c */ /* 0x004fe20000001814 */
[----:B-1----:R-:W-:-:S02]  /*1fa40*/  IMAD.MOV.U32 R7, RZ, RZ, R8 ;  /* 0x000000ffff077224 */ /* 0x002fc400078e0008 */
[----:B------:R-:W-:Y:S11]  /*1fa50*/  IMAD.MOV.U32 R6, RZ, RZ, R9 ;  /* 0x000000ffff067224 */ /* 0x000ff600078e0009 */
[----:B------:R-:W-:Y:S09]  /*1fa60*/  @!UPT UIADD3 URZ, URZ, URZ, URZ ;  /* 0x0000003f3f3ff290 */ /* 0x000ff2000fffe03f */
[----:B------:R-:W-:Y:S01]  /*1fa70*/  STL.64 [R1+0x260], R20 ;  /* 0x0002601401007387 */ /* 0x000fe20000100a00 */
[----:B------:R0:W-:Y:S03]  /*1fa80*/  STL.64 [R1+0x268], R22 ;  /* 0x0002681601007387 */ /* 0x0001e60000100a00 */
[----:B0-----:R-:W2:Y:S01]  /*1fa90*/  LDL.LU.64 R22, [R1+0x1f58] ;  /* 0x001f580001167983 */ /* 0x001ea20000300a00 */
[----:B------:R-:W3:Y:S02]  /*1faa0*/  LDL.LU.64 R20, [R1+0x1f50] ;  /* 0x001f500001147983 */ /* 0x000ee40000300a00 */
[----:B------:R-:W4:Y:S02]  /*1fab0*/  LDL.LU.64 R10, [R1+0x1f48] ;  /* 0x001f4800010a7983 */ /* 0x000f240000300a00 */
[----:B------:R-:W2:Y:S02]  /*1fac0*/  LDL.LU.64 R8, [R1+0x1f40] ;  /* 0x001f400001087983 */ /* 0x000ea40000300a00 */
[----:B--2---:R-:W-:Y:S01]  /*1fad0*/  HMMA.16816.F32 R12, R12, R8, R16 ;  /* 0x000000080c0c723c */ /* 0x004fe20000001810 */
[----:B------:R-:W-:-:S02]  /*1fae0*/  IMAD.MOV.U32 R24, RZ, RZ, R23 ;  /* 0x000000ffff187224 */ /* 0x000fc400078e0017 */
[----:B------:R-:W-:Y:S01]  /*1faf0*/  IMAD.MOV.U32 R25, RZ, RZ, R22 ;  /* 0x000000ffff197224 */ /* 0x000fe200078e0016 */
[----:B------:R-:W2:Y:S01]  /*1fb00*/  LDL.LU.64 R18, [R1+0x1f38] ;  /* 0x001f380001127983 */ /* 0x000ea20000300a00 */
[----:B------:R-:W2:Y:S11]  /*1fb10*/  LDL.LU.64 R16, [R1+0x1f30] ;  /* 0x001f300001107983 */ /* 0x000eb60000300a00 */
[----:B------:R-:W-:Y:S07]  /*1fb20*/  @!UPT UIADD3 URZ, URZ, URZ, URZ ;  /* 0x0000003f3f3ff290 */ /* 0x000fee000fffe03f */
[----:B------:R-:W-:Y:S01]  /*1fb30*/  STL.64 [R1+0x230], R12 ;  /* 0x0002300c01007387 */ /* 0x000fe20000100a00 */
[----:B------:R-:W-:Y:S02]  /*1fb40*/  STL.64 [R1+0x238], R14 ;  /* 0x0002380e01007387 */ /* 0x000fe40000100a00 */
[----:B------:R-:W-:Y:S02]  /*1fb50*/  STL.64 [R1+0x1f18], R24 ;  /* 0x001f181801007387 */ /* 0x000fe40000100a00 */
[----:B----4-:R-:W-:Y:S01]  /*1fb60*/  STL.64 [R1+0x1ea0], R10 ;  /* 0x001ea00a01007387 */ /* 0x010fe20000100a00 */
[----:B------:R0:W-:Y:S02]  /*1fb70*/  STL.64 [R1+0x1e98], R8 ;  /* 0x001e980801007387 */ /* 0x0001e40000100a00 */
[----:B0-----:R-:W-:Y:S02]  /*1fb80*/  IMAD.MOV.U32 R8, RZ, RZ, R7 ;  /* 0x000000ffff087224 */ /* 0x001fe400078e0007 */
[----:B------:R-:W-:-:S05]  /*1fb90*/  IMAD.MOV.U32 R9, RZ, RZ, R6 ;  /* 0x000000ffff097224 */ /* 0x000fca00078e0006 */
[----:B------:R0:W-:Y:S02]  /*1fba0*/  STL.64 [R1+0x1eb8], R8 ;  /* 0x001eb80801007387 */ /* 0x0001e40000100a00 */
[----:B0-----:R-:W-:Y:S02]  /*1fbb0*/  IMAD.MOV.U32 R8, RZ, RZ, R5 ;  /* 0x000000ffff087224 */ /* 0x001fe400078e0005 */
[----:B------:R-:W-:Y:S02]  /*1fbc0*/  IMAD.MOV.U32 R9, RZ, RZ, R4 ;  /* 0x000000ffff097224 */ /* 0x000fe400078e0004 */
[----:B------:R-:W4:Y:S01]  /*1fbd0*/  LDL.LU.64 R4, [R1+0x250] ;  /* 0x0002500001047983 */ /* 0x000f220000300a00 */
[----:B------:R-:W2:Y:S03]  /*1fbe0*/  LDL.LU.64 R6, [R1+0x258] ;  /* 0x0002580001067983 */ /* 0x000ea60000300a00 */
[----:B--2---:R-:W-:Y:S01]  /*1fbf0*/  STL.64 [R1+0x1f10], R6 ;  /* 0x001f100601007387 */ /* 0x004fe20000100a00 */
[----:B----4-:R0:W-:Y:S03]  /*1fc00*/  STL.64 [R1+0x1f08], R4 ;  /* 0x001f080401007387 */ /* 0x0101e60000100a00 */
[----:B0-----:R-:W2:Y:S01]  /*1fc10*/  LDL.LU.64 R4, [R1+0x270] ;  /* 0x0002700001047983 */ /* 0x001ea20000300a00 */
[----:B------:R-:W4:Y:S03]  /*1fc20*/  LDL.LU.64 R6, [R1+0x278] ;  /* 0x0002780001067983 */ /* 0x000f260000300a00 */
[----:B----4-:R-:W-:Y:S01]  /*1fc30*/  STL.64 [R1+0x1f28], R6 ;  /* 0x001f280601007387 */ /* 0x010fe20000100a00 */
[----:B--2---:R0:W-:Y:S03]  /*1fc40*/  STL.64 [R1+0x1f20], R4 ;  /* 0x001f200401007387 */ /* 0x0041e60000100a00 */
[----:B0-----:R-:W2:Y:S01]  /*1fc50*/  LDL.LU.64 R4, [R1+0x290] ;  /* 0x0002900001047983 */ /* 0x001ea20000300a00 */
[----:B------:R-:W2:Y:S02]  /*1fc60*/  LDL.LU.64 R6, [R1+0x298] ;  /* 0x0002980001067983 */ /* 0x000ea40000300a00 */
[----:B------:R0:W-:Y:S02]  /*1fc70*/  STL.64 [R1+0x1ed0], R8 ;  /* 0x001ed00801007387 */ /* 0x0001e40000100a00 */
[----:B0-----:R-:W4:Y:S01]  /*1fc80*/  LDL.LU.64 R8, [R1+0x1a0] ;  /* 0x0001a00001087983 */ /* 0x001f220000300a00 */
[----:B------:R-:W2:Y:S02]  /*1fc90*/  LDL.LU.64 R10, [R1+0x1a8] ;  /* 0x0001a800010a7983 */ /* 0x000ea40000300a00 */
[----:B---3--:R-:W-:-:S02]  /*1fca0*/  IMAD.MOV.U32 R24, RZ, RZ, R21 ;  /* 0x000000ffff187224 */ /* 0x008fc400078e0015 */
[----:B------:R-:W-:Y:S01]  /*1fcb0*/  IMAD.MOV.U32 R25, RZ, RZ, R20 ;  /* 0x000000ffff197224 */ /* 0x000fe200078e0014 */
[----:B--2---:R-:W-:Y:S01]  /*1fcc0*/  STL.64 [R1+0x1ee0], R10 ;  /* 0x001ee00a01007387 */ /* 0x004fe20000100a00 */
[----:B----4-:R0:W-:Y:S03]  /*1fcd0*/  STL.64 [R1+0x1ed8], R8 ;  /* 0x001ed80801007387 */ /* 0x0101e60000100a00 */
[----:B0-----:R-:W2:Y:S01]  /*1fce0*/  LDL.LU.64 R8, [R1+0x1b0] ;  /* 0x0001b00001087983 */ /* 0x001ea20000300a00 */
[----:B------:R-:W2:Y:S02]  /*1fcf0*/  LDL.LU.64 R10, [R1+0x1b8] ;  /* 0x0001b800010a7983 */ /* 0x000ea40000300a00 */
[----:B------:R-:W3:Y:S02]  /*1fd00*/  LDL.LU.64 R20, [R1+0x150] ;  /* 0x0001500001147983 */ /* 0x000ee40000300a00 */
[----:B------:R-:W4:Y:S02]  /*1fd10*/  LDL.LU.64 R22, [R1+0x158] ;  /* 0x0001580001167983 */ /* 0x000f240000300a00 */
[----:B------:R-:W-:-:S02]  /*1fd20*/  IMAD.MOV.U32 R12, RZ, RZ, R27 ;  /* 0x000000ffff0c7224 */ /* 0x000fc400078e001b */
[----:B------:R-:W-:Y:S02]  /*1fd30*/  IMAD.MOV.U32 R13, RZ, RZ, R26 ;  /* 0x000000ffff0d7224 */ /* 0x000fe400078e001a */
[C---:B------:R-:W-:Y:S01]  /*1fd40*/  HMMA.16816.F32 R24, R16.reuse, R24, R4 ;  /* 0x000000181018723c */ /* 0x040fe20000001804 */
[----:B----4-:R-:W-:Y:S01]  /*1fd50*/  STL.64 [R1+0x1eb0], R22 ;  /* 0x001eb01601007387 */ /* 0x010fe20000100a00 */
[----:B---3--:R0:W-:Y:S03]  /*1fd60*/  STL.64 [R1+0x1ea8], R20 ;  /* 0x001ea81401007387 */ /* 0x0081e60000100a00 */
[----:B0-----:R-:W3:Y:S01]  /*1fd70*/  LDL.LU.64 R20, [R1+0x160] ;  /* 0x0001600001147983 */ /* 0x001ee20000300a00 */
[----:B------:R-:W4:Y:S03]  /*1fd80*/  LDL.LU.64 R22, [R1+0x168] ;  /* 0x0001680001167983 */ /* 0x000f260000300a00 */
[----:B----4-:R-:W-:Y:S01]  /*1fd90*/  STL.64 [R1+0x1ec8], R22 ;  /* 0x001ec81601007387 */ /* 0x010fe20000100a00 */
[----:B---3--:R0:W-:Y:S03]  /*1fda0*/  STL.64 [R1+0x1ec0], R20 ;  /* 0x001ec01401007387 */ /* 0x0081e60000100a00 */
[----:B0-----:R-:W3:Y:S01]  /*1fdb0*/  LDL.LU.64 R20, [R1+0x180] ;  /* 0x0001800001147983 */ /* 0x001ee20000300a00 */
[----:B------:R-:W3:Y:S02]  /*1fdc0*/  LDL.LU.64 R22, [R1+0x188] ;  /* 0x0001880001167983 */ /* 0x000ee40000300a00 */
[----:B------:R-:W4:Y:S02]  /*1fdd0*/  LDL R14, [R1+0x68] ;  /* 0x00006800010e7983 */ /* 0x000f240000100800 */
[----:B------:R-:W4:Y:S01]  /*1fde0*/  LDL R15, [R1+0x6c] ;  /* 0x00006c00010f7983 */ /* 0x000f220000100800 */
[----:B------:R-:W2:Y:S01]  /*1fdf0*/  LDL.LU.64 R6, [R1+0x1f28] ;  /* 0x001f280001067983 */ /* 0x000ea20000300a00 */
[----:B------:R-:W2:Y:S03]  /*1fe00*/  LDL.LU.64 R4, [R1+0x1f20] ;  /* 0x001f200001047983 */ /* 0x000ea60000300a00 */
[----:B------:R0:W-:Y:S02]  /*1fe10*/  STL.64 [R1+0x220], R24 ;  /* 0x0002201801007387 */ /* 0x0001e40000100a00 */
[----:B------:R2:W-:Y:S01]  /*1fe20*/  STL.64 [R1+0x228], R26 ;  /* 0x0002281a01007387 */ /* 0x0005e20000100a00 */
[----:B0-----:R-:W2:Y:S02]  /*1fe30*/  LDL.LU.64 R24, [R1+0x1f18] ;  /* 0x001f180001187983 */ /* 0x001ea40000300a00 */
[C---:B--2---:R-:W-:Y:S02]  /*1fe40*/  HMMA.16816.F32 R24, R16.reuse, R24, R4 ;  /* 0x000000181018723c */ /* 0x044fe40000001804 */
[----:B------:R-:W2:Y:S01]  /*1fe50*/  LDL.LU.64 R6, [R1+0x1f10] ;  /* 0x001f100001067983 */ /* 0x000ea20000300a00 */
[----:B------:R-:W2:Y:S11]  /*1fe60*/  LDL.LU.64 R4, [R1+0x1f08] ;  /* 0x001f080001047983 */ /* 0x000eb60000300a00 */
[----:B------:R-:W-:Y:S09]  /*1fe70*/  @!UPT UIADD3 URZ, URZ, URZ, URZ ;  /* 0x0000003f3f3ff290 */ /* 0x000ff2000fffe03f */
[----:B------:R-:W-:Y:S01]  /*1fe80*/  STL.64 [R1+0x210], R24 ;  /* 0x0002101801007387 */ /* 0x000fe20000100a00 */
[----:B------:R0:W-:Y:S03]  /*1fe90*/  STL.64 [R1+0x218], R26 ;  /* 0x0002181a01007387 */ /* 0x0001e60000100a00 */
[----:B0-----:R-:W2:Y:S01]  /*1fea0*/  LDL.LU.64 R26, [R1+0x1f00] ;  /* 0x001f0000011a7983 */ /* 0x001ea20000300a00 */
[----:B------:R-:W2:Y:S02]  /*1feb0*/  LDL.LU.64 R24, [R1+0x1ef8] ;  /* 0x001ef80001187983 */ /* 0x000ea40000300a00 */
[C---:B--2---:R-:W-:Y:S11]  /*1fec0*/  HMMA.16816.F32 R4, R16.reuse, R24, R4 ;  /* 0x000000181004723c */ /* 0x044ff60000001804 */
[----:B------:R-:W-:Y:S11]  /*1fed0*/  @!UPT UIADD3 URZ, URZ, URZ, URZ ;  /* 0x0000003f3f3ff290 */ /* 0x000ff6000fffe03f */
[----:B------:R-:W-:Y:S01]  /*1fee0*/  @!UPT UIADD3 URZ, URZ, URZ, URZ ;  /* 0x0000003f3f3ff290 */ /* 0x000fe2000fffe03f */
        /* <DEDUP_REMOVED lines=11> */
[----:B------:R0:W-:Y:S02]  /*1ffa0*/  STL.64 [R1+0x1e50], R6 ;  /* 0x001e500601007387 */ /* 0x0001e40000100a00 */
[----:B------:R-:W3:Y:S01]  /*1ffb0*/  LDL.LU R4, [R1+0x120] ;  /* 0x0001200001047983 */ /* 0x000ee20000300800 */
[----:B------:R-:W3:Y:S04]  /*1ffc0*/  LDL.LU R5, [R1+0x124] ;  /* 0x0001240001057983 */ /* 0x000ee80000300800 */
[----:B0-----:R-:W3:Y:S01]  /*1ffd0*/  LDL.LU R6, [R1+0x128] ;  /* 0x0001280001067983 */ /* 0x001ee20000300800 */
[----:B------:R-:W3:Y:S01]  /*1ffe0*/  LDL.LU R7, [R1+0x12c] ;  /* 0x00012c0001077983 */ /* 0x000ee20000300800 */
[C---:B--2---:R-:W-:Y:S11]  /*1fff0*/  HMMA.16816.F32 R8, R16.reuse, R12, R8 ;  /* 0x0000000c1008723c */ /* 0x044ff60000001808 */
[----:B------:R-:W-:Y:S11]  /*20000*/  @!UPT UIADD3 URZ, URZ, URZ, URZ ;  /* 0x0000003f3f3ff290 */ /* 0x000ff6000fffe03f */
[----:B------:R-:W-:Y:S01]  /*20010*/  @!UPT UIADD3 URZ, URZ, URZ, URZ ;  /* 0x0000003f3f3ff290 */ /* 0x000fe2000fffe03f */
[----:B------:R0:W-:Y:S01]  /*20020*/  STL.64 [R1+0x2a0], R8 ;  /* 0x0002a00801007387 */ /* 0x0001e20000100a00 */
[----:B------:R-:W-:Y:S03]  /*20030*/  STL.64 [R1+0x2a8], R10 ;  /* 0x0002a80a01007387 */ /* 0x000fe60000100a00 */
[----:B0-----:R-:W3:Y:S01]  /*20040*/  LDL.LU.64 R8, [R1+0x1ed0] ;  /* 0x001ed00001087983 */ /* 0x001ee20000300a00 */
[----:B----4-:R0:W-:Y:S03]  /*20050*/  STL.64 [R1+0x1e48], R14 ;  /* 0x001e480e01007387 */ /* 0x0101e60000100a00 */
[----:B0-----:R-:W2:Y:S01]  /*20060*/  LDL.64 R14, [R1+0xa8] ;  /* 0x0000a800010e7983 */ /* 0x001ea20000100a00 */
[C---:B---3--:R-:W-:Y:S03]  /*20070*/  HMMA.16816.F32 R8, R16.reuse, R8, R20 ;  /* 0x000000081008723c */ /* 0x048fe60000001814 */
[----:B------:R-:W3:Y:S01]  /*20080*/  LDL.LU.64 R22, [R1+0x1ec8] ;  /* 0x001ec80001167983 */ /* 0x000ee20000300a00 */
[----:B------:R-:W3:Y:S11]  /*20090*/  LDL.LU.64 R20, [R1+0x1ec0] ;  /* 0x001ec00001147983 */ /* 0x000ef60000300a00 */
[----:B------:R-:W-:Y:S08]  /*200a0*/  @!UPT UIADD3 URZ, URZ, URZ, URZ ;  /* 0x0000003f3f3ff290 */ /* 0x000ff0000fffe03f */
[----:B------:R0:W-:Y:S01]  /*200b0*/  STL.64 [R1+0x2c0], R8 ;  /* 0x0002c00801007387 */ /* 0x0001e20000100a00 */
[----:B------:R3:W-:Y:S03]  /*200c0*/  STL.64 [R1+0x2c8], R10 ;  /* 0x0002c80a01007387 */ /* 0x0007e60000100a00 */
[----:B0-----:R-:W3:Y:S02]  /*200d0*/  LDL.LU.64 R8, [R1+0x1eb8] ;  /* 0x001eb80001087983 */ /* 0x001ee40000300a00 */
[C---:B---3--:R-:W-:Y:S02]  /*200e0*/  HMMA.16816.F32 R8, R16.reuse, R8, R20 ;  /* 0x000000081008723c */ /* 0x048fe40000001814 */
[----:B------:R-:W3:Y:S01]  /*200f0*/  LDL.LU.64 R22, [R1+0x1eb0] ;  /* 0x001eb00001167983 */ /* 0x000ee20000300a00 */
[----:B------:R-:W3:Y:S11]  /*20100*/  LDL.LU.64 R20, [R1+0x1ea8] ;  /* 0x001ea80001147983 */ /* 0x000ef60000300a00 */
[----:B------:R-:W-:Y:S09]  /*20110*/  @!UPT UIADD3 URZ, URZ, URZ, URZ ;  /* 0x0000003f3f3ff290 */ /* 0x000ff2000fffe03f */
[----:B------:R-:W-:Y:S01]  /*20120*/  STL.64 [R1+0x340], R8 ;  /* 0x0003400801007387 */ /* 0x000fe20000100a00 */
[----:B------:R0:W-:Y:S03]  /*20130*/  STL.64 [R1+0x348], R10 ;  /* 0x0003480a01007387 */ /* 0x0001e60000100a00 */
[----:B0-----:R-:W4:Y:S01]  /*20140*/  LDL.LU.64 R10, [R1+0x1ea0] ;  /* 0x001ea000010a7983 */ /* 0x001f220000300a00 */
[----:B------:R-:W3:Y:S02]  /*20150*/  LDL.LU.64 R8, [R1+0x1e98] ;  /* 0x001e980001087983 */ /* 0x000ee40000300a00 */
[----:B---3--:R-:W-:Y:S01]  /*20160*/  HMMA.16816.F32 R16, R16, R8, R20 ;  /* 0x000000081010723c */ /* 0x008fe20000001814 */
[----:B------:R-:W3:Y:S01]  /*20170*/  LDL.LU.64 R22, [R1+0x1e90] ;  /* 0x001e900001167983 */ /* 0x000ee20000300a00 */
[----:B------:R-:W2:Y:S02]  /*20180*/  LDL.LU.64 R20, [R1+0x1e88] ;  /* 0x001e880001147983 */ /* 0x000ea40000300a00 */
[----:B----4-:R0:W-:Y:S02]  /*20190*/  STL.64 [R1+0x1e10], R10 ;  /* 0x001e100a01007387 */ /* 0x0101e40000100a00 */
[----:B------:R-:W4:Y:S11]  /*201a0*/  LDL.LU R8, [R1+0x130] ;  /* 0x0001300001087983 */ /* 0x000f360000300800 */
[----:B------:R-:W-:Y:S06]  /*201b0*/  @!UPT UIADD3 URZ, URZ, URZ, URZ ;  /* 0x0000003f3f3ff290 */ /* 0x000fec000fffe03f */
[----:B------:R1:W-:Y:S01]  /*201c0*/  STL.64 [R1+0x330], R16 ;  /* 0x0003301001007387 */ /* 0x0003e20000100a00 */
[----:B------:R2:W-:Y:S02]  /*201d0*/  STL.64 [R1+0x338], R18 ;  /* 0x0003381201007387 */ /* 0x0005e40000100a00 */
[----:B------:R-:W4:Y:S02]  /*201e0*/  LDL.LU R9, [R1+0x134] ;  /* 0x0001340001097983 */ /* 0x000f240000300800 */
[----:B0-----:R-:W4:Y:S01]  /*201f0*/  LDL.LU R10, [R1+0x138] ;  /* 0x00013800010a7983 */ /* 0x001f220000300800 */
[----:B------:R-:W4:Y:S01]  /*20200*/  LDL.LU R11, [R1+0x13c] ;  /* 0x00013c00010b7983 */ /* 0x000f220000300800 */
[----:B-1----:R-:W-:Y:S02]  /*20210*/  IMAD.MOV.U32 R16, RZ, RZ, R29 ;  /* 0x000000ffff107224 */ /* 0x002fe400078e001d */
[----:B------:R-:W-:Y:S01]  /*20220*/  IMAD.MOV.U32 R17, RZ, RZ, R3 ;  /* 0x000000ffff117224 */ /* 0x000fe200078e0003 */
[----:B------:R-:W4:Y:S01]  /*20230*/  LDL.LU R29, [R1+0x1e84] ;  /* 0x001e8400011d7983 */ /* 0x000f220000300800 */
[----:B------:R-:W4:Y:S02]  /*20240*/  LDL.LU R3, [R1+0x1e80] ;  /* 0x001e800001037983 */ /* 0x000f240000300800 */
[----:B--2---:R-:W-:-:S02]  /*20250*/  IMAD.MOV.U32 R18, RZ, RZ, R20 ;  /* 0x000000ffff127224 */ /* 0x004fc400078e0014 */
[----:B------:R-:W-:Y:S01]  /*20260*/  IMAD.MOV.U32 R19, RZ, RZ, R21 ;  /* 0x000000ffff137224 */ /* 0x000fe200078e0015 */
[----:B------:R-:W4:Y:S01]  /*20270*/  LDL.LU R20, [R1+0x1e7c] ;  /* 0x001e7c0001147983 */ /* 0x000f220000300800 */
[----:B------:R-:W4:Y:S03]  /*20280*/  LDL.LU R21, [R1+0x1e78] ;  /* 0x001e780001157983 */ /* 0x000f260000300800 */
[----:B------:R0:W-:Y:S01]  /*20290*/  STL.64 [R1+0x1dc0], R18 ;  /* 0x001dc01201007387 */ /* 0x0001e20000100a00 */
[----:B------:R3:W-:Y:S02]  /*202a0*/  STL.64 [R1+0x1db8], R16 ;  /* 0x001db81001007387 */ /* 0x0007e40000100a00 */
[----:B0-----:R-:W-:Y:S02]  /*202b0*/  IMAD.MOV.U32 R18, RZ, RZ, R2 ;  /* 0x000000ffff127224 */ /* 0x001fe400078e0002 */
[----:B---3--:R-:W-:-:S02]  /*202c0*/  IMAD.MOV.U32 R16, RZ, RZ, R22 ;  /* 0x000000ffff107224 */ /* 0x008fc400078e0016 */
[----:B------:R-:W-:Y:S01]  /*202d0*/  IMAD.MOV.U32 R19, RZ, RZ, R0 ;  /* 0x000000ffff137224 */ /* 0x000fe200078e0000 */
[----:B------:R-:W4:Y:S01]  /*202e0*/  LDL.LU R22, [R1+0x1e74] ;  /* 0x001e740001167983 */ /* 0x000f220000300800 */
[----:B------:R-:W-:Y:S02]  /*202f0*/  IMAD.MOV.U32 R17, RZ, RZ, R23 ;  /* 0x000000ffff117224 */ /* 0x000fe400078e0017 */
[----:B------:R-:W4:Y:S02]  /*20300*/  LDL.LU R23, [R1+0x1e70] ;  /* 0x001e700001177983 */ /* 0x000f240000300800 */
[----:B------:R-:W2:Y:S01]  /*20310*/  LDL.LU R2, [R1+0x1e6c] ;  /* 0x001e6c0001027983 */ /* 0x000ea20000300800 */
[----:B------:R-:W3:Y:S01]  /*20320*/  LDL.LU R0, [R1+0x1e68] ;  /* 0x001e680001007983 */ /* 0x000ee20000300800 */
[----:B------:R0:W-:Y:S02]  /*20330*/  STL.64 [R1+0x1dd0], R18 ;  /* 0x001dd01201007387 */ /* 0x0001e40000100a00 */
[----:B------:R-:W-:Y:S01]  /*20340*/  STL.64 [R1+0x1dc8], R16 ;  /* 0x001dc81001007387 */ /* 0x000fe20000100a00 */
[----:B0-----:R-:W2:Y:S04]  /*20350*/  LDL R18, [R1+0x98] ;  /* 0x0000980001127983 */ /* 0x001ea80000100800 */
[----:B------:R-:W2:Y:S01]  /*20360*/  LDL R19, [R1+0x9c] ;  /* 0x00009c0001137983 */ /* 0x000ea20000100800 */
[C---:B----4-:R-:W-:Y:S08]  /*20370*/  HMMA.16816.F32 R8, R20.reuse, R14, R8 ;  /* 0x0000000e1408723c */ /* 0x050ff00000001808 */
[----:B--2---:R-:W-:Y:S11]  /*20380*/  HMMA.16816.F32 R4, R20, R18, R4 ;  /* 0x000000121404723c */ /* 0x004ff60000001804 */
[----:B------:R-:W-:Y:S04]  /*20390*/  @!UPT UIADD3 URZ, URZ, URZ, URZ ;  /* 0x0000003f3f3ff290 */ /* 0x000fe8000fffe03f */
[----:B------:R-:W-:Y:S01]  /*203a0*/  STL.64 [R1+0x320], R8 ;  /* 0x0003200801007387 */ /* 0x000fe20000100a00 */
[----:B------:R0:W-:Y:S03]  /*203b0*/  STL.64 [R1+0x328], R10 ;  /* 0x0003280a01007387 */ /* 0x0001e60000100a00 */
[----:B0-----:R-:W2:Y:S04]  /*203c0*/  LDL R10, [R1+0x48] ;  /* 0x00004800010a7983 */ /* 0x001ea80000100800 */
[----:B------:R0:W-:Y:S02]  /*203d0*/  STL.64 [R1+0x310], R4 ;  /* 0x0003100401007387 */ /* 0x0001e40000100a00 */
[----:B------:R1:W-:Y:S02]  /*203e0*/  STL.64 [R1+0x318], R6 ;  /* 0x0003180601007387 */ /* 0x0003e40000100a00 */
[----:B------:R-:W2:Y:S01]  /*203f0*/  LDL R11, [R1+0x4c] ;  /* 0x00004c00010b7983 */ /* 0x000ea20000100800 */
[----:B0-----:R-:W4:Y:S01]  /*20400*/  LDL.LU R4, [R1+0x110] ;  /* 0x0001100001047983 */ /* 0x001f220000300800 */
[----:B------:R-:W4:Y:S02]  /*20410*/  LDL.LU R5, [R1+0x114] ;  /* 0x0001140001057983 */ /* 0x000f240000300800 */
[----:B-1----:R-:W4:Y:S02]  /*20420*/  LDL.LU R6, [R1+0x118] ;  /* 0x0001180001067983 */ /* 0x002f240000300800 */
[----:B------:R-:W4:Y:S01]  /*20430*/  LDL.LU R7, [R1+0x11c] ;  /* 0x00011c0001077983 */ /* 0x000f220000300800 */
[----:B--2---:R0:W-:Y:S01]  /*20440*/  STL.64 [R1+0x1e28], R10 ;  /* 0x001e280a01007387 */ /* 0x0041e20000100a00 */
[----:B------:R1:W-:Y:S03]  /*20450*/  STL.64 [R1+0x1de0], R18 ;  /* 0x001de01201007387 */ /* 0x0003e60000100a00 */
[----:B0-----:R-:W2:Y:S04]  /*20460*/  LDL R10, [R1+0x58] ;  /* 0x00005800010a7983 */ /* 0x001ea80000100800 */
[----:B------:R-:W2:Y:S01]  /*20470*/  LDL R11, [R1+0x5c] ;  /* 0x00005c00010b7983 */ /* 0x000ea20000100800 */
[----:B------:R-:W-:-:S02]  /*20480*/  IMAD.MOV.U32 R9, RZ, RZ, R14 ;  /* 0x000000ffff097224 */ /* 0x000fc400078e000e */
[----:B------:R-:W-:Y:S02]  /*20490*/  IMAD.MOV.U32 R8, RZ, RZ, R15 ;  /* 0x000000ffff087224 */ /* 0x000fe400078e000f */
[----:B-1----:R-:W-:Y:S02]  /*204a0*/  IMAD.MOV.U32 R18, RZ, RZ, R9 ;  /* 0x000000ffff127224 */ /* 0x002fe400078e0009 */
[----:B------:R-:W-:Y:S02]  /*204b0*/  IMAD.MOV.U32 R19, RZ, RZ, R8 ;  /* 0x000000ffff137224 */ /* 0x000fe400078e0008 */
[----:B---3--:R-:W-:Y:S02]  /*204c0*/  IMAD.MOV.U32 R16, RZ, RZ, R0 ;  /* 0x000000ffff107224 */ /* 0x008fe400078e0000 */
[----:B------:R-:W-:Y:S01]  /*204d0*/  IMAD.MOV.U32 R17, RZ, RZ, R2 ;  /* 0x000000ffff117224 */ /* 0x000fe200078e0002 */
[----:B--2---:R-:W-:Y:S01]  /*204e0*/  STL.64 [R1+0x1e40], R10 ;  /* 0x001e400a01007387 */ /* 0x004fe20000100a00 */
[----:B------:R0:W-:Y:S02]  /*204f0*/  STL.64 [R1+0x1e08], R18 ;  /* 0x001e081201007387 */ /* 0x0001e40000100a00 */
[----:B------:R-:W2:Y:S02]  /*20500*/  LDL.LU R0, [R1+0x1e64] ;  /* 0x001e640001007983 */ /* 0x000ea40000300800 */
[----:B------:R-:W3:Y:S02]  /*20510*/  LDL.LU R2, [R1+0x1e60] ;  /* 0x001e600001027983 */ /* 0x000ee40000300800 */
[----:B0-----:R-:W-:-:S02]  /*20520*/  IMAD.MOV.U32 R18, RZ, RZ, R3 ;  /* 0x000000ffff127224 */ /* 0x001fc400078e0003 */
[----:B------:R-:W-:Y:S01]  /*20530*/  IMAD.MOV.U32 R19, RZ, RZ, R29 ;  /* 0x000000ffff137224 */ /* 0x000fe200078e001d */
[----:B------:R-:W2:Y:S01]  /*20540*/  LDL.LU R3, [R1+0x1e5c] ;  /* 0x001e5c0001037983 */ /* 0x000ea20000300800 */
[----:B------:R-:W2:Y:S02]  /*20550*/  LDL.LU R29, [R1+0x1e58] ;  /* 0x001e5800011d7983 */ /* 0x000ea40000300800 */
[----:B------:R-:W2:Y:S02]  /*20560*/  LDL.LU R8, [R1+0xf0] ;  /* 0x0000f00001087983 */ /* 0x000ea40000300800 */
[----:B------:R-:W2:Y:S01]  /*20570*/  LDL.LU R9, [R1+0xf4] ;  /* 0x0000f40001097983 */ /* 0x000ea20000300800 */
[----:B------:R-:W2:Y:S01]  /*20580*/  LDL.LU R10, [R1+0xf8] ;  /* 0x0000f800010a7983 */ /* 0x000ea20000300800 */
[----:B------:R-:W2:Y:S02]  /*20590*/  LDL.LU R11, [R1+0xfc] ;  /* 0x0000fc00010b7983 */ /* 0x000ea40000300800 */
[----:B------:R-:W2:Y:S02]  /*205a0*/  LDL.LU R12, [R1+0x100] ;  /* 0x00010000010c7983 */ /* 0x000ea40000300800 */
[----:B------:R-:W2:Y:S01]  /*205b0*/  LDL.LU R13, [R1+0x104] ;  /* 0x00010400010d7983 */ /* 0x000ea20000300800 */
[----:B------:R-:W2:Y:S01]  /*205c0*/  LDL.LU R14, [R1+0x108] ;  /* 0x00010800010e7983 */ /* 0x000ea20000300800 */
[----:B------:R-:W2:Y:S02]  /*205d0*/  LDL.LU R15, [R1+0x10c] ;  /* 0x00010c00010f7983 */ /* 0x000ea40000300800 */
[----:B------:R-:W-:Y:S02]  /*205e0*/  STL.64 [R1+0x1e20], R18 ;  /* 0x001e201201007387 */ /* 0x000fe40000100a00 */
[----:B------:R0:W-:Y:S02]  /*205f0*/  STL.64 [R1+0x1e18], R16 ;  /* 0x001e181001007387 */ /* 0x0001e40000100a00 */
[----:B0-----:R-:W2:Y:S01]  /*20600*/  LDL.LU R16, [R1+0xd0] ;  /* 0x0000d00001107983 */ /* 0x001ea20000300800 */
[----:B------:R-:W2:Y:S02]  /*20610*/  LDL.LU R17, [R1+0xd4] ;  /* 0x0000d40001117983 */ /* 0x000ea40000300800 */
[----:B------:R-:W2:Y:S02]  /*20620*/  LDL.LU R18, [R1+0xd8] ;  /* 0x0000d80001127983 */ /* 0x000ea40000300800 */
[----:B------:R-:W2:Y:S01]  /*20630*/  LDL.LU R19, [R1+0xdc] ;  /* 0x0000dc0001137983 */ /* 0x000ea20000300800 */
[----:B----4-:R-:W-:Y:S01]  /*20640*/  HMMA.16816.F32 R4, R20, R26, R4 ;  /* 0x0000001a1404723c */ /* 0x010fe20000001804 */
[----:B--2---:R3:W-:Y:S01]  /*20650*/  STL.64 [R1+0x1e38], R18 ;  /* 0x001e381201007387 */ /* 0x0047e20000100a00 */
[----:B------:R-:W-:Y:S02]  /*20660*/  STL.64 [R1+0x1e30], R16 ;  /* 0x001e301001007387 */ /* 0x000fe40000100a00 */
[----:B---3--:R-:W-:-:S02]  /*20670*/  IMAD.MOV.U32 R18, RZ, RZ, R2 ;  /* 0x000000ffff127224 */ /* 0x008fc400078e0002 */
[----:B------:R-:W-:Y:S11]  /*20680*/  IMAD.MOV.U32 R19, RZ, RZ, R0 ;  /* 0x000000ffff137224 */ /* 0x000ff600078e0000 */
[----:B------:R-:W-:Y:S07]  /*20690*/  @!UPT UIADD3 URZ, URZ, URZ, URZ ;  /* 0x0000003f3f3ff290 */ /* 0x000fee000fffe03f */
[----:B------:R-:W-:Y:S02]  /*206a0*/  IMAD.MOV.U32 R2, RZ, RZ, R6 ;  /* 0x000000ffff027224 */ /* 0x000fe400078e0006 */
[----:B------:R-:W-:Y:S02]  /*206b0*/  IMAD.MOV.U32 R0, RZ, RZ, R7 ;  /* 0x000000ffff007224 */ /* 0x000fe400078e0007 */
[----:B------:R-:W2:Y:S01]  /*206c0*/  LDL.LU.64 R6, [R1+0x1e50] ;  /* 0x001e500001067983 */ /* 0x000ea20000300a00 */
[----:B------:R0:W-:Y:S02]  /*206d0*/  STL.64 [R1+0x1dd8], R26 ;  /* 0x001dd81a01007387 */ /* 0x0001e40000100a00 */
[----:B------:R-:W3:Y:S02]  /*206e0*/  LDL.LU R24, [R1+0x10] ;  /* 0x0000100001187983 */ /* 0x000ee40000300800 */
[----:B------:R-:W3:Y:S01]  /*206f0*/  LDL.LU R25, [R1+0x14] ;  /* 0x0000140001197983 */ /* 0x000ee20000300800 */
[----:B0-----:R-:W4:Y:S01]  /*20700*/  LDL.LU R26, [R1+0x18] ;  /* 0x00001800011a7983 */ /* 0x001f220000300800 */
[----:B------:R-:W4:Y:S02]  /*20710*/  LDL.LU R27, [R1+0x1c] ;  /* 0x00001c00011b7983 */ /* 0x000f240000300800 */
[----:B------:R-:W-:-:S02]  /*20720*/  IMAD.MOV.U32 R17, RZ, RZ, R3 ;  /* 0x000000ffff117224 */ /* 0x000fc400078e0003 */
[----:B------:R-:W-:Y:S02]  /*20730*/  IMAD.MOV.U32 R16, RZ, RZ, R29 ;  /* 0x000000ffff107224 */ /* 0x000fe400078e001d */
[----:B------:R-:W-:Y:S02]  /*20740*/  IMAD.MOV.U32 R3, RZ, RZ, R5 ;  /* 0x000000ffff037224 */ /* 0x000fe400078e0005 */
[----:B------:R-:W-:Y:S01]  /*20750*/  IMAD.MOV.U32 R29, RZ, RZ, R4 ;  /* 0x000000ffff1d7224 */ /* 0x000fe200078e0004 */
[C---:B--2---:R-:W-:Y:S01]  /*20760*/  HMMA.16816.F32 R12, R20.reuse, R6, R12 ;  /* 0x00000006140c723c */ /* 0x044fe2000000180c */
[----:B----4-:R-:W-:Y:S01]  /*20770*/  STL.64 [R1+0x1df0], R26 ;  /* 0x001df01a01007387 */ /* 0x010fe20000100a00 */
[----:B---3--:R0:W-:Y:S03]  /*20780*/  STL.64 [R1+0x1de8], R24 ;  /* 0x001de81801007387 */ /* 0x0081e60000100a00 */
[----:B0-----:R-:W2:Y:S01]  /*20790*/  LDL.LU R24, [R1+0x20] ;  /* 0x0000200001187983 */ /* 0x001ea20000300800 */
[----:B------:R-:W2:Y:S02]  /*207a0*/  LDL.LU R25, [R1+0x24] ;  /* 0x0000240001197983 */ /* 0x000ea40000300800 */
[----:B------:R-:W2:Y:S02]  /*207b0*/  LDL.LU R26, [R1+0x28] ;  /* 0x00002800011a7983 */ /* 0x000ea40000300800 */
[----:B------:R-:W-:Y:S01]  /*207c0*/  STL [R1+0x1da0], R0 ;  /* 0x001da00001007387 */ /* 0x000fe20000100800 */
[----:B------:R0:W-:Y:S04]  /*207d0*/  STL [R1+0x1d68], R2 ;  /* 0x001d680201007387 */ /* 0x0001e80000100800 */
[----:B0-----:R-:W3:Y:S01]  /*207e0*/  LDL R2, [R1+0xc58] ;  /* 0x000c580001027983 */ /* 0x001ee20000100800 */
[----:B------:R-:W-:Y:S02]  /*207f0*/  STL [R1+0x1d2c], R3 ;  /* 0x001d2c0301007387 */ /* 0x000fe40000100800 */
[----:B------:R-:W-:Y:S05]  /*20800*/  STL [R1+0x1d28], R29 ;  /* 0x001d281d01007387 */ /* 0x000fea0000100800 */
[----:B------:R-:W-:Y:S01]  /*20810*/  STL.64 [R1+0x2d0], R12 ;  /* 0x0002d00c01007387 */ /* 0x000fe20000100a00 */
[----:B------:R0:W-:Y:S04]  /*20820*/  STL.64 [R1+0x2d8], R14 ;  /* 0x0002d80e01007387 */ /* 0x0001e80000100a00 */
[----:B0-----:R-:W4:Y:S02]  /*20830*/  LDL.LU.64 R14, [R1+0x1e48] ;  /* 0x001e4800010e7983 */ /* 0x001f240000300a00 */
[C---:B----4-:R-:W-:Y:S11]  /*20840*/  HMMA.16816.F32 R8, R20.reuse, R14, R8 ;  /* 0x0000000e1408723c */ /* 0x050ff60000001808 */
[----:B------:R-:W-:Y:S11]  /*20850*/  @!UPT UIADD3 URZ, URZ, URZ, URZ ;  /* 0x0000003f3f3ff290 */ /* 0x000ff6000fffe03f */
[----:B------:R-:W-:Y:S01]  /*20860*/  @!UPT UIADD3 URZ, URZ, URZ, URZ ;  /* 0x0000003f3f3ff290 */ /* 0x000fe2000fffe03f */
[----:B------:R-:W-:Y:S01]  /*20870*/  STL.64 [R1+0x2f0], R8 ;  /* 0x0002f00801007387 */ /* 0x000fe20000100a00 */
[----:B------:R0:W-:Y:S03]  /*20880*/  STL.64 [R1+0x2f8], R10 ;  /* 0x0002f80a01007387 */ /* 0x0001e60000100a00 */
[----:B0-----:R-:W4:Y:S02]  /*20890*/  LDL.LU.64 R10, [R1+0x1e40] ;  /* 0x001e4000010a7983 */ /* 0x001f240000300a00 */
[C---:B----4-:R-:W-:Y:S02]  /*208a0*/  HMMA.16816.F32 R8, R20.reuse, R10, R16 ;  /* 0x0000000a1408723c */ /* 0x050fe40000001810 */
[----:B------:R-:W4:Y:S01]  /*208b0*/  LDL.LU.64 R18, [R1+0x1e38] ;  /* 0x001e380001127983 */ /* 0x000f220000300a00 */
[----:B------:R-:W4:Y:S11]  /*208c0*/  LDL.LU.64 R16, [R1+0x1e30] ;  /* 0x001e300001107983 */ /* 0x000f360000300a00 */
[----:B------:R-:W-:Y:S09]  /*208d0*/  @!UPT UIADD3 URZ, URZ, URZ, URZ ;  /* 0x0000003f3f3ff290 */ /* 0x000ff2000fffe03f */
        /* <DEDUP_REMOVED lines=10> */
[----:B----4-:R-:W-:Y:S02]  /*20980*/  HMMA.16816.F32 R20, R20, R10, R16 ;  /* 0x0000000a1414723c */ /* 0x010fe40000001810 */
[----:B------:R-:W2:Y:S01]  /*20990*/  LDL.LU.64 R18, [R1+0x1e08] ;  /* 0x001e080001127983 */ /* 0x000ea20000300a00 */
[----:B------:R-:W-:Y:S02]  /*209a0*/  IMAD.MOV.U32 R0, RZ, RZ, R10 ;  /* 0x000000ffff007224 */ /* 0x000fe400078e000a */
[----:B------:R-:W-:Y:S11]  /*209b0*/  IMAD.MOV.U32 R3, RZ, RZ, R11 ;  /* 0x000000ffff037224 */ /* 0x000ff600078e000b */
[----:B------:R-:W-:Y:S07]  /*209c0*/  @!UPT UIADD3 URZ, URZ, URZ, URZ ;  /* 0x0000003f3f3ff290 */ /* 0x000fee000fffe03f */
[----:B------:R-:W-:Y:S01]  /*209d0*/  STL.64 [R1+0x1b0], R20 ;  /* 0x0001b01401007387 */ /* 0x000fe20000100a00 */
[----:B------:R0:W-:Y:S02]  /*209e0*/  STL.64 [R1+0x1b8], R22 ;  /* 0x0001b81601007387 */ /* 0x0001e40000100a00 */
[----:B------:R-:W2:Y:S02]  /*209f0*/  LDL.LU.64 R10, [R1+0x1e00] ;  /* 0x001e0000010a7983 */ /* 0x000ea40000300a00 */
[----:B------:R-:W2:Y:S02]  /*20a00*/  LDL.LU.64 R8, [R1+0x1df8] ;  /* 0x001df80001087983 */ /* 0x000ea40000300a00 */
[----:B------:R-:W-:Y:S01]  /*20a10*/  IMAD.MOV.U32 R27, RZ, RZ, R28 ;  /* 0x000000ffff1b7224 */ /* 0x000fe200078e001c */
[----:B0-----:R-:W4:Y:S06]  /*20a20*/  LDL R23, [R1+0x384] ;  /* 0x0003840001177983 */ /* 0x001f2c0000100800 */
[C---:B--2---:R-:W-:Y:S01]  /*20a30*/  HMMA.16816.F32 R16, R8.reuse, R18, R24 ;  /* 0x000000120810723c */ /* 0x044fe20000001818 */
[----:B------:R-:W2:Y:S01]  /*20a40*/  LDL.LU.64 R26, [R1+0x1df0] ;  /* 0x001df000011a7983 */ /* 0x000ea20000300a00 */
[----:B------:R-:W2:Y:S11]  /*20a50*/  LDL.LU.64 R24, [R1+0x1de8] ;  /* 0x001de80001187983 */ /* 0x000eb60000300a00 */
[----:B------:R-:W-:Y:S10]  /*20a60*/  @!UPT UIADD3 URZ, URZ, URZ, URZ ;  /* 0x0000003f3f3ff290 */ /* 0x000ff4000fffe03f */
[----:B------:R-:W-:Y:S01]  /*20a70*/  STL.64 [R1+0x1a0], R16 ;  /* 0x0001a01001007387 */ /* 0x000fe20000100a00 */
[----:B------:R0:W-:Y:S03]  /*20a80*/  STL.64 [R1+0x1a8], R18 ;  /* 0x0001a81201007387 */ /* 0x0001e60000100a00 */
[----:B0-----:R-:W2:Y:S02]  /*20a90*/  LDL.LU.64 R18, [R1+0x1de0] ;  /* 0x001de00001127983 */ /* 0x001ea40000300a00 */
[C---:B--2---:R-:W-:Y:S02]  /*20aa0*/  HMMA.16816.F32 R16, R8.reuse, R18, R24 ;  /* 0x000000120810723c */ /* 0x044fe40000001818 */
[----:B------:R-:W2:Y:S11]  /*20ab0*/  LDL.LU.64 R26, [R1+0x1dd8] ;  /* 0x001dd800011a7983 */ /* 0x000eb60000300a00 */
[----:B------:R-:W-:Y:S10]  /*20ac0*/  @!UPT UIADD3 URZ, URZ, URZ, URZ ;  /* 0x0000003f3f3ff290 */ /* 0x000ff4000fffe03f */
[----:B------:R-:W-:Y:S01]  /*20ad0*/  STL.64 [R1+0x180], R16 ;  /* 0x0001801001007387 */ /* 0x000fe20000100a00 */
[----:B------:R0:W-:Y:S02]  /*20ae0*/  STL [R1+0x188], R18 ;  /* 0x0001881201007387 */ /* 0x0001e40000100800 */
[----:B------:R-:W-:Y:S02]  /*20af0*/  IMAD.MOV.U32 R28, RZ, RZ, R19 ;  /* 0x000000ffff1c7224 */ /* 0x000fe400078e0013 */
[----:B0-----:R-:W2:Y:S01]  /*20b00*/  LDL.LU.64 R18, [R1+0x1dd0] ;  /* 0x001dd00001127983 */ /* 0x001ea20000300a00 */
[----:B------:R-:W2:Y:S02]  /*20b10*/  LDL.LU.64 R16, [R1+0x1dc8] ;  /* 0x001dc80001107983 */ /* 0x000ea40000300a00 */
[C---:B--2---:R-:W-:Y:S01]  /*20b20*/  HMMA.16816.F32 R24, R8.reuse, R26, R16 ;  /* 0x0000001a0818723c */ /* 0x044fe20000001810 */
[----:B------:R-:W2:Y:S01]  /*20b30*/  LDL.LU.64 R18, [R1+0x1dc0] ;  /* 0x001dc00001127983 */ /* 0x000ea20000300a00 */
[----:B------:R-:W2:Y:S11]  /*20b40*/  LDL.LU.64 R16, [R1+0x1db8] ;  /* 0x001db80001107983 */ /* 0x000eb60000300a00 */
[----:B------:R-:W-:Y:S10]  /*20b50*/  @!UPT UIADD3 URZ, URZ, URZ, URZ ;  /* 0x0000003f3f3ff290 */ /* 0x000ff4000fffe03f */
[----:B------:R-:W-:Y:S01]  /*20b60*/  STL.64 [R1+0x160], R24 ;  /* 0x0001601801007387 */ /* 0x000fe20000100a00 */
[----:B------:R0:W-:Y:S03]  /*20b70*/  STL.64 [R1+0x168], R26 ;  /* 0x0001681a01007387 */ /* 0x0001e60000100a00 */
[----:B0-----:R-:W2:Y:S01]  /*20b80*/  LDL.LU.64 R26, [R1+0x1db0] ;  /* 0x001db000011a7983 */ /* 0x001ea20000300a00 */
[----:B------:R-:W2:Y:S02]  /*20b90*/  LDL.LU.64 R24, [R1+0x1da8] ;  /* 0x001da80001187983 */ /* 0x000ea40000300a00 */
[C---:B--2---:R-:W-:Y:S01]  /*20ba0*/  HMMA.16816.F32 R4, R8.reuse, R6, R24 ;  /* 0x000000060804723c */ /* 0x044fe20000001818 */
[----:B------:R-:W2:Y:S11]  /*20bb0*/  LDL.LU.64 R26, [R1+0x58] ;  /* 0x00005800011a7983 */ /* 0x000eb60000300a00 */
[----:B------:R-:W-:Y:S11]  /*20bc0*/  @!UPT UIADD3 URZ, URZ, URZ, URZ ;  /* 0x0000003f3f3ff290 */ /* 0x000ff6000fffe03f */
[----:B------:R-:W-:Y:S01]  /*20bd0*/  STL.64 [R1+0x150], R4 ;  /* 0x0001500401007387 */ /* 0x000fe20000100a00 */
[----:B------:R-:W-:Y:S02]  /*20be0*/  STL.64 [R1+0x158], R6 ;  /* 0x0001580601007387 */ /* 0x000fe40000100a00 */
[----:B---3--:R-:W0:Y:S01]  /*20bf0*/  LDSM.16.MT88.4 R4, [R2+0x1000] ;  /* 0x001000000204783b */ /* 0x008e220000004200 */
[----:B------:R-:W-:Y:S01]  /*20c00*/  HMMA.16816.F32 R12, R8, R14, R16 ;  /* 0x0000000e080c723c */ /* 0x000fe20000001810 */
[----:B----4-:R-:W-:Y:S04]  /*20c10*/  LDSM.16.MT88.4 R16, [R23+0x2000] ;  /* 0x002000001710783b */ /* 0x010fe80000004200 */
[----:B0-----:R-:W-:Y:S01]  /*20c20*/  STL.64 [R1+0x1d78], R6 ;  /* 0x001d780601007387 */ /* 0x001fe20000100a00 */
[----:B------:R0:W-:Y:S03]  /*20c30*/  STL.64 [R1+0x1d70], R4 ;  /* 0x001d700401007387 */ /* 0x0001e60000100a00 */
[----:B0-----:R-:W3:Y:S11]  /*20c40*/  LDL.LU R4, [R1+0x190] ;  /* 0x0001900001047983 */ /* 0x001ef60000300800 */
[----:B------:R-:W-:Y:S03]  /*20c50*/  @!UPT UIADD3 URZ, URZ, URZ, URZ ;  /* 0x0000003f3f3ff290 */ /* 0x000fe6000fffe03f */
[----:B------:R-:W-:Y:S02]  /*20c60*/  STL.64 [R1+0x130], R12 ;  /* 0x0001300c01007387 */ /* 0x000fe40000100a00 */
[----:B------:R-:W-:Y:S02]  /*20c70*/  STL.64 [R1+0x138], R14 ;  /* 0x0001380e01007387 */ /* 0x000fe40000100a00 */
[----:B------:R-:W3:Y:S01]  /*20c80*/  LDL.LU R5, [R1+0x194] ;  /* 0x0001940001057983 */ /* 0x000ee20000300800 */
[----:B------:R-:W4:Y:S01]  /*20c90*/  LDL.LU R6, [R1+0x198] ;  /* 0x0001980001067983 */ /* 0x000f220000300800 */
[----:B------:R-:W4:Y:S02]  /*20ca0*/  LDL.LU R7, [R1+0x19c] ;  /* 0x00019c0001077983 */ /* 0x000f240000300800 */
[----:B------:R-:W2:Y:S01]  /*20cb0*/  LDL R29, [R1+0x38c] ;  /* 0x00038c00011d7983 */ /* 0x000ea20000100800 */
[----:B------:R-:W0:Y:S04]  /*20cc0*/  LDSM.16.MT88.4 R12, [R2+0x1080] ;  /* 0x00108000020c783b */ /* 0x000e280000004200 */
[----:B----4-:R1:W-:Y:S01]  /*20cd0*/  STL.64 [R1+0x1d88], R6 ;  /* 0x001d880601007387 */ /* 0x0103e20000100a00 */
[----:B---3--:R3:W-:Y:S03]  /*20ce0*/  STL.64 [R1+0x1d80], R4 ;  /* 0x001d800401007387 */ /* 0x0087e60000100a00 */
[----:B-1----:R-:W4:Y:S04]  /*20cf0*/  LDL.LU.64 R6, [R1+0x48] ;  /* 0x0000480001067983 */ /* 0x002f280000300a00 */
[----:B----4-:R1:W-:Y:S01]  /*20d00*/  STL.64 [R1+0x1d98], R6 ;  /* 0x001d980601007387 */ /* 0x0103e20000100a00 */
[----:B---3--:R-:W3:Y:S02]  /*20d10*/  LDL.LU R4, [R1+0x140] ;  /* 0x0001400001047983 */ /* 0x008ee40000300800 */
[----:B------:R-:W3:Y:S01]  /*20d20*/  LDL.LU R5, [R1+0x144] ;  /* 0x0001440001057983 */ /* 0x000ee20000300800 */
[----:B-1----:R-:W3:Y:S01]  /*20d30*/  LDL.LU R6, [R1+0x148] ;  /* 0x0001480001067983 */ /* 0x002ee20000300800 */
[----:B------:R-:W3:Y:S02]  /*20d40*/  LDL.LU R7, [R1+0x14c] ;  /* 0x00014c0001077983 */ /* 0x000ee40000300800 */
[----:B0-----:R-:W-:Y:S02]  /*20d50*/  STL.64 [R1+0x1d18], R14 ;  /* 0x001d180e01007387 */ /* 0x001fe40000100a00 */
[----:B------:R-:W-:Y:S02]  /*20d60*/  STL.64 [R1+0x1d10], R12 ;  /* 0x001d100c01007387 */ /* 0x000fe40000100a00 */
[----:B--2---:R-:W0:Y:S04]  /*20d70*/  LDSM.16.M88.4 R12, [R29+0x8000] ;  /* 0x008000001d0c783b */ /* 0x004e280000000200 */
[----:B------:R1:W-:Y:S01]  /*20d80*/  STL [R1+0x1d90], R23 ;  /* 0x001d901701007387 */ /* 0x0003e20000100800 */
[----:B------:R-:W2:Y:S02]  /*20d90*/  LDL.LU R20, [R1+0x170] ;  /* 0x0001700001147983 */ /* 0x000ea40000300800 */
[----:B------:R-:W2:Y:S02]  /*20da0*/  LDL.LU R21, [R1+0x174] ;  /* 0x0001740001157983 */ /* 0x000ea40000300800 */
[----:B------:R-:W2:Y:S01]  /*20db0*/  LDL.LU R22, [R1+0x178] ;  /* 0x0001780001167983 */ /* 0x000ea20000300800 */
[----:B-1----:R-:W2:Y:S01]  /*20dc0*/  LDL.LU R23, [R1+0x17c] ;  /* 0x00017c0001177983 */ /* 0x002ea20000300800 */
[----:B------:R1:W-:Y:S02]  /*20dd0*/  STL.64 [R1+0x1c48], R18 ;  /* 0x001c481201007387 */ /* 0x0003e40000100a00 */
[----:B------:R-:W-:Y:S02]  /*20de0*/  STL.64 [R1+0x1c40], R16 ;  /* 0x001c401001007387 */ /* 0x000fe40000100a00 */
[----:B-1----:R-:W-:-:S02]  /*20df0*/  IMAD.MOV.U32 R18, RZ, RZ, R0 ;  /* 0x000000ffff127224 */ /* 0x002fc400078e0000 */
[----:B------:R-:W4:Y:S04]  /*20e00*/  LDL.LU R0, [R1+0x1da0] ;  /* 0x001da00001007983 */ /* 0x000f280000300800 */
[----:B0-----:R0:W-:Y:S01]  /*20e10*/  STL.64 [R1+0x20], R12 ;  /* 0x0000200c01007387 */ /* 0x0011e20000100a00 */
[----:B------:R-:W-:Y:S02]  /*20e20*/  STL.64 [R1+0x28], R14 ;  /* 0x0000280e01007387 */ /* 0x000fe40000100a00 */
[----:B------:R-:W-:Y:S02]  /*20e30*/  IMAD.MOV.U32 R19, RZ, RZ, R3 ;  /* 0x000000ffff137224 */ /* 0x000fe400078e0003 */
[----:B------:R-:W-:Y:S02]  /*20e40*/  IMAD.MOV.U32 R3, RZ, RZ, R27 ;  /* 0x000000ffff037224 */ /* 0x000fe400078e001b */
[----:B0-----:R-:W-:Y:S01]  /*20e50*/  IMAD.MOV.U32 R12, RZ, RZ, R26 ;  /* 0x000000ffff0c7224 */ /* 0x001fe200078e001a */
[----:B---3--:R-:W-:Y:S01]  /*20e60*/  HMMA.16816.F32 R4, R8, R26, R4 ;  /* 0x0000001a0804723c */ /* 0x008fe20000001804 */
[----:B------:R-:W-:Y:S11]  /*20e70*/  LDSM.16.M88.4 R24, [R29+0xb000] ;  /* 0x00b000001d18783b */ /* 0x000ff60000000200 */
[----:B------:R-:W-:Y:S11]  /*20e80*/  @!UPT UIADD3 URZ, URZ, URZ, URZ ;  /* 0x0000003f3f3ff290 */ /* 0x000ff6000fffe03f */
[----:B------:R-:W-:Y:S01]  /*20e90*/  STL.64 [R1+0x120], R4 ;  /* 0x0001200401007387 */ /* 0x000fe20000100a00 */
[----:B------:R-:W-:Y:S02]  /*20ea0*/  STL.64 [R1+0x128], R6 ;  /* 0x0001280601007387 */ /* 0x000fe40000100a00 */
[----:B------:R-:W0:Y:S02]  /*20eb0*/  LDSM.16.M88.4 R4, [R29+0x9000] ;  /* 0x009000001d04783b */ /* 0x000e240000000200 */
[----:B0-----:R-:W-:Y:S02]  /*20ec0*/  STL.64 [R1+0x10], R4 ;  /* 0x0000100401007387 */ /* 0x001fe40000100a00 */
[----:B------:R-:W-:Y:S02]  /*20ed0*/  IMAD.MOV.U32 R15, RZ, RZ, R4 ;  /* 0x000000ffff0f7224 */ /* 0x000fe400078e0004 */
[----:B------:R-:W-:Y:S02]  /*20ee0*/  STL.64 [R1+0x18], R6 ;  /* 0x0000180601007387 */ /* 0x000fe40000100a00 */
[----:B------:R-:W-:-:S02]  /*20ef0*/  IMAD.MOV.U32 R14, RZ, RZ, R5 ;  /* 0x000000ffff0e7224 */ /* 0x000fc400078e0005 */
[----:B------:R-:W0:Y:S04]  /*20f00*/  LDSM.16.M88.4 R4, [R29+0xa000] ;  /* 0x00a000001d04783b */ /* 0x000e280000000200 */
[----:B------:R-:W-:Y:S04]  /*20f10*/  STL [R1+0x1a60], R27 ;  /* 0x001a601b01007387 */ /* 0x000fe80000100800 */
[----:B0-----:R-:W-:Y:S01]  /*20f20*/  STL.64 [R1], R4 ;  /* 0x0000000401007387 */ /* 0x001fe20000100a00 */
[----:B------:R-:W-:Y:S02]  /*20f30*/  STL.64 [R1+0x8], R6 ;  /* 0x0000080601007387 */ /* 0x000fe40000100a00 */
[----:B------:R-:W0:Y:S04]  /*20f40*/  LDSM.16.M88.4 R4, [R29+0xc000] ;  /* 0x00c000001d04783b */ /* 0x000e280000000200 */
[----:B------:R1:W-:Y:S01]  /*20f50*/  STL [R1+0x1c28], R26 ;  /* 0x001c281a01007387 */ /* 0x0003e20000100800 */
[----:B------:R-:W-:Y:S04]  /*20f60*/  STL.64 [R1+0x1c20], R24 ;  /* 0x001c201801007387 */ /* 0x000fe80000100a00 */
[----:B-1----:R-:W3:Y:S04]  /*20f70*/  LDL.LU.64 R26, [R1+0x98] ;  /* 0x00009800011a7983 */ /* 0x002ee80000300a00 */
[----:B0-----:R-:W-:Y:S01]  /*20f80*/  STL.64 [R1+0xc0], R4 ;  /* 0x0000c00401007387 */ /* 0x001fe20000100a00 */
[----:B------:R-:W-:Y:S02]  /*20f90*/  STL.64 [R1+0xc8], R6 ;  /* 0x0000c80601007387 */ /* 0x000fe40000100a00 */
[----:B------:R-:W0:Y:S02]  /*20fa0*/  LDSM.16.M88.4 R4, [R29+0xd000] ;  /* 0x00d000001d04783b */ /* 0x000e240000000200 */
[----:B0-----:R-:W-:Y:S02]  /*20fb0*/  STL.64 [R1+0xb0], R4 ;  /* 0x0000b00401007387 */ /* 0x001fe40000100a00 */
[----:B------:R-:W-:Y:S02]  /*20fc0*/  STL.64 [R1+0xb8], R6 ;  /* 0x0000b80601007387 */ /* 0x000fe40000100a00 */
[----:B------:R-:W0:Y:S02]  /*20fd0*/  LDSM.16.M88.4 R4, [R29+0xe000] ;  /* 0x00e000001d04783b */ /* 0x000e240000000200 */
[----:B0-----:R-:W-:Y:S02]  /*20fe0*/  STL.64 [R1+0xe0], R4 ;  /* 0x0000e00401007387 */ /* 0x001fe40000100a00 */
[----:B------:R-:W-:Y:S02]  /*20ff0*/  STL.64 [R1+0xe8], R6 ;  /* 0x0000e80601007387 */ /* 0x000fe40000100a00 */
[----:B------:R-:W0:Y:S02]  /*21000*/  LDSM.16.M88.4 R4, [R29+0xf000] ;  /* 0x00f000001d04783b */ /* 0x000e240000000200 */
[----:B0-----:R-:W-:Y:S02]  /*21010*/  STL.64 [R1+0x100], R4 ;  /* 0x0001000401007387 */ /* 0x001fe40000100a00 */
[----:B------:R0:W-:Y:S02]  /*21020*/  STL.64 [R1+0x108], R6 ;  /* 0x0001080601007387 */ /* 0x0001e40000100a00 */
[----:B0-----:R-:W2:Y:S02]  /*21030*/  LDL.LU.64 R6, [R1+0x1d98] ;  /* 0x001d980001067983 */ /* 0x001ea40000300a00 */
[C---:B--2---:R-:W-:Y:S11]  /*21040*/  HMMA.16816.F32 R20, R8.reuse, R6, R20 ;  /* 0x000000060814723c */ /* 0x044ff60000001814 */
[----:B------:R-:W-:Y:S11]  /*21050*/  @!UPT UIADD3 URZ, URZ, URZ, URZ ;  /* 0x0000003f3f3ff290 */ /* 0x000ff6000fffe03f */
[----:B------:R-:W-:Y:S01]  /*21060*/  @!UPT UIADD3 URZ, URZ, URZ, URZ ;  /* 0x0000003f3f3ff290 */ /* 0x000fe2000fffe03f */
[----:B------:R-:W-:Y:S01]  /*21070*/  STL.64 [R1+0x110], R20 ;  /* 0x0001101401007387 */ /* 0x000fe20000100a00 */
[----:B------:R0:W-:Y:S03]  /*21080*/  STL.64 [R1+0x118], R22 ;  /* 0x0001181601007387 */ /* 0x0001e60000100a00 */
[----:B0-----:R-:W2:Y:S01]  /*21090*/  LDL.LU R23, [R1+0x1d90] ;  /* 0x001d900001177983 */ /* 0x001ea20000300800 */
[----:B------:R-:W-:Y:S02]  /*210a0*/  IMAD.MOV.U32 R29, RZ, RZ, R6 ;  /* 0x000000ffff1d7224 */ /* 0x000fe400078e0006 */
[----:B------:R-:W-:Y:S02]  /*210b0*/  IMAD.MOV.U32 R13, RZ, RZ, R7 ;  /* 0x000000ffff0d7224 */ /* 0x000fe400078e0007 */
[----:B------:R-:W3:Y:S01]  /*210c0*/  LDL.LU.64 R6, [R1+0x1d88] ;  /* 0x001d880001067983 */ /* 0x000ee20000300a00 */
[----:B------:R-:W3:Y:S03]  /*210d0*/  LDL.LU.64 R4, [R1+0x1d80] ;  /* 0x001d800001047983 */ /* 0x000ee60000300a00 */
[----:B--2---:R-:W0:Y:S01]  /*210e0*/  LDSM.16.MT88.4 R20, [R23+0x2080] ;  /* 0x002080001714783b */ /* 0x004e220000004200 */
[----:B---3--:R-:W-:Y:S03]  /*210f0*/  HMMA.16816.F32 R8, R8, R18, R4 ;  /* 0x000000120808723c */ /* 0x008fe60000001804 */
[----:B0-----:R-:W-:Y:S01]  /*21100*/  STL.64 [R1+0x1bc8], R22 ;  /* 0x001bc81601007387 */ /* 0x001fe20000100a00 */
[----:B------:R0:W-:Y:S03]  /*21110*/  STL.64 [R1+0x1bc0], R20 ;  /* 0x001bc01401007387 */ /* 0x0001e60000100a00 */
[----:B0-----:R-:W2:Y:S01]  /*21120*/  LDL.LU R20, [R1+0x1d0] ;  /* 0x0001d00001147983 */ /* 0x001ea20000300800 */
[----:B------:R-:W2:Y:S02]  /*21130*/  LDL.LU R21, [R1+0x1d4] ;  /* 0x0001d40001157983 */ /* 0x000ea40000300800 */
[----:B------:R-:W2:Y:S02]  /*21140*/  LDL.LU R22, [R1+0x1d8] ;  /* 0x0001d80001167983 */ /* 0x000ea40000300800 */
[----:B------:R-:W2:Y:S01]  /*21150*/  LDL.LU R23, [R1+0x1dc] ;  /* 0x0001dc0001177983 */ /* 0x000ea20000300800 */
[----:B------:R-:W3:Y:S01]  /*21160*/  LDL.LU.64 R6, [R1+0x1d78] ;  /* 0x001d780001067983 */ /* 0x000ee20000300a00 */
[----:B------:R-:W3:Y:S02]  /*21170*/  LDL.LU.64 R4, [R1+0x1d70] ;  /* 0x001d700001047983 */ /* 0x000ee40000300a00 */
[----:B------:R0:W-:Y:S02]  /*21180*/  STL.64 [R1+0x1d20], R18 ;  /* 0x001d201201007387 */ /* 0x0001e40000100a00 */
[----:B------:R-:W3:Y:S05]  /*21190*/  LDL.LU R16, [R1+0x1c0] ;  /* 0x0001c00001107983 */ /* 0x000eea0000300800 */
[----:B------:R-:W-:Y:S01]  /*211a0*/  STL.64 [R1+0xd0], R8 ;  /* 0x0000d00801007387 */ /* 0x000fe20000100a00 */
[----:B------:R-:W-:Y:S02]  /*211b0*/  STL.64 [R1+0xd8], R10 ;  /* 0x0000d80a01007387 */ /* 0x000fe40000100a00 */
[----:B------:R1:W4:Y:S04]  /*211c0*/  LDSM.16.MT88.4 R8, [R2+0x2000] ;  /* 0x002000000208783b */ /* 0x0003280000004200 */
[----:B------:R-:W3:Y:S01]  /*211d0*/  LDL.LU R17, [R1+0x1c4] ;  /* 0x0001c40001117983 */ /* 0x000ee20000300800 */
[----:B0-----:R-:W3:Y:S01]  /*211e0*/  LDL.LU R18, [R1+0x1c8] ;  /* 0x0001c80001127983 */ /* 0x001ee20000300800 */
[----:B------:R-:W3:Y:S02]  /*211f0*/  LDL.LU R19, [R1+0x1cc] ;  /* 0x0001cc0001137983 */ /* 0x000ee40000300800 */
[----:B-1----:R-:W2:Y:S01]  /*21200*/  LDL.LU R2, [R1+0x1d68] ;  /* 0x001d680001027983 */ /* 0x002ea20000300800 */
[----:B----4-:R0:W-:Y:S01]  /*21210*/  STL.64 [R1+0x1b40], R10 ;  /* 0x001b400a01007387 */ /* 0x0101e20000100a00 */
[----:B------:R-:W-:Y:S03]  /*21220*/  STL.64 [R1+0x1b38], R8 ;  /* 0x001b380801007387 */ /* 0x000fe60000100a00 */
[----:B0-----:R-:W3:Y:S01]  /*21230*/  LDL.LU.64 R10, [R1+0xa8] ;  /* 0x0000a800010a7983 */ /* 0x001ee20000300a00 */
[----:B------:R-:W-:-:S02]  /*21240*/  IMAD.MOV.U32 R24, RZ, RZ, R15 ;  /* 0x000000ffff187224 */ /* 0x000fc400078e000f */
[----:B------:R-:W-:Y:S01]  /*21250*/  IMAD.MOV.U32 R25, RZ, RZ, R14 ;  /* 0x000000ffff197224 */ /* 0x000fe200078e000e */
[C---:B---3--:R-:W-:Y:S11]  /*21260*/  HMMA.16816.F32 R16, R4.reuse, R10, R16 ;  /* 0x0000000a0410723c */ /* 0x048ff60000001810 */
[----:B------:R-:W-:Y:S11]  /*21270*/  @!UPT UIADD3 URZ, URZ, URZ, URZ ;  /* 0x0000003f3f3ff290 */ /* 0x000ff6000fffe03f */
[----:B------:R-:W-:Y:S01]  /*21280*/  @!UPT UIADD3 URZ, URZ, URZ, URZ ;  /* 0x0000003f3f3ff290 */ /* 0x000fe2000fffe03f */
[----:B------:R0:W-:Y:S02]  /*21290*/  STL.64 [R1+0xf0], R16 ;  /* 0x0000f01001007387 */ /* 0x0001e40000100a00 */
[----:B0-----:R-:W-:Y:S02]  /*212a0*/  IMAD.MOV.U32 R17, RZ, RZ, R10 ;  /* 0x000000ffff117224 */ /* 0x001fe400078e000a */
[----:B------:R-:W-:Y:S02]  /*212b0*/  IMAD.MOV.U32 R16, RZ, RZ, R11 ;  /* 0x000000ffff107224 */ /* 0x000fe400078e000b */
[----:B--2---:R-:W-:Y:S01]  /*212c0*/  HMMA.16816.F32 R8, R4, R26, R20 ;  /* 0x0000001a0408723c */ /* 0x004fe20000001814 */
[----:B------:R0:W-:Y:S02]  /*212d0*/  STL.64 [R1+0xf8], R18 ;  /* 0x0000f81201007387 */ /* 0x0001e40000100a00 */
[----:B0-----:R-:W-:Y:S02]  /*212e0*/  IMAD.MOV.U32 R19, RZ, RZ, R26 ;  /* 0x000000ffff137224 */ /* 0x001fe400078e001a */
[----:B------:R-:W-:Y:S11]  /*212f0*/  IMAD.MOV.U32 R18, RZ, RZ, R27 ;  /* 0x000000ffff127224 */ /* 0x000ff600078e001b */
[----:B------:R-:W-:Y:S07]  /*21300*/  @!UPT UIADD3 URZ, URZ, URZ, URZ ;  /* 0x0000003f3f3ff290 */ /* 0x000fee000fffe03f */
[----:B------:R-:W-:Y:S01]  /*21310*/  STL.64 [R1+0x140], R8 ;  /* 0x0001400801007387 */ /* 0x000fe20000100a00 */
[----:B------:R-:W-:Y:S02]  /*21320*/  STL.64 [R1+0x148], R10 ;  /* 0x0001480a01007387 */ /* 0x000fe40000100a00 */
[----:B------:R-:W-:Y:S02]  /*21330*/  STL.64 [R1+0x1d38], R18 ;  /* 0x001d381201007387 */ /* 0x000fe40000100a00 */
[----:B------:R-:W-:Y:S01]  /*21340*/  STL.64 [R1+0x1d30], R16 ;  /* 0x001d301001007387 */ /* 0x000fe20000100a00 */
[----:B------:R-:W2:Y:S01]  /*21350*/  LDL.LU R20, [R1+0x2d0] ;  /* 0x0002d00001147983 */ /* 0x000ea20000300800 */
[----:B------:R-:W2:Y:S02]  /*21360*/  LDL.LU R21, [R1+0x2d4] ;  /* 0x0002d40001157983 */ /* 0x000ea40000300800 */
[----:B------:R-:W3:Y:S02]  /*21370*/  LDL.LU R22, [R1+0x2d8] ;  /* 0x0002d80001167983 */ /* 0x000ee40000300800 */
[----:B------:R-:W3:Y:S01]  /*21380*/  LDL.LU R23, [R1+0x2dc] ;  /* 0x0002dc0001177983 */ /* 0x000ee20000300800 */
[----:B------:R0:W-:Y:S04]  /*21390*/  STL.64 [R1+0x1c38], R24 ;  /* 0x001c381801007387 */ /* 0x0001e80000100a00 */
[----:B0-----:R-:W4:Y:S04]  /*213a0*/  LDL.64 R24, [R1+0x20] ;  /* 0x0000200001187983 */ /* 0x001f280000100a00 */
[----:B----4-:R0:W-:Y:S04]  /*213b0*/  STL.64 [R1+0x1c50], R24 ;  /* 0x001c501801007387 */ /* 0x0101e80000100a00 */
[----:B0-----:R-:W4:Y:S01]  /*213c0*/  LDL.LU R24, [R1+0x330] ;  /* 0x0003300001187983 */ /* 0x001f220000300800 */
[----:B------:R-:W4:Y:S02]  /*213d0*/  LDL.LU R25, [R1+0x334] ;  /* 0x0003340001197983 */ /* 0x000f240000300800 */
[----:B------:R-:W2:Y:S02]  /*213e0*/  LDL.LU R26, [R1+0x338] ;  /* 0x00033800011a7983 */ /* 0x000ea40000300800 */
[----:B------:R-:W2:Y:S01]  /*213f0*/  LDL.LU R27, [R1+0x33c] ;  /* 0x00033c00011b7983 */ /* 0x000ea20000300800 */
[----:B------:R-:W2:Y:S04]  /*21400*/  LDL.LU.64 R14, [R1+0x78] ;  /* 0x00007800010e7983 */ /* 0x000ea80000300a00 */
[----:B--2---:R0:W-:Y:S01]  /*21410*/  STL.64 [R1+0x1d50], R14 ;  /* 0x001d500e01007387 */ /* 0x0041e20000100a00 */
[----:B------:R1:W-:Y:S02]  /*21420*/  STL.64 [R1+0x1c60], R26 ;  /* 0x001c601a01007387 */ /* 0x0003e40000100a00 */
[----:B----4-:R2:W-:Y:S01]  /*21430*/  STL.64 [R1+0x1c58], R24 ;  /* 0x001c581801007387 */ /* 0x0105e20000100a00 */
[----:B0-----:R-:W4:Y:S01]  /*21440*/  LDL.LU.64 R14, [R1+0x88] ;  /* 0x00008800010e7983 */ /* 0x001f220000300a00 */
[----:B-1----:R-:W-:-:S02]  /*21450*/  IMAD.MOV.U32 R26, RZ, RZ, R29 ;  /* 0x000000ffff1a7224 */ /* 0x002fc400078e001d */
[----:B------:R-:W-:-:S05]  /*21460*/  IMAD.MOV.U32 R27, RZ, RZ, R13 ;  /* 0x000000ffff1b7224 */ /* 0x000fca00078e000d */
[----:B------:R0:W-:Y:S01]  /*21470*/  STL.64 [R1+0x1d48], R26 ;  /* 0x001d481a01007387 */ /* 0x0001e20000100a00 */
[----:B--2---:R-:W2:Y:S02]  /*21480*/  LDL.LU R24, [R1+0x1f0] ;  /* 0x0001f00001187983 */ /* 0x004ea40000300800 */
[----:B------:R-:W2:Y:S01]  /*21490*/  LDL.LU R25, [R1+0x1f4] ;  /* 0x0001f40001197983 */ /* 0x000ea20000300800 */
[----:B0-----:R-:W2:Y:S01]  /*214a0*/  LDL.LU R26, [R1+0x1f8] ;  /* 0x0001f800011a7983 */ /* 0x001ea20000300800 */
[----:B------:R-:W2:Y:S03]  /*214b0*/  LDL.LU R27, [R1+0x1fc] ;  /* 0x0001fc00011b7983 */ /* 0x000ea60000300800 */
[----:B--2---:R-:W-:Y:S01]  /*214c0*/  STL.64 [R1+0x1d60], R26 ;  /* 0x001d601a01007387 */ /* 0x004fe20000100a00 */
[----:B------:R0:W-:Y:S03]  /*214d0*/  STL.64 [R1+0x1d58], R24 ;  /* 0x001d581801007387 */ /* 0x0001e60000100a00 */
[----:B0-----:R-:W4:Y:S01]  /*214e0*/  LDL.LU R24, [R1+0x1e0] ;  /* 0x0001e00001187983 */ /* 0x001f220000300800 */
[----:B------:R-:W4:Y:S02]  /*214f0*/  LDL.LU R25, [R1+0x1e4] ;  /* 0x0001e40001197983 */ /* 0x000f240000300800 */
[----:B------:R-:W4:Y:S02]  /*21500*/  LDL.LU R26, [R1+0x1e8] ;  /* 0x0001e800011a7983 */ /* 0x000f240000300800 */
[----:B------:R-:W4:Y:S01]  /*21510*/  LDL.LU R27, [R1+0x1ec] ;  /* 0x0001ec00011b7983 */ /* 0x000f220000300800 */
[----:B------:R-:W2:Y:S01]  /*21520*/  LDL.LU R16, [R1+0x200] ;  /* 0x0002000001107983 */ /* 0x000ea20000300800 */
[----:B------:R-:W2:Y:S02]  /*21530*/  LDL.LU R17, [R1+0x204] ;  /* 0x0002040001117983 */ /* 0x000ea40000300800 */
[----:B------:R-:W2:Y:S02]  /*21540*/  LDL.LU R18, [R1+0x208] ;  /* 0x0002080001127983 */ /* 0x000ea40000300800 */
[----:B------:R-:W2:Y:S01]  /*21550*/  LDL.LU R19, [R1+0x20c] ;  /* 0x00020c0001137983 */ /* 0x000ea20000300800 */
[----:B---3--:R-:W-:Y:S01]  /*21560*/  STL.64 [R1+0x1c18], R22 ;  /* 0x001c181601007387 */ /* 0x008fe20000100a00 */
[----:B------:R0:W-:Y:S03]  /*21570*/  STL.64 [R1+0x1c10], R20 ;  /* 0x001c101401007387 */ /* 0x0001e60000100a00 */
[----:B0-----:R-:W3:Y:S04]  /*21580*/  LDL.64 R20, [R1] ;  /* 0x0000000001147983 */ /* 0x001ee80000100a00 */
[----:B---3--:R0:W-:Y:S04]  /*21590*/  STL.64 [R1+0x1c30], R20 ;  /* 0x001c301401007387 */ /* 0x0081e80000100a00 */
[----:B0-----:R-:W3:Y:S01]  /*215a0*/  LDL.LU R20, [R1+0x310] ;  /* 0x0003100001147983 */ /* 0x001ee20000300800 */
[----:B------:R-:W3:Y:S02]  /*215b0*/  LDL.LU R21, [R1+0x314] ;  /* 0x0003140001157983 */ /* 0x000ee40000300800 */
[----:B------:R-:W2:Y:S02]  /*215c0*/  LDL.LU R22, [R1+0x318] ;  /* 0x0003180001167983 */ /* 0x000ea40000300800 */
[----:B------:R-:W2:Y:S02]  /*215d0*/  LDL.LU R23, [R1+0x31c] ;  /* 0x00031c0001177983 */ /* 0x000ea40000300800 */
[----:B--2---:R-:W-:Y:S01]  /*215e0*/  STL.64 [R1+0x1c70], R22 ;  /* 0x001c701601007387 */ /* 0x004fe20000100a00 */
[----:B---3--:R0:W-:Y:S03]  /*215f0*/  STL.64 [R1+0x1c68], R20 ;  /* 0x001c681401007387 */ /* 0x0081e60000100a00 */
[----:B0-----:R-:W2:Y:S01]  /*21600*/  LDL.LU R20, [R1+0x340] ;  /* 0x0003400001147983 */ /* 0x001ea20000300800 */
[----:B------:R-:W2:Y:S02]  /*21610*/  LDL.LU R21, [R1+0x344] ;  /* 0x0003440001157983 */ /* 0x000ea40000300800 */
[----:B------:R-:W3:Y:S02]  /*21620*/  LDL.LU R22, [R1+0x348] ;  /* 0x0003480001167983 */ /* 0x000ee40000300800 */
[----:B------:R-:W3:Y:S01]  /*21630*/  LDL.LU R23, [R1+0x34c] ;  /* 0x00034c0001177983 */ /* 0x000ee20000300800 */
[----:B----4-:R-:W-:Y:S01]  /*21640*/  HMMA.16816.F32 R24, R4, R14, R24 ;  /* 0x0000000e0418723c */ /* 0x010fe20000001818 */
[----:B---3--:R-:W-:Y:S01]  /*21650*/  STL.64 [R1+0x1c80], R22 ;  /* 0x001c801601007387 */ /* 0x008fe20000100a00 */
[----:B--2---:R0:W-:Y:S02]  /*21660*/  STL.64 [R1+0x1c78], R20 ;  /* 0x001c781401007387 */ /* 0x0041e40000100a00 */
[----:B------:R-:W2:Y:S02]  /*21670*/  LDL.64 R8, [R1+0x100] ;  /* 0x0001000001087983 */ /* 0x000ea40000100a00 */
[----:B0-----:R-:W-:-:S02]  /*21680*/  IMAD.MOV.U32 R21, RZ, RZ, R14 ;  /* 0x000000ffff157224 */ /* 0x001fc400078e000e */
[----:B------:R-:W-:Y:S01]  /*21690*/  IMAD.MOV.U32 R20, RZ, RZ, R15 ;  /* 0x000000ffff147224 */ /* 0x000fe200078e000f */
[----:B--2---:R-:W-:Y:S01]  /*216a0*/  STL.64 [R1+0x1d40], R8 ;  /* 0x001d400801007387 */ /* 0x004fe20000100a00 */
[----:B------:R-:W2:Y:S11]  /*216b0*/  LDL.LU.64 R10, [R1+0x68] ;  /* 0x00006800010a7983 */ /* 0x000eb60000300a00 */
[----:B------:R-:W-:Y:S02]  /*216c0*/  @!UPT UIADD3 URZ, URZ, URZ, URZ ;  /* 0x0000003f3f3ff290 */ /* 0x000fe4000fffe03f */
[----:B------:R-:W-:Y:S02]  /*216d0*/  STL.64 [R1+0x170], R24 ;  /* 0x0001701801007387 */ /* 0x000fe40000100a00 */
[----:B------:R0:W-:Y:S02]  /*216e0*/  STL.64 [R1+0x178], R26 ;  /* 0x0001781a01007387 */ /* 0x0001e40000100a00 */
[----:B0-----:R-:W3:Y:S01]  /*216f0*/  LDL.LU.64 R26, [R1+0x1d60] ;  /* 0x001d6000011a7983 */ /* 0x001ee20000300a00 */
[----:B------:R-:W3:Y:S02]  /*21700*/  LDL.LU.64 R24, [R1+0x1d58] ;  /* 0x001d580001187983 */ /* 0x000ee40000300a00 */
[----:B------:R-:W3:Y:S02]  /*21710*/  LDL.LU.64 R14, [R1+0x1d50] ;  /* 0x001d5000010e7983 */ /* 0x000ee40000300a00 */
[----:B------:R-:W-:Y:S01]  /*21720*/  IMAD.MOV.U32 R22, RZ, RZ, R12 ;  /* 0x000000ffff167224 */ /* 0x000fe200078e000c */
[C---:B---3--:R-:W-:Y:S11]  /*21730*/  HMMA.16816.F32 R24, R4.reuse, R14, R24 ;  /* 0x0000000e0418723c */ /* 0x048ff60000001818 */
[----:B------:R-:W-:Y:S11]  /*21740*/  @!UPT UIADD3 URZ, URZ, URZ, URZ ;  /* 0x0000003f3f3ff290 */ /* 0x000ff6000fffe03f */
[----:B------:R-:W-:Y:S01]  /*21750*/  @!UPT UIADD3 URZ, URZ, URZ, URZ ;  /* 0x0000003f3f3ff290 */ /* 0x000fe2000fffe03f */
[----:B------:R-:W-:Y:S01]  /*21760*/  STL.64 [R1+0x190], R24 ;  /* 0x0001901801007387 */ /* 0x000fe20000100a00 */
[----:B------:R0:W-:Y:S03]  /*21770*/  STL.64 [R1+0x198], R26 ;  /* 0x0001981a01007387 */ /* 0x0001e60000100a00 */
[----:B0-----:R-:W3:Y:S01]  /*21780*/  LDL.LU.64 R26, [R1+0x1d48] ;  /* 0x001d4800011a7983 */ /* 0x001ee20000300a00 */
[----:B------:R-:W4:Y:S02]  /*21790*/  LDL.LU R12, [R1+0x240] ;  /* 0x00024000010c7983 */ /* 0x000f240000300800 */
[----:B------:R-:W-:Y:S02]  /*217a0*/  IMAD.MOV.U32 R25, RZ, RZ, R14 ;  /* 0x000000ffff197224 */ /* 0x000fe400078e000e */
[----:B------:R-:W4:Y:S02]  /*217b0*/  LDL.LU R13, [R1+0x244] ;  /* 0x00024400010d7983 */ /* 0x000f240000300800 */
[----:B------:R-:W-:Y:S01]  /*217c0*/  IMAD.MOV.U32 R24, RZ, RZ, R15 ;  /* 0x000000ffff187224 */ /* 0x000fe200078e000f */
[----:B------:R-:W4:Y:S01]  /*217d0*/  LDL.LU R14, [R1+0x248] ;  /* 0x00024800010e7983 */ /* 0x000f220000300800 */
[----:B------:R-:W4:Y:S02]  /*217e0*/  LDL.LU R15, [R1+0x24c] ;  /* 0x00024c00010f7983 */ /* 0x000f240000300800 */
[----:B------:R-:W3:Y:S01]  /*217f0*/  LDL.LU.64 R8, [R1+0x1d40] ;  /* 0x001d400001087983 */ /* 0x000ee20000300a00 */
[----:B--2---:R-:W-:Y:S01]  /*21800*/  HMMA.16816.F32 R16, R4, R10, R16 ;  /* 0x0000000a0410723c */ /* 0x004fe20000001810 */
[----:B------:R-:W-:-:S02]  /*21810*/  IMAD.MOV.U32 R23, RZ, RZ, R3 ;  /* 0x000000ffff177224 */ /* 0x000fc400078e0003 */
[----:B------:R-:W-:Y:S02]  /*21820*/  IMAD.MOV.U32 R3, RZ, RZ, R10 ;  /* 0x000000ffff037224 */ /* 0x000fe400078e000a */
[----:B------:R-:W-:Y:S11]  /*21830*/  IMAD.MOV.U32 R29, RZ, RZ, R11 ;  /* 0x000000ffff1d7224 */ /* 0x000ff600078e000b */
[----:B------:R-:W-:Y:S08]  /*21840*/  @!UPT UIADD3 URZ, URZ, URZ, URZ ;  /* 0x0000003f3f3ff290 */ /* 0x000ff0000fffe03f */
[----:B------:R-:W-:Y:S02]  /*21850*/  IMAD.MOV.U32 R11, RZ, RZ, R18 ;  /* 0x000000ffff0b7224 */ /* 0x000fe400078e0012 */
[----:B------:R-:W-:Y:S01]  /*21860*/  IMAD.MOV.U32 R10, RZ, RZ, R19 ;  /* 0x000000ffff0a7224 */ /* 0x000fe200078e0013 */
[----:B------:R0:W-:Y:S01]  /*21870*/  STL.64 [R1+0x1d0], R16 ;  /* 0x0001d01001007387 */ /* 0x0001e20000100a00 */
[----:B------:R-:W2:Y:S03]  /*21880*/  LDL.LU.64 R18, [R1+0x1d38] ;  /* 0x001d380001127983 */ /* 0x000ea60000300a00 */
[----:B0-----:R-:W2:Y:S01]  /*21890*/  LDL.LU.64 R16, [R1+0x1d30] ;  /* 0x001d300001107983 */ /* 0x001ea20000300a00 */
[----:B------:R-:W-:Y:S03]  /*218a0*/  STL.64 [R1+0x1bd8], R10 ;  /* 0x001bd80a01007387 */ /* 0x000fe60000100a00 */
        /* <DEDUP_REMOVED lines=12> */
[----:B---3--:R0:W-:Y:S01]  /*21970*/  STL.64 [R1+0x1ca0], R10 ;  /* 0x001ca00a01007387 */ /* 0x0081e20000100a00 */
[----:B--2---:R-:W-:Y:S02]  /*21980*/  STL.64 [R1+0x1c98], R8 ;  /* 0x001c980801007387 */ /* 0x004fe40000100a00 */
[----:B0-----:R-:W-:-:S02]  /*21990*/  IMAD.MOV.U32 R10, RZ, RZ, R3 ;  /* 0x000000ffff0a7224 */ /* 0x001fc400078e0003 */
[----:B------:R-:W-:Y:S01]  /*219a0*/  IMAD.MOV.U32 R11, RZ, RZ, R29 ;  /* 0x000000ffff0b7224 */ /* 0x000fe200078e001d */
[----:B------:R-:W2:Y:S01]  /*219b0*/  LDL.LU R3, [R1+0x1d2c] ;  /* 0x001d2c0001037983 */ /* 0x000ea20000300800 */
[----:B------:R-:W3:Y:S03]  /*219c0*/  LDL.LU R29, [R1+0x1d28] ;  /* 0x001d2800011d7983 */ /* 0x000ee60000300800 */
[----:B------:R0:W-:Y:S02]  /*219d0*/  STL.64 [R1+0x1cb0], R10 ;  /* 0x001cb00a01007387 */ /* 0x0001e40000100a00 */
[----:B0-----:R-:W-:Y:S02]  /*219e0*/  IMAD.MOV.U32 R10, RZ, RZ, R25 ;  /* 0x000000ffff0a7224 */ /* 0x001fe400078e0019 */
[----:B------:R-:W-:-:S05]  /*219f0*/  IMAD.MOV.U32 R11, RZ, RZ, R24 ;  /* 0x000000ffff0b7224 */ /* 0x000fca00078e0018 */
        /* <DEDUP_REMOVED lines=8> */
[----:B------:R-:W4:Y:S01]  /*21a80*/  LDL.LU R16, [R1+0x260] ;  /* 0x0002600001107983 */ /* 0x000f220000300800 */
[----:B------:R0:W-:Y:S02]  /*21a90*/  STL.64 [R1+0x1f0], R12 ;  /* 0x0001f00c01007387 */ /* 0x0001e40000100a00 */
[----:B------:R-:W-:Y:S02]  /*21aa0*/  IMAD.MOV.U32 R10, RZ, RZ, R17 ;  /* 0x000000ffff0a7224 */ /* 0x000fe400078e0011 */
[----:B------:R1:W-:Y:S01]  /*21ab0*/  STL.64 [R1+0x1f8], R14 ;  /* 0x0001f80e01007387 */ /* 0x0003e20000100a00 */
[----:B------:R-:W4:Y:S01]  /*21ac0*/  LDL.LU R17, [R1+0x264] ;  /* 0x0002640001117983 */ /* 0x000f220000300800 */
[----:B------:R-:W4:Y:S02]  /*21ad0*/  LDL.LU R18, [R1+0x268] ;  /* 0x0002680001127983 */ /* 0x000f240000300800 */
[----:B------:R-:W4:Y:S01]  /*21ae0*/  LDL.LU R19, [R1+0x26c] ;  /* 0x00026c0001137983 */ /* 0x000f220000300800 */
[----:B0-----:R-:W2:Y:S01]  /*21af0*/  LDL.LU R12, [R1+0x230] ;  /* 0x00023000010c7983 */ /* 0x001ea20000300800 */
[----:B------:R-:W2:Y:S02]  /*21b00*/  LDL.LU R13, [R1+0x234] ;  /* 0x00023400010d7983 */ /* 0x000ea40000300800 */
[----:B-1----:R-:W2:Y:S02]  /*21b10*/  LDL.LU R14, [R1+0x238] ;  /* 0x00023800010e7983 */ /* 0x002ea40000300800 */
[----:B------:R-:W2:Y:S01]  /*21b20*/  LDL.LU R15, [R1+0x23c] ;  /* 0x00023c00010f7983 */ /* 0x000ea20000300800 */
[----:B------:R0:W-:Y:S01]  /*21b30*/  STL.64 [R1+0x1ca8], R22 ;  /* 0x001ca81601007387 */ /* 0x0001e20000100a00 */
[----:B------:R-:W2:Y:S02]  /*21b40*/  LDL.LU R20, [R1+0x2a0] ;  /* 0x0002a00001147983 */ /* 0x000ea40000300800 */
[----:B------:R-:W2:Y:S01]  /*21b50*/  LDL.LU R21, [R1+0x2a4] ;  /* 0x0002a40001157983 */ /* 0x000ea20000300800 */
[----:B0-----:R-:W2:Y:S01]  /*21b60*/  LDL.LU R22, [R1+0x2a8] ;  /* 0x0002a80001167983 */ /* 0x001ea20000300800 */
[----:B------:R-:W2:Y:S03]  /*21b70*/  LDL.LU R23, [R1+0x2ac] ;  /* 0x0002ac0001177983 */ /* 0x000ea60000300800 */
[----:B--2---:R-:W-:Y:S01]  /*21b80*/  STL.64 [R1+0x1cc0], R22 ;  /* 0x001cc01601007387 */ /* 0x004fe20000100a00 */
[----:B------:R0:W-:Y:S03]  /*21b90*/  STL.64 [R1+0x1cb8], R20 ;  /* 0x001cb81401007387 */ /* 0x0001e60000100a00 */
[----:B0-----:R-:W2:Y:S01]  /*21ba0*/  LDL.LU R20, [R1+0x290] ;  /* 0x0002900001147983 */ /* 0x001ea20000300800 */
[----:B------:R-:W2:Y:S02]  /*21bb0*/  LDL.LU R21, [R1+0x294] ;  /* 0x0002940001157983 */ /* 0x000ea40000300800 */
[----:B------:R-:W2:Y:S02]  /*21bc0*/  LDL.LU R22, [R1+0x298] ;  /* 0x0002980001167983 */ /* 0x000ea40000300800 */
[----:B------:R-:W2:Y:S02]  /*21bd0*/  LDL.LU R23, [R1+0x29c] ;  /* 0x00029c0001177983 */ /* 0x000ea40000300800 */
[----:B--2---:R-:W-:Y:S01]  /*21be0*/  STL.64 [R1+0x1cd8], R22 ;  /* 0x001cd81601007387 */ /* 0x004fe20000100a00 */
[----:B------:R0:W-:Y:S03]  /*21bf0*/  STL.64 [R1+0x1cd0], R20 ;  /* 0x001cd01401007387 */ /* 0x0001e60000100a00 */
[----:B0-----:R-:W2:Y:S01]  /*21c00*/  LDL.LU R20, [R1+0x250] ;  /* 0x0002500001147983 */ /* 0x001ea20000300800 */
[----:B------:R-:W2:Y:S02]  /*21c10*/  LDL.LU R21, [R1+0x254] ;  /* 0x0002540001157983 */ /* 0x000ea40000300800 */
[----:B------:R-:W2:Y:S02]  /*21c20*/  LDL.LU R22, [R1+0x258] ;  /* 0x0002580001167983 */ /* 0x000ea40000300800 */
[----:B------:R-:W2:Y:S01]  /*21c30*/  LDL.LU R23, [R1+0x25c] ;  /* 0x00025c0001177983 */ /* 0x000ea20000300800 */
[C---:B----4-:R-:W-:Y:S01]  /*21c40*/  HMMA.16816.F32 R16, R4.reuse, R26, R16 ;  /* 0x0000001a0410723c */ /* 0x050fe20000001810 */
[----:B--2---:R-:W-:Y:S01]  /*21c50*/  STL.64 [R1+0x1cf0], R22 ;  /* 0x001cf01601007387 */ /* 0x004fe20000100a00 */
[----:B------:R0:W-:Y:S03]  /*21c60*/  STL.64 [R1+0x1ce8], R20 ;  /* 0x001ce81401007387 */ /* 0x0001e60000100a00 */
[----:B0-----:R-:W2:Y:S01]  /*21c70*/  LDL.LU R20, [R1+0x210] ;  /* 0x0002100001147983 */ /* 0x001ea20000300800 */
[----:B------:R-:W2:Y:S02]  /*21c80*/  LDL.LU R21, [R1+0x214] ;  /* 0x0002140001157983 */ /* 0x000ea40000300800 */
[----:B------:R-:W4:Y:S02]  /*21c90*/  LDL.LU R22, [R1+0x218] ;  /* 0x0002180001167983 */ /* 0x000f240000300800 */
[----:B------:R-:W4:Y:S02]  /*21ca0*/  LDL.LU R23, [R1+0x21c] ;  /* 0x00021c0001177983 */ /* 0x000f240000300800 */
[----:B----4-:R-:W-:Y:S01]  /*21cb0*/  STL.64 [R1+0x1d08], R22 ;  /* 0x001d081601007387 */ /* 0x010fe20000100a00 */
[----:B--2---:R0:W-:Y:S03]  /*21cc0*/  STL.64 [R1+0x1d00], R20 ;  /* 0x001d001401007387 */ /* 0x0041e60000100a00 */
[----:B0-----:R-:W2:Y:S01]  /*21cd0*/  LDL.LU R20, [R1+0x220] ;  /* 0x0002200001147983 */ /* 0x001ea20000300800 */
[----:B------:R-:W2:Y:S02]  /*21ce0*/  LDL.LU R21, [R1+0x224] ;  /* 0x0002240001157983 */ /* 0x000ea40000300800 */
[----:B------:R-:W2:Y:S02]  /*21cf0*/  LDL.LU R22, [R1+0x228] ;  /* 0x0002280001167983 */ /* 0x000ea40000300800 */
[----:B------:R-:W2:Y:S02]  /*21d00*/  LDL.LU R23, [R1+0x22c] ;  /* 0x00022c0001177983 */ /* 0x000ea40000300800 */
[----:B------:R-:W-:Y:S01]  /*21d10*/  STL.64 [R1+0x370], R16 ;  /* 0x0003701001007387 */ /* 0x000fe20000100a00 */
[----:B------:R0:W-:Y:S03]  /*21d20*/  STL.64 [R1+0x378], R18 ;  /* 0x0003781201007387 */ /* 0x0001e60000100a00 */
[----:B0-----:R-:W4:Y:S02]  /*21d30*/  LDL.LU.64 R18, [R1+0x1d20] ;  /* 0x001d200001127983 */ /* 0x001f240000300a00 */
[----:B----4-:R-:W-:Y:S02]  /*21d40*/  HMMA.16816.F32 R4, R4, R18, R12 ;  /* 0x000000120404723c */ /* 0x010fe4000000180c */
[----:B------:R-:W2:Y:S01]  /*21d50*/  LDL.LU.64 R14, [R1+0x1d18] ;  /* 0x001d1800010e7983 */ /* 0x000ea20000300a00 */
[----:B------:R-:W2:Y:S11]  /*21d60*/  LDL.LU.64 R12, [R1+0x1d10] ;  /* 0x001d1000010c7983 */ /* 0x000eb60000300a00 */
[----:B------:R-:W-:Y:S09]  /*21d70*/  @!UPT UIADD3 URZ, URZ, URZ, URZ ;  /* 0x0000003f3f3ff290 */ /* 0x000ff2000fffe03f */
[----:B------:R-:W-:Y:S01]  /*21d80*/  STL.64 [R1+0x360], R4 ;  /* 0x0003600401007387 */ /* 0x000fe20000100a00 */
[----:B------:R-:W-:Y:S01]  /*21d90*/  STL.64 [R1+0x368], R6 ;  /* 0x0003680601007387 */ /* 0x000fe20000100a00 */
[C---:B--2---:R-:W-:Y:S02]  /*21da0*/  HMMA.16816.F32 R8, R12.reuse, R10, R20 ;  /* 0x0000000a0c08723c */ /* 0x044fe40000001814 */
[----:B------:R-:W2:Y:S01]  /*21db0*/  LDL.LU.64 R22, [R1+0x1d08] ;  /* 0x001d080001167983 */ /* 0x000ea20000300a00 */
[----:B------:R-:W2:Y:S11]  /*21dc0*/  LDL.LU.64 R20, [R1+0x1d00] ;  /* 0x001d000001147983 */ /* 0x000eb60000300a00 */
[----:B------:R-:W-:Y:S09]  /*21dd0*/  @!UPT UIADD3 URZ, URZ, URZ, URZ ;  /* 0x0000003f3f3ff290 */ /* 0x000ff2000fffe03f */
[----:B------:R-:W-:Y:S01]  /*21de0*/  STL.64 [R1+0x350], R8 ;  /* 0x0003500801007387 */ /* 0x000fe20000100a00 */
[----:B------:R0:W-:Y:S03]  /*21df0*/  STL.64 [R1+0x358], R10 ;  /* 0x0003580a01007387 */ /* 0x0001e60000100a00 */
[----:B0-----:R-:W2:Y:S02]  /*21e00*/  LDL.LU.64 R10, [R1+0x1cf8] ;  /* 0x001cf800010a7983 */ /* 0x001ea40000300a00 */
        /* <DEDUP_REMOVED lines=22> */
[----:B------:R-:W2:Y:S11]  /*21f70*/  LDL.LU.64 R22, [R1+0x1ca8] ;  /* 0x001ca80001167983 */ /* 0x000eb60000300a00 */
[----:B------:R-:W-:Y:S10]  /*21f80*/  @!UPT UIADD3 URZ, URZ, URZ, URZ ;  /* 0x0000003f3f3ff290 */ /* 0x000ff4000fffe03f */
[----:B------:R-:W-:Y:S01]  /*21f90*/  STL.64 [R1+0x250], R8 ;  /* 0x0002500801007387 */ /* 0x000fe20000100a00 */
[----:B------:R0:W-:Y:S03]  /*21fa0*/  STL.64 [R1+0x258], R10 ;  /* 0x0002580a01007387 */ /* 0x0001e60000100a00 */
        /* <DEDUP_REMOVED lines=8> */
[----:B0-----:R-:W4:Y:S01]  /*22030*/  LDL.LU.64 R22, [R1+0x1c80] ;  /* 0x001c800001167983 */ /* 0x001f220000300a00 */
[----:B------:R-:W4:Y:S02]  /*22040*/  LDL.LU.64 R20, [R1+0x1c78] ;  /* 0x001c780001147983 */ /* 0x000f240000300a00 */
[C---:B----4-:R-:W-:Y:S01]  /*22050*/  HMMA.16816.F32 R24, R12.reuse, R26, R20 ;  /* 0x0000001a0c18723c */ /* 0x050fe20000001814 */
[----:B------:R-:W4:Y:S01]  /*22060*/  LDL.LU.64 R22, [R1+0x1c70] ;  /* 0x001c700001167983 */ /* 0x000f220000300a00 */
[----:B------:R-:W4:Y:S11]  /*22070*/  LDL.LU.64 R20, [R1+0x1c68] ;  /* 0x001c680001147983 */ /* 0x000f360000300a00 */
[----:B------:R-:W-:Y:S10]  /*22080*/  @!UPT UIADD3 URZ, URZ, URZ, URZ ;  /* 0x0000003f3f3ff290 */ /* 0x000ff4000fffe03f */
[----:B------:R-:W-:Y:S01]  /*22090*/  STL.64 [R1+0x230], R24 ;  /* 0x0002301801007387 */ /* 0x000fe20000100a00 */
[----:B------:R0:W-:Y:S03]  /*220a0*/  STL.64 [R1+0x238], R26 ;  /* 0x0002381a01007387 */ /* 0x0001e60000100a00 */
[----:B0-----:R-:W2:Y:S01]  /*220b0*/  LDL.LU.64 R26, [R1+0x1c60] ;  /* 0x001c6000011a7983 */ /* 0x001ea20000300a00 */
[----:B------:R-:W2:Y:S02]  /*220c0*/  LDL.LU.64 R24, [R1+0x1c58] ;  /* 0x001c580001187983 */ /* 0x000ea40000300a00 */
[----:B--2---:R-:W-:Y:S01]  /*220d0*/  HMMA.16816.F32 R12, R12, R18, R24 ;  /* 0x000000120c0c723c */ /* 0x004fe20000001818 */
[----:B------:R-:W2:Y:S01]  /*220e0*/  LDL.LU.64 R24, [R1+0x1c50] ;  /* 0x001c500001187983 */ /* 0x000ea20000300a00 */
[----:B------:R-:W2:Y:S02]  /*220f0*/  LDL.LU.64 R18, [R1+0x1c48] ;  /* 0x001c480001127983 */ /* 0x000ea40000300a00 */
[----:B------:R-:W2:Y:S02]  /*22100*/  LDL.LU.64 R16, [R1+0x1c40] ;  /* 0x001c400001107983 */ /* 0x000ea40000300a00 */
[----:B------:R-:W-:Y:S11]  /*22110*/  IMAD.MOV.U32 R7, RZ, RZ, R0 ;  /* 0x000000ffff077224 */ /* 0x000ff600078e0000 */
[----:B------:R-:W-:Y:S06]  /*22120*/  @!UPT UIADD3 URZ, URZ, URZ, URZ ;  /* 0x0000003f3f3ff290 */ /* 0x000fec000fffe03f */
[----:B------:R0:W-:Y:S01]  /*22130*/  STL.64 [R1+0x210], R12 ;  /* 0x0002100c01007387 */ /* 0x0001e20000100a00 */
[----:B------:R-:W-:Y:S03]  /*22140*/  STL.64 [R1+0x218], R14 ;  /* 0x0002180e01007387 */ /* 0x000fe60000100a00 */
[----:B0-----:R-:W3:Y:S01]  /*22150*/  LDL.LU.64 R12, [R1+0xc0] ;  /* 0x0000c000010c7983 */ /* 0x001ee20000300a00 */
[C---:B--2---:R-:W-:Y:S01]  /*22160*/  HMMA.16816.F32 R8, R16.reuse, R24, R8 ;  /* 0x000000181008723c */ /* 0x044fe20000001808 */
[----:B------:R-:W-:Y:S11]  /*22170*/  IMAD.MOV.U32 R0, RZ, RZ, R25 ;  /* 0x000000ffff007224 */ /* 0x000ff600078e0019 */
[----:B------:R-:W-:Y:S11]  /*22180*/  @!UPT UIADD3 URZ, URZ, URZ, URZ ;  /* 0x0000003f3f3ff290 */ /* 0x000ff6000fffe03f */
[----:B------:R-:W-:Y:S01]  /*22190*/  STL.64 [R1+0x220], R8 ;  /* 0x0002200801007387 */ /* 0x000fe20000100a00 */
[----:B------:R0:W-:Y:S02]  /*221a0*/  STL.64 [R1+0x228], R10 ;  /* 0x0002280a01007387 */ /* 0x0001e40000100a00 */
[----:B0-----:R-:W-:Y:S02]  /*221b0*/  IMAD.MOV.U32 R10, RZ, RZ, R24 ;  /* 0x000000ffff0a7224 */ /* 0x001fe400078e0018 */
[----:B------:R-:W4:Y:S01]  /*221c0*/  LDL.LU.64 R24, [R1+0x1c38] ;  /* 0x001c380001187983 */ /* 0x000f220000300a00 */
[----:B---3--:R-:W-:Y:S02]  /*221d0*/  IMAD.MOV.U32 R4, RZ, RZ, R29 ;  /* 0x000000ffff047224 */ /* 0x008fe400078e001d */
[----:B------:R-:W-:Y:S02]  /*221e0*/  IMAD.MOV.U32 R5, RZ, RZ, R3 ;  /* 0x000000ffff057224 */ /* 0x000fe400078e0003 */
[----:B------:R-:W-:Y:S01]  /*221f0*/  IMAD.MOV.U32 R6, RZ, RZ, R2 ;  /* 0x000000ffff067224 */ /* 0x000fe200078e0002 */
[C---:B----4-:R-:W-:Y:S01]  /*22200*/  HMMA.16816.F32 R24, R16.reuse, R24, R20 ;  /* 0x000000181018723c */ /* 0x050fe20000001814 */
[----:B------:R-:W2:Y:S11]  /*22210*/  LDL.LU.64 R20, [R1+0x1c30] ;  /* 0x001c300001147983 */ /* 0x000eb60000300a00 */
[----:B------:R-:W-:Y:S11]  /*22220*/  @!UPT UIADD3 URZ, URZ, URZ, URZ ;  /* 0x0000003f3f3ff290 */ /* 0x000ff6000fffe03f */
[----:B------:R-:W-:Y:S01]  /*22230*/  STL [R1+0x2a4], R25 ;  /* 0x0002a41901007387 */ /* 0x000fe20000100800 */
[----:B------:R0:W-:Y:S02]  /*22240*/  STL.64 [R1+0x2a8], R26 ;  /* 0x0002a81a01007387 */ /* 0x0001e40000100a00 */
[----:B0-----:R-:W-:Y:S01]  /*22250*/  IMAD.MOV.U32 R27, RZ, RZ, R24 ;  /* 0x000000ffff1b7224 */ /* 0x001fe200078e0018 */
[----:B------:R-:W3:Y:S01]  /*22260*/  LDL.LU R26, [R1+0x1c28] ;  /* 0x001c2800011a7983 */ /* 0x000ee20000300800 */
[----:B------:R-:W4:Y:S02]  /*22270*/  LDL.LU.64 R24, [R1+0x1c20] ;  /* 0x001c200001187983 */ /* 0x000f240000300a00 */
[----:B------:R-:W4:Y:S01]  /*22280*/  LDL.LU.64 R22, [R1+0x1c18] ;  /* 0x001c180001167983 */ /* 0x000f220000300a00 */
[----:B--2---:R-:W-:Y:S01]  /*22290*/  HMMA.16816.F32 R4, R16, R20, R4 ;  /* 0x000000141004723c */ /* 0x004fe20000001804 */
[----:B------:R-:W-:Y:S02]  /*222a0*/  IMAD.MOV.U32 R3, RZ, RZ, R20 ;  /* 0x000000ffff037224 */ /* 0x000fe400078e0014 */
[----:B------:R-:W-:-:S02]  /*222b0*/  IMAD.MOV.U32 R2, RZ, RZ, R21 ;  /* 0x000000ffff027224 */ /* 0x000fc400078e0015 */
[----:B------:R-:W2:Y:S11]  /*222c0*/  LDL.LU.64 R20, [R1+0x1c10] ;  /* 0x001c100001147983 */ /* 0x000eb60000300a00 */
[----:B------:R-:W-:Y:S07]  /*222d0*/  @!UPT UIADD3 URZ, URZ, URZ, URZ ;  /* 0x0000003f3f3ff290 */ /* 0x000fee000fffe03f */
[----:B------:R-:W-:Y:S01]  /*222e0*/  STL.64 [R1+0x2c0], R4 ;  /* 0x0002c00401007387 */ /* 0x000fe20000100a00 */
[----:B------:R2:W-:Y:S02]  /*222f0*/  STL [R1+0x2c8], R6 ;  /* 0x0002c80601007387 */ /* 0x0005e40000100800 */
[----:B------:R-:W-:-:S05]  /*22300*/  IMAD.MOV.U32 R29, RZ, RZ, R7 ;  /* 0x000000ffff1d7224 */ /* 0x000fca00078e0007 */
[----:B------:R-:W-:Y:S04]  /*22310*/  STL [R1+0x1ab0], R29 ;  /* 0x001ab01d01007387 */ /* 0x000fe80000100800 */
[----:B---3--:R-:W-:Y:S01]  /*22320*/  STL.64 [R1+0x1b80], R26 ;  /* 0x001b801a01007387 */ /* 0x008fe20000100a00 */
[----:B----4-:R0:W-:Y:S01]  /*22330*/  STL.64 [R1+0x1b78], R24 ;  /* 0x001b781801007387 */ /* 0x0101e20000100a00 */
[C---:B--2---:R-:W-:Y:S11]  /*22340*/  HMMA.16816.F32 R4, R16.reuse, R24, R20 ;  /* 0x000000181004723c */ /* 0x044ff60000001814 */
[----:B------:R-:W-:Y:S11]  /*22350*/  @!UPT UIADD3 URZ, URZ, URZ, URZ ;  /* 0x0000003f3f3ff290 */ /* 0x000ff6000fffe03f */
[----:B------:R-:W-:Y:S01]  /*22360*/  @!UPT UIADD3 URZ, URZ, URZ, URZ ;  /* 0x0000003f3f3ff290 */ /* 0x000fe2000fffe03f */
[----:B------:R-:W-:Y:S01]  /*22370*/  STL.64 [R1+0x2d0], R4 ;  /* 0x0002d00401007387 */ /* 0x000fe20000100a00 */
[----:B------:R-:W-:Y:S02]  /*22380*/  STL.64 [R1+0x2d8], R6 ;  /* 0x0002d80601007387 */ /* 0x000fe40000100a00 */
[----:B0-----:R-:W2:Y:S02]  /*22390*/  LDL.LU R24, [R1+0x160] ;  /* 0x0001600001187983 */ /* 0x001ea40000300800 */
[----:B------:R-:W2:Y:S01]  /*223a0*/  LDL.LU R25, [R1+0x164] ;  /* 0x0001640001197983 */ /* 0x000ea20000300800 */
[----:B------:R-:W3:Y:S01]  /*223b0*/  LDL.LU R26, [R1+0x168] ;  /* 0x00016800011a7983 */ /* 0x000ee20000300800 */
[----:B------:R-:W3:Y:S02]  /*223c0*/  LDL.LU R27, [R1+0x16c] ;  /* 0x00016c00011b7983 */ /* 0x000ee40000300800 */
[----:B------:R-:W4:Y:S02]  /*223d0*/  LDL.LU R20, [R1+0x1b0] ;  /* 0x0001b00001147983 */ /* 0x000f240000300800 */
[----:B------:R-:W4:Y:S01]  /*223e0*/  LDL.LU R21, [R1+0x1b4] ;  /* 0x0001b40001157983 */ /* 0x000f220000300800 */
[----:B------:R-:W2:Y:S01]  /*223f0*/  LDL.LU R22, [R1+0x1b8] ;  /* 0x0001b80001167983 */ /* 0x000ea20000300800 */
[----:B------:R-:W2:Y:S03]  /*22400*/  LDL.LU R23, [R1+0x1bc] ;  /* 0x0001bc0001177983 */ /* 0x000ea60000300800 */
[----:B--2---:R-:W-:Y:S01]  /*22410*/  STL.64 [R1+0x1be8], R22 ;  /* 0x001be81601007387 */ /* 0x004fe20000100a00 */
[----:B----4-:R0:W-:Y:S03]  /*22420*/  STL.64 [R1+0x1be0], R20 ;  /* 0x001be01401007387 */ /* 0x0101e60000100a00 */
[----:B0-----:R-:W2:Y:S01]  /*22430*/  LDL.LU R20, [R1+0x2b0] ;  /* 0x0002b00001147983 */ /* 0x001ea20000300800 */
[----:B------:R-:W2:Y:S02]  /*22440*/  LDL.LU R21, [R1+0x2b4] ;  /* 0x0002b40001157983 */ /* 0x000ea40000300800 */
[----:B------:R-:W4:Y:S02]  /*22450*/  LDL.LU R22, [R1+0x2b8] ;  /* 0x0002b80001167983 */ /* 0x000f240000300800 */
[----:B------:R-:W4:Y:S01]  /*22460*/  LDL.LU R23, [R1+0x2bc] ;  /* 0x0002bc0001177983 */ /* 0x000f220000300800 */
[----:B------:R-:W2:Y:S01]  /*22470*/  LDL.LU R4, [R1+0x2e0] ;  /* 0x0002e00001047983 */ /* 0x000ea20000300800 */
        /* <DEDUP_REMOVED lines=9> */
[----:B----4-:R-:W-:Y:S01]  /*22510*/  STL.64 [R1+0x1bf8], R22 ;  /* 0x001bf81601007387 */ /* 0x010fe20000100a00 */
[----:B------:R0:W-:Y:S02]  /*22520*/  STL.64 [R1+0x1bf0], R20 ;  /* 0x001bf01401007387 */ /* 0x0001e40000100a00 */
[----:B------:R-:W4:Y:S01]  /*22530*/  LDL.64 R8, [R1+0xe0] ;  /* 0x0000e00001087983 */ /* 0x000f220000100a00 */
[----:B0-----:R-:W4:Y:S01]  /*22540*/  LDL.64 R20, [R1+0xb0] ;  /* 0x0000b00001147983 */ /* 0x001f220000100a00 */
[----:B---3--:R-:W-:Y:S02]  /*22550*/  STL.64 [R1+0x1b90], R26 ;  /* 0x001b901a01007387 */ /* 0x008fe40000100a00 */
[----:B------:R0:W-:Y:S02]  /*22560*/  STL.64 [R1+0x1b88], R24 ;  /* 0x001b881801007387 */ /* 0x0001e40000100a00 */
[----:B0-----:R-:W3:Y:S01]  /*22570*/  LDL.LU R24, [R1+0x180] ;  /* 0x0001800001187983 */ /* 0x001ee20000300800 */
[----:B------:R-:W3:Y:S02]  /*22580*/  LDL.LU R25, [R1+0x184] ;  /* 0x0001840001197983 */ /* 0x000ee40000300800 */
[----:B------:R-:W3:Y:S02]  /*22590*/  LDL.LU R26, [R1+0x188] ;  /* 0x00018800011a7983 */ /* 0x000ee40000300800 */
[----:B------:R-:W-:Y:S01]  /*225a0*/  IMAD.MOV.U32 R27, RZ, RZ, R28 ;  /* 0x000000ffff1b7224 */ /* 0x000fe200078e001c */
[----:B--2---:R-:W-:Y:S11]  /*225b0*/  HMMA.16816.F32 R4, R16, R12, R4 ;  /* 0x0000000c1004723c */ /* 0x004ff60000001804 */
[----:B------:R-:W-:Y:S11]  /*225c0*/  @!UPT UIADD3 URZ, URZ, URZ, URZ ;  /* 0x0000003f3f3ff290 */ /* 0x000ff6000fffe03f */
[----:B------:R-:W-:Y:S02]  /*225d0*/  @!UPT UIADD3 URZ, URZ, URZ, URZ ;  /* 0x0000003f3f3ff290 */ /* 0x000fe4000fffe03f */
[----:B------:R-:W-:Y:S01]  /*225e0*/  IMAD.MOV.U32 R28, RZ, RZ, R6 ;  /* 0x000000ffff1c7224 */ /* 0x000fe200078e0006 */
[----:B---3--:R-:W-:Y:S01]  /*225f0*/  STL.64 [R1+0x1bb0], R26 ;  /* 0x001bb01a01007387 */ /* 0x008fe20000100a00 */
[----:B------:R0:W-:Y:S02]  /*22600*/  STL.64 [R1+0x1ba8], R24 ;  /* 0x001ba81801007387 */ /* 0x0001e40000100a00 */
[----:B------:R-:W2:Y:S02]  /*22610*/  LDL R29, [R1+0xc58] ;  /* 0x000c5800011d7983 */ /* 0x000ea40000100800 */
[----:B------:R1:W-:Y:S02]  /*22620*/  STL.64 [R1+0x2f0], R4 ;  /* 0x0002f00401007387 */ /* 0x0003e40000100a00 */
[----:B0-----:R-:W-:Y:S02]  /*22630*/  IMAD.MOV.U32 R25, RZ, RZ, R0 ;  /* 0x000000ffff197224 */ /* 0x001fe400078e0000 */
[----:B------:R-:W-:-:S02]  /*22640*/  IMAD.MOV.U32 R0, RZ, RZ, R7 ;  /* 0x000000ffff007224 */ /* 0x000fc400078e0007 */
[----:B------:R-:W4:Y:S01]  /*22650*/  LDL.LU.64 R6, [R1+0x1c08] ;  /* 0x001c080001067983 */ /* 0x000f220000300a00 */
[----:B-1----:R-:W4:Y:S02]  /*22660*/  LDL.LU.64 R4, [R1+0x1c00] ;  /* 0x001c000001047983 */ /* 0x002f240000300a00 */
[----:B------:R0:W-:Y:S02]  /*22670*/  STL.64 [R1+0x1b70], R12 ;  /* 0x001b700c01007387 */ /* 0x0001e40000100a00 */
[----:B0-----:R-:W3:Y:S01]  /*22680*/  LDL.LU R12, [R1+0x150] ;  /* 0x00015000010c7983 */ /* 0x001ee20000300800 */
[----:B------:R-:W3:Y:S02]  /*22690*/  LDL.LU R13, [R1+0x154] ;  /* 0x00015400010d7983 */ /* 0x000ee40000300800 */
[----:B------:R-:W2:Y:S02]  /*226a0*/  LDL.LU R14, [R1+0x158] ;  /* 0x00015800010e7983 */ /* 0x000ea40000300800 */
[----:B------:R-:W2:Y:S02]  /*226b0*/  LDL.LU R15, [R1+0x15c] ;  /* 0x00015c00010f7983 */ /* 0x000ea40000300800 */
[----:B--2---:R-:W-:Y:S01]  /*226c0*/  STL.64 [R1+0x1ba0], R14 ;  /* 0x001ba00e01007387 */ /* 0x004fe20000100a00 */
[----:B---3--:R0:W-:Y:S03]  /*226d0*/  STL.64 [R1+0x1b98], R12 ;  /* 0x001b980c01007387 */ /* 0x0081e60000100a00 */
[----:B0-----:R-:W2:Y:S01]  /*226e0*/  LDL.64 R12, [R1+0x10] ;  /* 0x00001000010c7983 */ /* 0x001ea20000100a00 */
[----:B----4-:R-:W-:Y:S03]  /*226f0*/  HMMA.16816.F32 R4, R16, R20, R4 ;  /* 0x000000141004723c */ /* 0x010fe60000001804 */
[----:B--2---:R0:W-:Y:S04]  /*22700*/  STL.64 [R1+0x1bb8], R12 ;  /* 0x001bb80c01007387 */ /* 0x0041e80000100a00 */
[----:B0-----:R-:W2:Y:S01]  /*22710*/  LDL.LU R12, [R1+0x1a0] ;  /* 0x0001a000010c7983 */ /* 0x001ea20000300800 */
[----:B------:R-:W2:Y:S02]  /*22720*/  LDL.LU R13, [R1+0x1a4] ;  /* 0x0001a400010d7983 */ /* 0x000ea40000300800 */
[----:B------:R-:W2:Y:S02]  /*22730*/  LDL.LU R14, [R1+0x1a8] ;  /* 0x0001a800010e7983 */ /* 0x000ea40000300800 */
[----:B------:R-:W2:Y:S01]  /*22740*/  LDL.LU R15, [R1+0x1ac] ;  /* 0x0001ac00010f7983 */ /* 0x000ea20000300800 */
[----:B------:R0:W-:Y:S01]  /*22750*/  STL [R1+0x1ab8], R0 ;  /* 0x001ab80001007387 */ /* 0x0001e20000100800 */
[----:B------:R-:W-:Y:S09]  /*22760*/  STL [R1+0x1ab4], R28 ;  /* 0x001ab41c01007387 */ /* 0x000ff20000100800 */
[----:B------:R1:W-:Y:S02]  /*22770*/  STL.64 [R1+0x300], R4 ;  /* 0x0003000401007387 */ /* 0x0003e40000100a00 */
[----:B------:R3:W-:Y:S01]  /*22780*/  STL.64 [R1+0x308], R6 ;  /* 0x0003080601007387 */ /* 0x0007e20000100a00 */
[----:B------:R-:W4:Y:S01]  /*22790*/  LDL.LU.64 R22, [R1+0x1bf8] ;  /* 0x001bf80001167983 */ /* 0x000f220000300a00 */
[----:B0-----:R-:W-:-:S02]  /*227a0*/  IMAD.MOV.U32 R0, RZ, RZ, R21 ;  /* 0x000000ffff007224 */ /* 0x001fc400078e0015 */
[----:B-1----:R-:W-:Y:S02]  /*227b0*/  IMAD.MOV.U32 R4, RZ, RZ, R20 ;  /* 0x000000ffff047224 */ /* 0x002fe400078e0014 */
[----:B------:R-:W4:Y:S01]  /*227c0*/  LDL.LU.64 R20, [R1+0x1bf0] ;  /* 0x001bf00001147983 */ /* 0x000f220000300a00 */
[----:B------:R-:W-:Y:S02]  /*227d0*/  IMAD.MOV.U32 R24, RZ, RZ, R10 ;  /* 0x000000ffff187224 */ /* 0x000fe400078e000a */
[----:B---3--:R-:W-:Y:S02]  /*227e0*/  IMAD.MOV.U32 R6, RZ, RZ, R8 ;  /* 0x000000ffff067224 */ /* 0x008fe400078e0008 */
[----:B------:R-:W-:Y:S01]  /*227f0*/  IMAD.MOV.U32 R5, RZ, RZ, R9 ;  /* 0x000000ffff057224 */ /* 0x000fe200078e0009 */
[C---:B----4-:R-:W-:Y:S11]  /*22800*/  HMMA.16816.F32 R20, R16.reuse, R8, R20 ;  /* 0x000000081014723c */ /* 0x050ff60000001814 */
[----:B------:R-:W-:Y:S11]  /*22810*/  @!UPT UIADD3 URZ, URZ, URZ, URZ ;  /* 0x0000003f3f3ff290 */ /* 0x000ff6000fffe03f */
[----:B------:R-:W-:Y:S01]  /*22820*/  @!UPT UIADD3 URZ, URZ, URZ, URZ ;  /* 0x0000003f3f3ff290 */ /* 0x000fe2000fffe03f */
[----:B------:R-:W-:Y:S01]  /*22830*/  STL.64 [R1+0x2e0], R20 ;  /* 0x0002e01401007387 */ /* 0x000fe20000100a00 */
[----:B------:R0:W-:Y:S03]  /*22840*/  STL.64 [R1+0x2e8], R22 ;  /* 0x0002e81601007387 */ /* 0x0001e60000100a00 */
[----:B0-----:R-:W3:Y:S01]  /*22850*/  LDL.LU.64 R22, [R1+0x1be8] ;  /* 0x001be80001167983 */ /* 0x001ee20000300a00 */
[----:B------:R-:W3:Y:S02]  /*22860*/  LDL.LU.64 R20, [R1+0x1be0] ;  /* 0x001be00001147983 */ /* 0x000ee40000300a00 */
[----:B------:R-:W4:Y:S02]  /*22870*/  LDL.LU.64 R10, [R1+0x1bd8] ;  /* 0x001bd800010a7983 */ /* 0x000f240000300a00 */
[----:B------:R-:W3:Y:S02]  /*22880*/  LDL.LU.64 R8, [R1+0x1bd0] ;  /* 0x001bd00001087983 */ /* 0x000ee40000300a00 */
[----:B---3--:R-:W-:Y:S01]  /*22890*/  HMMA.16816.F32 R16, R16, R8, R20 ;  /* 0x000000081010723c */ /* 0x008fe20000001814 */
[----:B------:R-:W2:Y:S01]  /*228a0*/  LDL.LU.64 R22, [R1+0x1bc8] ;  /* 0x001bc80001167983 */ /* 0x000ea20000300a00 */
[----:B------:R-:W2:Y:S11]  /*228b0*/  LDL.LU.64 R20, [R1+0x1bc0] ;  /* 0x001bc00001147983 */ /* 0x000eb60000300a00 */
[----:B------:R-:W-:Y:S10]  /*228c0*/  @!UPT UIADD3 URZ, URZ, URZ, URZ ;  /* 0x0000003f3f3ff290 */ /* 0x000ff4000fffe03f */
[----:B------:R-:W-:Y:S01]  /*228d0*/  STL.64 [R1+0x2b0], R16 ;  /* 0x0002b01001007387 */ /* 0x000fe20000100a00 */
[----:B------:R-:W-:Y:S02]  /*228e0*/  STL.64 [R1+0x2b8], R18 ;  /* 0x0002b81201007387 */ /* 0x000fe40000100a00 */
[----:B------:R-:W-:Y:S01]  /*228f0*/  STL.64 [R1+0x1b48], R8 ;  /* 0x001b480801007387 */ /* 0x000fe20000100a00 */
[----:B--2---:R-:W-:Y:S01]  /*22900*/  HMMA.16816.F32 R24, R20, R24, R12 ;  /* 0x000000181418723c */ /* 0x004fe2000000180c */
[----:B------:R-:W2:Y:S11]  /*22910*/  LDL.LU.64 R12, [R1+0x1bb8] ;  /* 0x001bb800010c7983 */ /* 0x000eb60000300a00 */
[----:B------:R-:W-:Y:S11]  /*22920*/  @!UPT UIADD3 URZ, URZ, URZ, URZ ;  /* 0x0000003f3f3ff290 */ /* 0x000ff6000fffe03f */
[----:B------:R-:W-:Y:S01]  /*22930*/  STL.64 [R1+0x290], R24 ;  /* 0x0002901801007387 */ /* 0x000fe20000100a00 */
[----:B------:R0:W-:Y:S03]  /*22940*/  STL.64 [R1+0x298], R26 ;  /* 0x0002981a01007387 */ /* 0x0001e60000100a00 */
[----:B0-----:R-:W3:Y:S01]  /*22950*/  LDL.LU.64 R26, [R1+0x1bb0] ;  /* 0x001bb000011a7983 */ /* 0x001ee20000300a00 */
[----:B------:R-:W3:Y:S02]  /*22960*/  LDL.LU.64 R24, [R1+0x1ba8] ;  /* 0x001ba80001187983 */ /* 0x000ee40000300a00 */
[----:B------:R-:W4:Y:S02]  /*22970*/  LDL.LU.64 R14, [R1+0x1ba0] ;  /* 0x001ba000010e7983 */ /* 0x000f240000300a00 */
[----:B------:R-:W-:Y:S02]  /*22980*/  IMAD.MOV.U32 R16, RZ, RZ, R3 ;  /* 0x000000ffff107224 */ /* 0x000fe400078e0003 */
[----:B------:R-:W-:-:S02]  /*22990*/  IMAD.MOV.U32 R17, RZ, RZ, R2 ;  /* 0x000000ffff117224 */ /* 0x000fc400078e0002 */
[----:B--2---:R-:W-:Y:S02]  /*229a0*/  IMAD.MOV.U32 R8, RZ, RZ, R12 ;  /* 0x000000ffff087224 */ /* 0x004fe400078e000c */
[----:B------:R-:W-:Y:S01]  /*229b0*/  IMAD.MOV.U32 R7, RZ, RZ, R13 ;  /* 0x000000ffff077224 */ /* 0x000fe200078e000d */
[C---:B---3--:R-:W-:Y:S01]  /*229c0*/  HMMA.16816.F32 R24, R20.reuse, R12, R24 ;  /* 0x0000000c1418723c */ /* 0x048fe20000001818 */
[----:B------:R-:W4:Y:S11]  /*229d0*/  LDL.LU.64 R12, [R1+0x1b98] ;  /* 0x001b9800010c7983 */ /* 0x000f360000300a00 */
[----:B------:R-:W-:Y:S11]  /*229e0*/  @!UPT UIADD3 URZ, URZ, URZ, URZ ;  /* 0x0000003f3f3ff290 */ /* 0x000ff6000fffe03f */
[----:B------:R0:W-:Y:S01]  /*229f0*/  STL.64 [R1+0x200], R24 ;  /* 0x0002001801007387 */ /* 0x0001e20000100a00 */
[----:B------:R-:W-:Y:S02]  /*22a00*/  IMAD.MOV.U32 R3, RZ, RZ, R26 ;  /* 0x000000ffff037224 */ /* 0x000fe400078e001a */
[----:B------:R-:W-:Y:S02]  /*22a10*/  IMAD.MOV.U32 R2, RZ, RZ, R27 ;  /* 0x000000ffff027224 */ /* 0x000fe400078e001b */
[----:B------:R-:W2:Y:S04]  /*22a20*/  LDL.LU.64 R26, [R1+0x1b90] ;  /* 0x001b9000011a7983 */ /* 0x000ea80000300a00 */
[----:B0-----:R-:W2:Y:S01]  /*22a30*/  LDL.LU.64 R24, [R1+0x1b88] ;  /* 0x001b880001187983 */ /* 0x001ea20000300a00 */
[----:B------:R-:W-:Y:S02]  /*22a40*/  STL [R1+0x19c4], R2 ;  /* 0x0019c40201007387 */ /* 0x000fe40000100800 */
[----:B------:R-:W-:Y:S01]  /*22a50*/  STL [R1+0x19c0], R3 ;  /* 0x0019c00301007387 */ /* 0x000fe20000100800 */
[C---:B--2---:R-:W-:Y:S01]  /*22a60*/  HMMA.16816.F32 R16, R20.reuse, R16, R24 ;  /* 0x000000101410723c */ /* 0x044fe20000001818 */
[----:B------:R-:W2:Y:S01]  /*22a70*/  LDL.LU.64 R26, [R1+0x1b80] ;  /* 0x001b8000011a7983 */ /* 0x000ea20000300a00 */
[----:B------:R-:W4:Y:S11]  /*22a80*/  LDL.LU.64 R24, [R1+0x1b78] ;  /* 0x001b780001187983 */ /* 0x000f360000300a00 */
[----:B------:R-:W-:Y:S10]  /*22a90*/  @!UPT UIADD3 URZ, URZ, URZ, URZ ;  /* 0x0000003f3f3ff290 */ /* 0x000ff4000fffe03f */
[----:B------:R-:W-:Y:S01]  /*22aa0*/  STL.64 [R1+0x1e0], R16 ;  /* 0x0001e01001007387 */ /* 0x000fe20000100a00 */
[----:B------:R0:W-:Y:S03]  /*22ab0*/  STL.64 [R1+0x1e8], R18 ;  /* 0x0001e81201007387 */ /* 0x0001e60000100a00 */
[----:B0-----:R-:W3:Y:S01]  /*22ac0*/  LDL R19, [R1+0x384] ;  /* 0x0003840001137983 */ /* 0x001ee20000100800 */
[----:B----4-:R-:W-:Y:S03]  /*22ad0*/  HMMA.16816.F32 R12, R20, R24, R12 ;  /* 0x00000018140c723c */ /* 0x010fe6000000180c */
[----:B---3--:R0:W-:Y:S01]  /*22ae0*/  STL [R1+0x1ae8], R19 ;  /* 0x001ae81301007387 */ /* 0x0081e20000100800 */
[----:B------:R-:W3:Y:S02]  /*22af0*/  LDL.LU R16, [R1+0x130] ;  /* 0x0001300001107983 */ /* 0x000ee40000300800 */
[----:B------:R-:W3:Y:S02]  /*22b00*/  LDL.LU R17, [R1+0x134] ;  /* 0x0001340001117983 */ /* 0x000ee40000300800 */
[----:B------:R-:W3:Y:S01]  /*22b10*/  LDL.LU R18, [R1+0x138] ;  /* 0x0001380001127983 */ /* 0x000ee20000300800 */
[----:B0-----:R-:W3:Y:S11]  /*22b20*/  LDL.LU R19, [R1+0x13c] ;  /* 0x00013c0001137983 */ /* 0x001ef60000300800 */
[----:B------:R-:W-:Y:S03]  /*22b30*/  @!UPT UIADD3 URZ, URZ, URZ, URZ ;  /* 0x0000003f3f3ff290 */ /* 0x000fe6000fffe03f */
[----:B------:R0:W-:Y:S02]  /*22b40*/  STL.64 [R1+0x1c0], R12 ;  /* 0x0001c00c01007387 */ /* 0x0001e40000100a00 */
[----:B0-----:R-:W3:Y:S01]  /*22b50*/  LDL.LU.64 R12, [R1+0x1b70] ;  /* 0x001b7000010c7983 */ /* 0x001ee20000300a00 */
[----:B--2---:R-:W-:Y:S02]  /*22b60*/  STL.64 [R1+0x1b00], R26 ;  /* 0x001b001a01007387 */ /* 0x004fe40000100a00 */
[----:B------:R0:W-:Y:S02]  /*22b70*/  STL.64 [R1+0x1af8], R24 ;  /* 0x001af81801007387 */ /* 0x0001e40000100a00 */
[----:B0-----:R-:W2:Y:S01]  /*22b80*/  LDL.LU.64 R24, [R1] ;  /* 0x0000000001187983 */ /* 0x001ea20000300a00 */
[----:B------:R-:W-:Y:S02]  /*22b90*/  IMAD.MOV.U32 R3, RZ, RZ, R15 ;  /* 0x000000ffff037224 */ /* 0x000fe400078e000f */
[----:B------:R-:W-:-:S02]  /*22ba0*/  IMAD.MOV.U32 R2, RZ, RZ, R14 ;  /* 0x000000ffff027224 */ /* 0x000fc400078e000e */
[----:B------:R-:W-:Y:S01]  /*22bb0*/  IMAD.MOV.U32 R9, RZ, RZ, R5 ;  /* 0x000000ffff097224 */ /* 0x000fe200078e0005 */
[----:B---3--:R-:W-:Y:S01]  /*22bc0*/  HMMA.16816.F32 R16, R20, R12, R16 ;  /* 0x0000000c1410723c */ /* 0x008fe20000001810 */
[----:B--2---:R0:W-:Y:S01]  /*22bd0*/  STL.64 [R1+0x1b18], R24 ;  /* 0x001b181801007387 */ /* 0x0041e20000100a00 */
[----:B------:R-:W-:Y:S02]  /*22be0*/  STL [R1+0x19cc], R3 ;  /* 0x0019cc0301007387 */ /* 0x000fe40000100800 */
[----:B------:R-:W-:Y:S11]  /*22bf0*/  STL [R1+0x19c8], R2 ;  /* 0x0019c80201007387 */ /* 0x000ff60000100800 */
[----:B------:R-:W-:Y:S08]  /*22c00*/  @!UPT UIADD3 URZ, URZ, URZ, URZ ;  /* 0x0000003f3f3ff290 */ /* 0x000ff0000fffe03f */
[----:B------:R1:W-:Y:S01]  /*22c10*/  STL.64 [R1+0x1b0], R16 ;  /* 0x0001b01001007387 */ /* 0x0003e20000100a00 */
[----:B0-----:R-:W-:Y:S02]  /*22c20*/  IMAD.MOV.U32 R24, RZ, RZ, R8 ;  /* 0x000000ffff187224 */ /* 0x001fe400078e0008 */
[----:B------:R-:W-:Y:S01]  /*22c30*/  IMAD.MOV.U32 R8, RZ, RZ, R6 ;  /* 0x000000ffff087224 */ /* 0x000fe200078e0006 */
[----:B------:R-:W-:Y:S01]  /*22c40*/  STL.64 [R1+0x1b8], R18 ;  /* 0x0001b81201007387 */ /* 0x000fe20000100a00 */
[----:B------:R-:W-:Y:S03]  /*22c50*/  STL.64 [R1+0x1b68], R10 ;  /* 0x001b680a01007387 */ /* 0x000fe60000100a00 */
[----:B------:R0:W-:Y:S01]  /*22c60*/  STL.64 [R1+0x1b60], R8 ;  /* 0x001b600801007387 */ /* 0x0001e20000100a00 */
[----:B-1----:R-:W-:Y:S02]  /*22c70*/  IMAD.MOV.U32 R16, RZ, RZ, R4 ;  /* 0x000000ffff107224 */ /* 0x002fe400078e0004 */
[----:B------:R-:W-:Y:S01]  /*22c80*/  IMAD.MOV.U32 R25, RZ, RZ, R7 ;  /* 0x000000ffff197224 */ /* 0x000fe200078e0007 */
[----:B0-----:R-:W2:Y:S01]  /*22c90*/  LDL.LU R8, [R1+0x120] ;  /* 0x0001200001087983 */ /* 0x001ea20000300800 */
[----:B------:R-:W2:Y:S02]  /*22ca0*/  LDL.LU R9, [R1+0x124] ;  /* 0x0001240001097983 */ /* 0x000ea40000300800 */
[----:B------:R-:W2:Y:S02]  /*22cb0*/  LDL.LU R10, [R1+0x128] ;  /* 0x00012800010a7983 */ /* 0x000ea40000300800 */
[----:B------:R-:W2:Y:S01]  /*22cc0*/  LDL.LU R11, [R1+0x12c] ;  /* 0x00012c00010b7983 */ /* 0x000ea20000300800 */
[----:B------:R-:W3:Y:S01]  /*22cd0*/  LDL.LU R4, [R1+0xd0] ;  /* 0x0000d00001047983 */ /* 0x000ee20000300800 */
[----:B------:R-:W3:Y:S02]  /*22ce0*/  LDL.LU R5, [R1+0xd4] ;  /* 0x0000d40001057983 */ /* 0x000ee40000300800 */
[----:B------:R-:W4:Y:S02]  /*22cf0*/  LDL.LU R6, [R1+0xd8] ;  /* 0x0000d80001067983 */ /* 0x000f240000300800 */
[----:B------:R-:W4:Y:S02]  /*22d00*/  LDL.LU R7, [R1+0xdc] ;  /* 0x0000dc0001077983 */ /* 0x000f240000300800 */
[----:B----4-:R-:W-:Y:S01]  /*22d10*/  STL.64 [R1+0x1b58], R6 ;  /* 0x001b580601007387 */ /* 0x010fe20000100a00 */
[----:B---3--:R0:W-:Y:S03]  /*22d20*/  STL.64 [R1+0x1b50], R4 ;  /* 0x001b500401007387 */ /* 0x0081e60000100a00 */
[----:B0-----:R-:W3:Y:S01]  /*22d30*/  LDL.LU R4, [R1+0x110] ;  /* 0x0001100001047983 */ /* 0x001ee20000300800 */
[----:B------:R-:W3:Y:S02]  /*22d40*/  LDL.LU R5, [R1+0x114] ;  /* 0x0001140001057983 */ /* 0x000ee40000300800 */
[----:B------:R-:W3:Y:S02]  /*22d50*/  LDL.LU R6, [R1+0x118] ;  /* 0x0001180001067983 */ /* 0x000ee40000300800 */
[----:B------:R-:W3:Y:S01]  /*22d60*/  LDL.LU R7, [R1+0x11c] ;  /* 0x00011c0001077983 */ /* 0x000ee20000300800 */
[----:B------:R0:W-:Y:S04]  /*22d70*/  STL.64 [R1+0x1b30], R24 ;  /* 0x001b301801007387 */ /* 0x0001e80000100a00 */
[----:B0-----:R-:W4:Y:S01]  /*22d80*/  LDL.LU R24, [R1+0xf0] ;  /* 0x0000f00001187983 */ /* 0x001f220000300800 */
[----:B------:R-:W4:Y:S02]  /*22d90*/  LDL.LU R25, [R1+0xf4] ;  /* 0x0000f40001197983 */ /* 0x000f240000300800 */
[----:B------:R-:W4:Y:S02]  /*22da0*/  LDL.LU R26, [R1+0xf8] ;  /* 0x0000f800011a7983 */ /* 0x000f240000300800 */
[----:B------:R-:W4:Y:S01]  /*22db0*/  LDL.LU R27, [R1+0xfc] ;  /* 0x0000fc00011b7983 */ /* 0x000f220000300800 */
[----:B------:R0:W-:Y:S04]  /*22dc0*/  STL.64 [R1+0x1af0], R12 ;  /* 0x001af00c01007387 */ /* 0x0001e80000100a00 */
        /* <DEDUP_REMOVED lines=9> */
[----:B------:R-:W2:Y:S02]  /*22e60*/  LDL.LU R15, [R1+0x17c] ;  /* 0x00017c00010f7983 */ /* 0x000ea40000300800 */
[----:B------:R-:W-:-:S07]  /*22e70*/  IMAD.MOV.U32 R17, RZ, RZ, R0 ;  /* 0x000000ffff117224 */ /* 0x000fce00078e0000 */
[----:B------:R-:W-:Y:S01]  /*22e80*/  HMMA.16816.F32 R16, R20, R16, R8 ;  /* 0x000000101410723c */ /* 0x000fe20000001808 */
[----:B--2---:R-:W-:Y:S01]  /*22e90*/  STL.64 [R1+0x1b28], R14 ;  /* 0x001b280e01007387 */ /* 0x004fe20000100a00 */
[----:B------:R0:W-:Y:S03]  /*22ea0*/  STL.64 [R1+0x1b20], R12 ;  /* 0x001b200c01007387 */ /* 0x0001e60000100a00 */
[----:B0-----:R-:W2:Y:S01]  /*22eb0*/  LDL.LU R12, [R1+0x140] ;  /* 0x00014000010c7983 */ /* 0x001ea20000300800 */
[----:B------:R-:W2:Y:S02]  /*22ec0*/  LDL.LU R13, [R1+0x144] ;  /* 0x00014400010d7983 */ /* 0x000ea40000300800 */
[----:B------:R-:W2:Y:S02]  /*22ed0*/  LDL.LU R14, [R1+0x148] ;  /* 0x00014800010e7983 */ /* 0x000ea40000300800 */
[----:B------:R-:W2:Y:S01]  /*22ee0*/  LDL.LU R15, [R1+0x14c] ;  /* 0x00014c00010f7983 */ /* 0x000ea20000300800 */
[----:B------:R-:W2:Y:S01]  /*22ef0*/  LDL.LU.64 R10, [R1+0x1b68] ;  /* 0x001b6800010a7983 */ /* 0x000ea20000300a00 */
[----:B------:R-:W3:Y:S11]  /*22f00*/  LDL.LU.64 R8, [R1+0x1b60] ;  /* 0x001b600001087983 */ /* 0x000ef60000300a00 */
[----:B------:R0:W-:Y:S02]  /*22f10*/  STL.64 [R1+0x1a0], R16 ;  /* 0x0001a01001007387 */ /* 0x0001e40000100a00 */
[----:B------:R2:W-:Y:S01]  /*22f20*/  STL.64 [R1+0x1a8], R18 ;  /* 0x0001a81201007387 */ /* 0x0005e20000100a00 */
[----:B0-----:R-:W4:Y:S01]  /*22f30*/  LDL.LU R16, [R1+0x1d0] ;  /* 0x0001d00001107983 */ /* 0x001f220000300800 */
[----:B------:R-:W4:Y:S02]  /*22f40*/  LDL.LU R17, [R1+0x1d4] ;  /* 0x0001d40001117983 */ /* 0x000f240000300800 */
[----:B--2---:R-:W-:-:S02]  /*22f50*/  IMAD.MOV.U32 R18, RZ, RZ, R11 ;  /* 0x000000ffff127224 */ /* 0x004fc400078e000b */
[----:B------:R-:W-:Y:S02]  /*22f60*/  IMAD.MOV.U32 R19, RZ, RZ, R10 ;  /* 0x000000ffff137224 */ /* 0x000fe400078e000a */
[----:B---3--:R-:W-:Y:S01]  /*22f70*/  HMMA.16816.F32 R8, R20, R8, R4 ;  /* 0x000000081408723c */ /* 0x008fe20000001804 */
[----:B------:R-:W2:Y:S01]  /*22f80*/  LDL.LU.64 R6, [R1+0x1b58] ;  /* 0x001b580001067983 */ /* 0x000ea20000300a00 */
[----:B------:R-:W2:Y:S11]  /*22f90*/  LDL.LU.64 R4, [R1+0x1b50] ;  /* 0x001b500001047983 */ /* 0x000eb60000300a00 */
[----:B------:R-:W-:Y:S10]  /*22fa0*/  @!UPT UIADD3 URZ, URZ, URZ, URZ ;  /* 0x0000003f3f3ff290 */ /* 0x000ff4000fffe03f */
[----:B------:R0:W-:Y:S04]  /*22fb0*/  STL.64 [R1+0x160], R8 ;  /* 0x0001600801007387 */ /* 0x0001e80000100a00 */
[----:B0-----:R-:W2:Y:S01]  /*22fc0*/  LDL.LU.64 R8, [R1+0x1b48] ;  /* 0x001b480001087983 */ /* 0x001ea20000300a00 */
[----:B------:R-:W-:Y:S02]  /*22fd0*/  IMAD.MOV.U32 R2, RZ, RZ, R11 ;  /* 0x000000ffff027224 */ /* 0x000fe400078e000b */
[----:B------:R-:W-:-:S03]  /*22fe0*/  IMAD.MOV.U32 R3, RZ, RZ, R10 ;  /* 0x000000ffff037224 */ /* 0x000fc600078e000a */
[----:B------:R-:W-:Y:S02]  /*22ff0*/  STL [R1+0x1ac0], R2 ;  /* 0x001ac00201007387 */ /* 0x000fe40000100800 */
[----:B------:R-:W-:Y:S01]  /*23000*/  STL [R1+0x1abc], R3 ;  /* 0x001abc0301007387 */ /* 0x000fe20000100800 */
[----:B--2---:R-:W-:Y:S01]  /*23010*/  HMMA.16816.F32 R20, R20, R8, R4 ;  /* 0x000000081414723c */ /* 0x004fe20000001804 */
[----:B------:R-:W-:-:S06]  /*23020*/  IMAD.MOV.U32 R0, RZ, RZ, R9 ;  /* 0x000000ffff007224 */ /* 0x000fcc00078e0009 */
[----:B------:R-:W-:Y:S11]  /*23030*/  IMAD.MOV.U32 R4, RZ, RZ, R8 ;  /* 0x000000ffff047224 */ /* 0x000ff600078e0008 */
[----:B------:R-:W-:Y:S05]  /*23040*/  @!UPT UIADD3 URZ, URZ, URZ, URZ ;  /* 0x0000003f3f3ff290 */ /* 0x000fea000fffe03f */
[----:B------:R0:W-:Y:S01]  /*23050*/  STL.64 [R1+0x150], R20 ;  /* 0x0001501401007387 */ /* 0x0001e20000100a00 */
[----:B------:R-:W-:Y:S02]  /*23060*/  STL.64 [R1+0x158], R22 ;  /* 0x0001581601007387 */ /* 0x000fe40000100a00 */
[----:B------:R-:W4:Y:S02]  /*23070*/  LDL.LU.64 R10, [R1+0x1b40] ;  /* 0x001b4000010a7983 */ /* 0x000f240000300a00 */
[----:B------:R-:W4:Y:S01]  /*23080*/  LDL.LU.64 R8, [R1+0x1b38] ;  /* 0x001b380001087983 */ /* 0x000f220000300a00 */
[----:B0-----:R-:W4:Y:S02]  /*23090*/  LDL.LU.64 R20, [R1+0x20] ;  /* 0x0000200001147983 */ /* 0x001f240000300a00 */
[C---:B----4-:R-:W-:Y:S11]  /*230a0*/  HMMA.16816.F32 R24, R8.reuse, R20, R24 ;  /* 0x000000140818723c */ /* 0x050ff60000001818 */
[----:B------:R-:W-:Y:S11]  /*230b0*/  @!UPT UIADD3 URZ, URZ, URZ, URZ ;  /* 0x0000003f3f3ff290 */ /* 0x000ff6000fffe03f */
[----:B------:R-:W-:Y:S01]  /*230c0*/  @!UPT UIADD3 URZ, URZ, URZ, URZ ;  /* 0x0000003f3f3ff290 */ /* 0x000fe2000fffe03f */
[----:B------:R0:W-:Y:S01]  /*230d0*/  STL.64 [R1+0x120], R24 ;  /* 0x0001201801007387 */ /* 0x0001e20000100a00 */
[----:B------:R1:W-:Y:S03]  /*230e0*/  STL.64 [R1+0x128], R26 ;  /* 0x0001281a01007387 */ /* 0x0003e60000100a00 */
[----:B0-----:R-:W1:Y:S01]  /*230f0*/  LDL.LU.64 R24, [R1+0x1b30] ;  /* 0x001b300001187983 */ /* 0x001e620000300a00 */
[----:B------:R-:W-:Y:S02]  /*23100*/  IMAD.MOV.U32 R3, RZ, RZ, R21 ;  /* 0x000000ffff037224 */ /* 0x000fe400078e0015 */
[----:B------:R-:W-:Y:S02]  /*23110*/  IMAD.MOV.U32 R2, RZ, RZ, R20 ;  /* 0x000000ffff027224 */ /* 0x000fe400078e0014 */
[----:B------:R-:W2:Y:S01]  /*23120*/  LDL.LU.64 R20, [R1+0xe0] ;  /* 0x0000e00001147983 */ /* 0x000ea20000300a00 */
[----:B------:R-:W-:Y:S02]  /*23130*/  STL [R1+0x1ac8], R3 ;  /* 0x001ac80301007387 */ /* 0x000fe40000100800 */
[----:B------:R-:W-:Y:S01]  /*23140*/  STL [R1+0x1ac4], R2 ;  /* 0x001ac40201007387 */ /* 0x000fe20000100800 */
[C---:B-1----:R-:W-:Y:S01]  /*23150*/  HMMA.16816.F32 R24, R8.reuse, R24, R12 ;  /* 0x000000180818723c */ /* 0x042fe2000000180c */
[----:B------:R-:W3:Y:S01]  /*23160*/  LDL.LU.64 R14, [R1+0x1b28] ;  /* 0x001b2800010e7983 */ /* 0x000ee20000300a00 */
[----:B------:R-:W3:Y:S11]  /*23170*/  LDL.LU.64 R12, [R1+0x1b20] ;  /* 0x001b2000010c7983 */ /* 0x000ef60000300a00 */
[----:B------:R-:W-:Y:S10]  /*23180*/  @!UPT UIADD3 URZ, URZ, URZ, URZ ;  /* 0x0000003f3f3ff290 */ /* 0x000ff4000fffe03f */
[----:B------:R0:W-:Y:S01]  /*23190*/  STL.64 [R1+0x110], R24 ;  /* 0x0001101801007387 */ /* 0x0001e20000100a00 */
[----:B------:R-:W-:Y:S03]  /*231a0*/  STL.64 [R1+0x118], R26 ;  /* 0x0001181a01007387 */ /* 0x000fe60000100a00 */
[----:B0-----:R-:W3:Y:S02]  /*231b0*/  LDL.LU.64 R24, [R1+0x1b18] ;  /* 0x001b180001187983 */ /* 0x001ee40000300a00 */
[C---:B---3--:R-:W-:Y:S01]  /*231c0*/  HMMA.16816.F32 R12, R8.reuse, R24, R12 ;  /* 0x00000018080c723c */ /* 0x048fe2000000180c */
[----:B------:R-:W-:Y:S02]  /*231d0*/  IMAD.MOV.U32 R3, RZ, RZ, R24 ;  /* 0x000000ffff037224 */ /* 0x000fe400078e0018 */
[----:B------:R-:W-:Y:S11]  /*231e0*/  IMAD.MOV.U32 R2, RZ, RZ, R25 ;  /* 0x000000ffff027224 */ /* 0x000ff600078e0019 */
[----:B------:R-:W-:Y:S09]  /*231f0*/  @!UPT UIADD3 URZ, URZ, URZ, URZ ;  /* 0x0000003f3f3ff290 */ /* 0x000ff2000fffe03f */
[----:B------:R-:W-:Y:S01]  /*23200*/  STL.64 [R1+0xf0], R12 ;  /* 0x0000f00c01007387 */ /* 0x000fe20000100a00 */
[----:B------:R0:W-:Y:S03]  /*23210*/  STL.64 [R1+0xf8], R14 ;  /* 0x0000f80e01007387 */ /* 0x0001e60000100a00 */
[----:B0-----:R-:W3:Y:S01]  /*23220*/  LDL.LU.64 R14, [R1+0x1b10] ;  /* 0x001b1000010e7983 */ /* 0x001ee20000300a00 */
[----:B------:R-:W3:Y:S02]  /*23230*/  LDL.LU.64 R12, [R1+0x1b08] ;  /* 0x001b0800010c7983 */ /* 0x000ee40000300a00 */
[----:B------:R-:W4:Y:S02]  /*23240*/  LDL.LU.64 R26, [R1+0x1b00] ;  /* 0x001b0000011a7983 */ /* 0x000f240000300a00 */
[----:B------:R-:W3:Y:S02]  /*23250*/  LDL.LU.64 R24, [R1+0x1af8] ;  /* 0x001af80001187983 */ /* 0x000ee40000300a00 */
[----:B---3--:R-:W-:Y:S11]  /*23260*/  HMMA.16816.F32 R12, R8, R24, R12 ;  /* 0x00000018080c723c */ /* 0x008ff6000000180c */
[----:B------:R-:W-:Y:S11]  /*23270*/  @!UPT UIADD3 URZ, URZ, URZ, URZ ;  /* 0x0000003f3f3ff290 */ /* 0x000ff6000fffe03f */
[----:B------:R-:W-:Y:S01]  /*23280*/  @!UPT UIADD3 URZ, URZ, URZ, URZ ;  /* 0x0000003f3f3ff290 */ /* 0x000fe2000fffe03f */
[----:B------:R0:W-:Y:S01]  /*23290*/  STL.64 [R1+0xd0], R12 ;  /* 0x0000d00c01007387 */ /* 0x0001e20000100a00 */
[----:B------:R-:W-:Y:S03]  /*232a0*/  STL.64 [R1+0xd8], R14 ;  /* 0x0000d80e01007387 */ /* 0x000fe60000100a00 */
[----:B0-----:R-:W3:Y:S01]  /*232b0*/  LDL.LU.64 R12, [R1+0x1af0] ;  /* 0x001af000010c7983 */ /* 0x001ee20000300a00 */
[----:B----4-:R-:W-:Y:S02]  /*232c0*/  STL.64 [R1+0x1a70], R26 ;  /* 0x001a701a01007387 */ /* 0x010fe40000100a00 */
[----:B------:R0:W-:Y:S02]  /*232d0*/  STL.64 [R1+0x1a68], R24 ;  /* 0x001a681801007387 */ /* 0x0001e40000100a00 */
[----:B0-----:R-:W-:Y:S02]  /*232e0*/  IMAD.MOV.U32 R24, RZ, RZ, R4 ;  /* 0x000000ffff187224 */ /* 0x001fe400078e0004 */
[----:B------:R-:W0:Y:S01]  /*232f0*/  LDSM.16.MT88.4 R4, [R29+0x2080] ;  /* 0x002080001d04783b */ /* 0x000e220000004200 */
[----:B------:R-:W-:-:S05]  /*23300*/  IMAD.MOV.U32 R25, RZ, RZ, R0 ;  /* 0x000000ffff197224 */ /* 0x000fca00078e0000 */
[----:B------:R1:W-:Y:S04]  /*23310*/  STL.64 [R1+0x1ad0], R24 ;  /* 0x001ad01801007387 */ /* 0x0003e80000100a00 */
[----:B-1----:R-:W4:Y:S04]  /*23320*/  LDL.LU.64 R24, [R1+0xb0] ;  /* 0x0000b00001187983 */ /* 0x002f280000300a00 */
[----:B0-----:R-:W-:Y:S01]  /*23330*/  STL.64 [R1+0x1ae0], R6 ;  /* 0x001ae00601007387 */ /* 0x001fe20000100a00 */
[----:B------:R0:W-:Y:S03]  /*23340*/  STL.64 [R1+0x1ad8], R4 ;  /* 0x001ad80401007387 */ /* 0x0001e60000100a00 */
[----:B0-----:R-:W2:Y:S01]  /*23350*/  LDL.LU R4, [R1+0x1f0] ;  /* 0x0001f00001047983 */ /* 0x001ea20000300800 */
[----:B------:R-:W2:Y:S02]  /*23360*/  LDL.LU R5, [R1+0x1f4] ;  /* 0x0001f40001057983 */ /* 0x000ea40000300800 */
[----:B------:R-:W2:Y:S02]  /*23370*/  LDL.LU R6, [R1+0x1f8] ;  /* 0x0001f80001067983 */ /* 0x000ea40000300800 */
[----:B------:R-:W2:Y:S01]  /*23380*/  LDL.LU R7, [R1+0x1fc] ;  /* 0x0001fc0001077983 */ /* 0x000ea20000300800 */
[C---:B---3--:R-:W-:Y:S11]  /*23390*/  HMMA.16816.F32 R16, R8.reuse, R12, R16 ;  /* 0x0000000c0810723c */ /* 0x048ff60000001810 */
[----:B------:R-:W-:Y:S11]  /*233a0*/  @!UPT UIADD3 URZ, URZ, URZ, URZ ;  /* 0x0000003f3f3ff290 */ /* 0x000ff6000fffe03f */
[----:B------:R-:W-:Y:S01]  /*233b0*/  @!UPT UIADD3 URZ, URZ, URZ, URZ ;  /* 0x0000003f3f3ff290 */ /* 0x000fe2000fffe03f */
[----:B------:R-:W-:Y:S01]  /*233c0*/  STL.64 [R1+0xa0], R16 ;  /* 0x0000a01001007387 */ /* 0x000fe20000100a00 */
[----:B------:R0:W-:Y:S03]  /*233d0*/  STL.64 [R1+0xa8], R18 ;  /* 0x0000a81201007387 */ /* 0x0001e60000100a00 */
[----:B0-----:R-:W3:Y:S01]  /*233e0*/  LDL.LU R19, [R1+0x1ae8] ;  /* 0x001ae80001137983 */ /* 0x001ee20000300800 */
[----:B------:R-:W-:Y:S02]  /*233f0*/  IMAD.MOV.U32 R23, RZ, RZ, R12 ;  /* 0x000000ffff177224 */ /* 0x000fe400078e000c */
[----:B------:R-:W-:Y:S02]  /*23400*/  IMAD.MOV.U32 R22, RZ, RZ, R13 ;  /* 0x000000ffff167224 */ /* 0x000fe400078e000d */
[----:B----4-:R-:W-:Y:S02]  /*23410*/  IMAD.MOV.U32 R0, RZ, RZ, R24 ;  /* 0x000000ffff007224 */ /* 0x010fe400078e0018 */
[----:B------:R-:W-:Y:S01]  /*23420*/  IMAD.MOV.U32 R28, RZ, RZ, R25 ;  /* 0x000000ffff1c7224 */ /* 0x000fe200078e0019 */
[----:B--2---:R-:W-:Y:S01]  /*23430*/  HMMA.16816.F32 R4, R8, R24, R4 ;  /* 0x000000180804723c */ /* 0x004fe20000001804 */
[----:B---3--:R-:W0:Y:S02]  /*23440*/  LDSM.16.MT88.4 R12, [R19+0x3000] ;  /* 0x00300000130c783b */ /* 0x008e240000004200 */
[----:B------:R-:W1:Y:S02]  /*23450*/  LDSM.16.MT88.4 R16, [R19+0x3080] ;  /* 0x003080001310783b */ /* 0x000e640000004200 */
[----:B0-----:R-:W-:Y:S02]  /*23460*/  STL.64 [R1+0x1a08], R14 ;  /* 0x001a080e01007387 */ /* 0x001fe40000100a00 */
[----:B------:R0:W-:Y:S02]  /*23470*/  STL.64 [R1+0x1a00], R12 ;  /* 0x001a000c01007387 */ /* 0x0001e40000100a00 */
[----:B0-----:R-:W2:Y:S01]  /*23480*/  LDL.LU R12, [R1+0x360] ;  /* 0x00036000010c7983 */ /* 0x001ea20000300800 */
[----:B------:R-:W2:Y:S02]  /*23490*/  LDL.LU R13, [R1+0x364] ;  /* 0x00036400010d7983 */ /* 0x000ea40000300800 */
[----:B------:R-:W2:Y:S02]  /*234a0*/  LDL.LU R14, [R1+0x368] ;  /* 0x00036800010e7983 */ /* 0x000ea40000300800 */
[----:B------:R-:W2:Y:S09]  /*234b0*/  LDL.LU R15, [R1+0x36c] ;  /* 0x00036c00010f7983 */ /* 0x000eb20000300800 */
[----:B------:R-:W-:Y:S01]  /*234c0*/  STL.64 [R1+0x90], R4 ;  /* 0x0000900401007387 */ /* 0x000fe20000100a00 */
[----:B------:R0:W-:Y:S03]  /*234d0*/  STL.64 [R1+0x98], R6 ;  /* 0x0000980601007387 */ /* 0x0001e60000100a00 */
[----:B0-----:R-:W3:Y:S01]  /*234e0*/  LDL.LU.64 R6, [R1+0x1ae0] ;  /* 0x001ae00001067983 */ /* 0x001ee20000300a00 */
[----:B------:R-:W3:Y:S02]  /*234f0*/  LDL.LU.64 R4, [R1+0x1ad8] ;  /* 0x001ad80001047983 */ /* 0x000ee40000300a00 */
[----:B------:R-:W2:Y:S02]  /*23500*/  LDL.LU.64 R24, [R1+0x1ad0] ;  /* 0x001ad00001187983 */ /* 0x000ea40000300a00 */
[----:B-1----:R0:W-:Y:S01]  /*23510*/  STL.64 [R1+0x19a8], R18 ;  /* 0x0019a81201007387 */ /* 0x0021e20000100a00 */
[----:B------:R1:W-:Y:S04]  /*23520*/  STL.64 [R1+0x19a0], R16 ;  /* 0x0019a01001007387 */ /* 0x0003e80000100a00 */
[----:B0-----:R-:W4:Y:S04]  /*23530*/  LDL R18, [R1+0xc8] ;  /* 0x0000c80001127983 */ /* 0x001f280000100800 */
[----:B------:R-:W4:Y:S01]  /*23540*/  LDL R19, [R1+0xcc] ;  /* 0x0000cc0001137983 */ /* 0x000f220000100800 */
[----:B-1----:R-:W-:-:S02]  /*23550*/  IMAD.MOV.U32 R16, RZ, RZ, R23 ;  /* 0x000000ffff107224 */ /* 0x002fc400078e0017 */
[----:B------:R-:W-:Y:S01]  /*23560*/  IMAD.MOV.U32 R17, RZ, RZ, R22 ;  /* 0x000000ffff117224 */ /* 0x000fe200078e0016 */
[----:B----4-:R-:W-:Y:S04]  /*23570*/  STL.64 [R1+0x1a58], R18 ;  /* 0x001a581201007387 */ /* 0x010fe80000100a00 */
[----:B------:R0:W-:Y:S02]  /*23580*/  STL.64 [R1+0x1a50], R16 ;  /* 0x001a501001007387 */ /* 0x0001e40000100a00 */
[----:B0-----:R-:W4:Y:S01]  /*23590*/  LDL.LU R16, [R1+0x370] ;  /* 0x0003700001107983 */ /* 0x001f220000300800 */
[----:B------:R-:W4:Y:S02]  /*235a0*/  LDL.LU R17, [R1+0x374] ;  /* 0x0003740001117983 */ /* 0x000f240000300800 */
[----:B------:R-:W4:Y:S02]  /*235b0*/  LDL.LU R18, [R1+0x378] ;  /* 0x0003780001127983 */ /* 0x000f240000300800 */
[----:B------:R-:W4:Y:S02]  /*235c0*/  LDL.LU R19, [R1+0x37c] ;  /* 0x00037c0001137983 */ /* 0x000f240000300800 */
[C---:B----4-:R-:W-:Y:S08]  /*235d0*/  HMMA.16816.F32 R16, R8.reuse, R20, R16 ;  /* 0x000000140810723c */ /* 0x050ff00000001810 */
[----:B--2---:R-:W-:Y:S11]  /*235e0*/  HMMA.16816.F32 R8, R8, R24, R12 ;  /* 0x000000180808723c */ /* 0x004ff6000000180c */
[----:B------:R-:W-:Y:S04]  /*235f0*/  @!UPT UIADD3 URZ, URZ, URZ, URZ ;  /* 0x0000003f3f3ff290 */ /* 0x000fe8000fffe03f */
[----:B------:R0:W-:Y:S02]  /*23600*/  STL.64 [R1+0x80], R16 ;  /* 0x0000801001007387 */ /* 0x0001e40000100a00 */
[----:B0-----:R-:W-:Y:S02]  /*23610*/  IMAD.MOV.U32 R17, RZ, RZ, R20 ;  /* 0x000000ffff117224 */ /* 0x001fe400078e0014 */
[----:B------:R-:W-:Y:S02]  /*23620*/  IMAD.MOV.U32 R16, RZ, RZ, R21 ;  /* 0x000000ffff107224 */ /* 0x000fe400078e0015 */
[----:B------:R-:W0:Y:S04]  /*23630*/  LDSM.16.MT88.4 R20, [R29+0x3000] ;  /* 0x003000001d14783b */ /* 0x000e280000004200 */
[----:B------:R-:W-:Y:S04]  /*23640*/  STL.64 [R1+0x88], R18 ;  /* 0x0000881201007387 */ /* 0x000fe80000100a00 */
[----:B0-----:R-:W-:Y:S01]  /*23650*/  STL.64 [R1+0x1910], R22 ;  /* 0x0019101601007387 */ /* 0x001fe20000100a00 */
[----:B------:R0:W-:Y:S03]  /*23660*/  STL.64 [R1+0x1908], R20 ;  /* 0x0019081401007387 */ /* 0x0001e60000100a00 */
[----:B0-----:R-:W2:Y:S01]  /*23670*/  LDL.LU R20, [R1+0x2d0] ;  /* 0x0002d00001147983 */ /* 0x001ea20000300800 */
[----:B------:R-:W-:Y:S02]  /*23680*/  STL.64 [R1+0x70], R8 ;  /* 0x0000700801007387 */ /* 0x000fe40000100a00 */
[----:B------:R-:W-:Y:S02]  /*23690*/  STL.64 [R1+0x78], R10 ;  /* 0x0000780a01007387 */ /* 0x000fe40000100a00 */
[----:B------:R-:W2:Y:S01]  /*236a0*/  LDL.LU R21, [R1+0x2d4] ;  /* 0x0002d40001157983 */ /* 0x000ea20000300800 */
[----:B------:R-:W4:Y:S01]  /*236b0*/  LDL.LU R22, [R1+0x2d8] ;  /* 0x0002d80001167983 */ /* 0x000f220000300800 */
[----:B------:R-:W4:Y:S02]  /*236c0*/  LDL.LU R23, [R1+0x2dc] ;  /* 0x0002dc0001177983 */ /* 0x000f240000300800 */
[----:B------:R-:W2:Y:S02]  /*236d0*/  LDL.LU R12, [R1+0x210] ;  /* 0x00021000010c7983 */ /* 0x000ea40000300800 */
[----:B------:R-:W2:Y:S01]  /*236e0*/  LDL.LU R13, [R1+0x214] ;  /* 0x00021400010d7983 */ /* 0x000ea20000300800 */
[----:B------:R-:W2:Y:S01]  /*236f0*/  LDL.LU R14, [R1+0x218] ;  /* 0x00021800010e7983 */ /* 0x000ea20000300800 */
[----:B------:R-:W2:Y:S03]  /*23700*/  LDL.LU R15, [R1+0x21c] ;  /* 0x00021c00010f7983 */ /* 0x000ea60000300800 */
[----:B------:R-:W0:Y:S04]  /*23710*/  LDSM.16.MT88.4 R8, [R29+0x3080] ;  /* 0x003080001d08783b */ /* 0x000e280000004200 */
[----:B--2---:R-:W-:Y:S01]  /*23720*/  STL.64 [R1+0x1a18], R14 ;  /* 0x001a180e01007387 */ /* 0x004fe20000100a00 */
[----:B------:R1:W-:Y:S02]  /*23730*/  STL.64 [R1+0x1a10], R12 ;  /* 0x001a100c01007387 */ /* 0x0003e40000100a00 */
[----:B-1----:R-:W-:-:S02]  /*23740*/  IMAD.MOV.U32 R12, RZ, RZ, R17 ;  /* 0x000000ffff0c7224 */ /* 0x002fc400078e0011 */
[----:B------:R-:W-:-:S05]  /*23750*/  IMAD.MOV.U32 R13, RZ, RZ, R16 ;  /* 0x000000ffff0d7224 */ /* 0x000fca00078e0010 */
[----:B------:R-:W-:Y:S01]  /*23760*/  STL.64 [R1+0x1a30], R12 ;  /* 0x001a300c01007387 */ /* 0x000fe20000100a00 */
[----:B----4-:R-:W-:Y:S02]  /*23770*/  STL.64 [R1+0x19d8], R22 ;  /* 0x0019d81601007387 */ /* 0x010fe40000100a00 */
[----:B------:R1:W-:Y:S02]  /*23780*/  STL.64 [R1+0x19d0], R20 ;  /* 0x0019d01401007387 */ /* 0x0003e40000100a00 */
[----:B-1----:R-:W-:Y:S02]  /*23790*/  IMAD.MOV.U32 R20, RZ, RZ, R3 ;  /* 0x000000ffff147224 */ /* 0x002fe400078e0003 */
[----:B------:R-:W-:Y:S01]  /*237a0*/  IMAD.MOV.U32 R21, RZ, RZ, R2 ;  /* 0x000000ffff157224 */ /* 0x000fe200078e0002 */
[----:B------:R-:W2:Y:S01]  /*237b0*/  LDL.LU R3, [R1+0x1ac8] ;  /* 0x001ac80001037983 */ /* 0x000ea20000300800 */
[----:B------:R-:W4:Y:S02]  /*237c0*/  LDL.LU R2, [R1+0x1ac4] ;  /* 0x001ac40001027983 */ /* 0x000f240000300800 */
[----:B------:R-:W2:Y:S02]  /*237d0*/  LDL R22, [R1+0x8] ;  /* 0x0000080001167983 */ /* 0x000ea40000100800 */
[----:B------:R-:W2:Y:S02]  /*237e0*/  LDL R23, [R1+0xc] ;  /* 0x00000c0001177983 */ /* 0x000ea40000100800 */
[----:B--2---:R-:W-:Y:S01]  /*237f0*/  STL.64 [R1+0x1a80], R22 ;  /* 0x001a801601007387 */ /* 0x004fe20000100a00 */
[----:B------:R1:W-:Y:S03]  /*23800*/  STL.64 [R1+0x1a78], R20 ;  /* 0x001a781401007387 */ /* 0x0003e60000100a00 */
[----:B-1----:R-:W2:Y:S01]  /*23810*/  LDL.LU R20, [R1+0x10] ;  /* 0x0000100001147983 */ /* 0x002ea20000300800 */
[----:B------:R-:W2:Y:S03]  /*23820*/  LDL.LU R21, [R1+0x14] ;  /* 0x0000140001157983 */ /* 0x000ea60000300800 */
[----:B--2---:R4:W-:Y:S01]  /*23830*/  STL.64 [R1+0x1a98], R20 ;  /* 0x001a981401007387 */ /* 0x0049e20000100a00 */
[----:B------:R-:W2:Y:S02]  /*23840*/  LDL.LU R24, [R1+0x270] ;  /* 0x0002700001187983 */ /* 0x000ea40000300800 */
[----:B------:R-:W2:Y:S02]  /*23850*/  LDL.LU R25, [R1+0x274] ;  /* 0x0002740001197983 */ /* 0x000ea40000300800 */
[----:B------:R-:W2:Y:S01]  /*23860*/  LDL.LU R26, [R1+0x278] ;  /* 0x00027800011a7983 */ /* 0x000ea20000300800 */
[----:B------:R-:W2:Y:S01]  /*23870*/  LDL.LU R27, [R1+0x27c] ;  /* 0x00027c00011b7983 */ /* 0x000ea20000300800 */
[----:B----4-:R-:W-:-:S02]  /*23880*/  IMAD.MOV.U32 R20, RZ, RZ, R2 ;  /* 0x000000ffff147224 */ /* 0x010fc400078e0002 */
[----:B------:R-:W-:Y:S01]  /*23890*/  IMAD.MOV.U32 R21, RZ, RZ, R3 ;  /* 0x000000ffff157224 */ /* 0x000fe200078e0003 */
[----:B------:R-:W4:Y:S01]  /*238a0*/  LDL.LU R2, [R1+0x1ac0] ;  /* 0x001ac00001027983 */ /* 0x000f220000300800 */
[----:B------:R-:W3:Y:S03]  /*238b0*/  LDL.LU R3, [R1+0x1abc] ;  /* 0x001abc0001037983 */ /* 0x000ee60000300800 */
[----:B--2---:R-:W-:Y:S01]  /*238c0*/  STL.64 [R1+0x1a90], R26 ;  /* 0x001a901a01007387 */ /* 0x004fe20000100a00 */
[----:B------:R1:W-:Y:S03]  /*238d0*/  STL.64 [R1+0x1a88], R24 ;  /* 0x001a881801007387 */ /* 0x0003e60000100a00 */
[----:B-1----:R-:W2:Y:S01]  /*238e0*/  LDL.LU R24, [R1+0x280] ;  /* 0x0002800001187983 */ /* 0x002ea20000300800 */
[----:B------:R-:W2:Y:S02]  /*238f0*/  LDL.LU R25, [R1+0x284] ;  /* 0x0002840001197983 */ /* 0x000ea40000300800 */
[----:B------:R-:W2:Y:S02]  /*23900*/  LDL.LU R26, [R1+0x288] ;  /* 0x00028800011a7983 */ /* 0x000ea40000300800 */
[----:B------:R-:W2:Y:S02]  /*23910*/  LDL.LU R27, [R1+0x28c] ;  /* 0x00028c00011b7983 */ /* 0x000ea40000300800 */
[----:B------:R-:W-:-:S02]  /*23920*/  IMAD.MOV.U32 R12, RZ, RZ, R0 ;  /* 0x000000ffff0c7224 */ /* 0x000fc400078e0000 */
[----:B------:R-:W-:Y:S01]  /*23930*/  IMAD.MOV.U32 R13, RZ, RZ, R28 ;  /* 0x000000ffff0d7224 */ /* 0x000fe200078e001c */
[----:B--2---:R-:W-:Y:S01]  /*23940*/  STL.64 [R1+0x1aa8], R26 ;  /* 0x001aa81a01007387 */ /* 0x004fe20000100a00 */
[----:B------:R1:W-:Y:S03]  /*23950*/  STL.64 [R1+0x1aa0], R24 ;  /* 0x001aa01801007387 */ /* 0x0003e60000100a00 */
[----:B-1----:R-:W3:Y:S01]  /*23960*/  LDL.LU R24, [R1+0x350] ;  /* 0x0003500001187983 */ /* 0x002ee20000300800 */
[----:B------:R-:W3:Y:S02]  /*23970*/  LDL.LU R25, [R1+0x354] ;  /* 0x0003540001197983 */ /* 0x000ee40000300800 */
[----:B------:R-:W3:Y:S02]  /*23980*/  LDL.LU R26, [R1+0x358] ;  /* 0x00035800011a7983 */ /* 0x000ee40000300800 */
[----:B------:R-:W3:Y:S01]  /*23990*/  LDL.LU R27, [R1+0x35c] ;  /* 0x00035c00011b7983 */ /* 0x000ee20000300800 */
[----:B------:R-:W2:Y:S01]  /*239a0*/  LDL.LU R0, [R1+0x1ab8] ;  /* 0x001ab80001007983 */ /* 0x000ea20000300800 */
[----:B------:R-:W2:Y:S02]  /*239b0*/  LDL.LU R28, [R1+0x1ab4] ;  /* 0x001ab400011c7983 */ /* 0x000ea40000300800 */
[----:B------:R-:W2:Y:S02]  /*239c0*/  LDL.LU R16, [R1+0x260] ;  /* 0x0002600001107983 */ /* 0x000ea40000300800 */
[----:B------:R-:W2:Y:S01]  /*239d0*/  LDL.LU R17, [R1+0x264] ;  /* 0x0002640001117983 */ /* 0x000ea20000300800 */
[----:B------:R-:W2:Y:S01]  /*239e0*/  LDL.LU R18, [R1+0x268] ;  /* 0x0002680001127983 */ /* 0x000ea20000300800 */
[----:B------:R-:W2:Y:S02]  /*239f0*/  LDL.LU R19, [R1+0x26c] ;  /* 0x00026c0001137983 */ /* 0x000ea40000300800 */
[----:B------:R1:W-:Y:S02]  /*23a00*/  STL.64 [R1+0x1a48], R12 ;  /* 0x001a480c01007387 */ /* 0x0003e40000100a00 */
[----:B------:R-:W2:Y:S01]  /*23a10*/  LDL.LU R29, [R1+0x1ab0] ;  /* 0x001ab000011d7983 */ /* 0x000ea20000300800 */
[----:B-1----:R-:W2:Y:S01]  /*23a20*/  LDL.LU R12, [R1+0x250] ;  /* 0x00025000010c7983 */ /* 0x002ea20000300800 */
[----:B------:R-:W2:Y:S02]  /*23a30*/  LDL.LU R13, [R1+0x254] ;  /* 0x00025400010d7983 */ /* 0x000ea40000300800 */
[----:B------:R-:W2:Y:S02]  /*23a40*/  LDL.LU R14, [R1+0x258] ;  /* 0x00025800010e7983 */ /* 0x000ea40000300800 */
[----:B------:R-:W2:Y:S01]  /*23a50*/  LDL.LU R15, [R1+0x25c] ;  /* 0x00025c00010f7983 */ /* 0x000ea20000300800 */
[----:B0-----:R-:W-:Y:S01]  /*23a60*/  STL.64 [R1+0x18b8], R10 ;  /* 0x0018b80a01007387 */ /* 0x001fe20000100a00 */
[----:B------:R0:W-:Y:S03]  /*23a70*/  STL.64 [R1+0x18b0], R8 ;  /* 0x0018b00801007387 */ /* 0x0001e60000100a00 */
[----:B0-----:R-:W2:Y:S01]  /*23a80*/  LDL.LU.64 R8, [R1+0x100] ;  /* 0x0001000001087983 */ /* 0x001ea20000300a00 */
[----:B------:R-:W2:Y:S03]  /*23a90*/  LDL.LU.64 R10, [R1+0x108] ;  /* 0x00010800010a7983 */ /* 0x000ea60000300a00 */
[----:B--2---:R-:W-:Y:S01]  /*23aa0*/  STL.64 [R1+0x1a28], R10 ;  /* 0x001a280a01007387 */ /* 0x004fe20000100a00 */
[----:B------:R0:W-:Y:S03]  /*23ab0*/  STL.64 [R1+0x1a20], R8 ;  /* 0x001a200801007387 */ /* 0x0001e60000100a00 */
[----:B0-----:R-:W2:Y:S01]  /*23ac0*/  LDL.LU R8, [R1+0x230] ;  /* 0x0002300001087983 */ /* 0x001ea20000300800 */
[----:B------:R-:W2:Y:S02]  /*23ad0*/  LDL.LU R9, [R1+0x234] ;  /* 0x0002340001097983 */ /* 0x000ea40000300800 */
[----:B------:R-:W2:Y:S02]  /*23ae0*/  LDL.LU R10, [R1+0x238] ;  /* 0x00023800010a7983 */ /* 0x000ea40000300800 */
[----:B------:R-:W2:Y:S01]  /*23af0*/  LDL.LU R11, [R1+0x23c] ;  /* 0x00023c00010b7983 */ /* 0x000ea20000300800 */
[C---:B---3--:R-:W-:Y:S01]  /*23b00*/  HMMA.16816.F32 R20, R4.reuse, R20, R24 ;  /* 0x000000140414723c */ /* 0x048fe20000001818 */
[----:B--2---:R-:W-:Y:S01]  /*23b10*/  STL.64 [R1+0x1a40], R10 ;  /* 0x001a400a01007387 */ /* 0x004fe20000100a00 */
[----:B------:R0:W-:Y:S03]  /*23b20*/  STL.64 [R1+0x1a38], R8 ;  /* 0x001a380801007387 */ /* 0x0001e60000100a00 */
[----:B0-----:R-:W2:Y:S01]  /*23b30*/  LDL.LU R8, [R1+0x240] ;  /* 0x0002400001087983 */ /* 0x001ea20000300800 */
[----:B------:R-:W2:Y:S02]  /*23b40*/  LDL.LU R9, [R1+0x244] ;  /* 0x0002440001097983 */ /* 0x000ea40000300800 */
[----:B------:R-:W2:Y:S02]  /*23b50*/  LDL.LU R10, [R1+0x248] ;  /* 0x00024800010a7983 */ /* 0x000ea40000300800 */
[----:B------:R-:W2:Y:S01]  /*23b60*/  LDL.LU R11, [R1+0x24c] ;  /* 0x00024c00010b7983 */ /* 0x000ea20000300800 */
[----:B------:R-:W3:Y:S01]  /*23b70*/  LDL.LU.64 R26, [R1+0x1aa8] ;  /* 0x001aa800011a7983 */ /* 0x000ee20000300a00 */
[----:B------:R-:W3:Y:S11]  /*23b80*/  LDL.LU.64 R24, [R1+0x1aa0] ;  /* 0x001aa00001187983 */ /* 0x000ef60000300a00 */
[----:B------:R0:W-:Y:S02]  /*23b90*/  STL.64 [R1+0x60], R20 ;  /* 0x0000601401007387 */ /* 0x0001e40000100a00 */
[----:B------:R3:W-:Y:S01]  /*23ba0*/  STL.64 [R1+0x68], R22 ;  /* 0x0000681601007387 */ /* 0x0007e20000100a00 */
[----:B0-----:R-:W3:Y:S02]  /*23bb0*/  LDL.LU.64 R20, [R1+0x1a98] ;  /* 0x001a980001147983 */ /* 0x001ee40000300a00 */
[C---:B---3--:R-:W-:Y:S02]  /*23bc0*/  HMMA.16816.F32 R20, R4.reuse, R20, R24 ;  /* 0x000000140414723c */ /* 0x048fe40000001818 */
[----:B------:R-:W3:Y:S01]  /*23bd0*/  LDL.LU.64 R26, [R1+0x1a90] ;  /* 0x001a9000011a7983 */ /* 0x000ee20000300a00 */
[----:B------:R-:W3:Y:S11]  /*23be0*/  LDL.LU.64 R24, [R1+0x1a88] ;  /* 0x001a880001187983 */ /* 0x000ef60000300a00 */
[----:B------:R-:W-:Y:S09]  /*23bf0*/  @!UPT UIADD3 URZ, URZ, URZ, URZ ;  /* 0x0000003f3f3ff290 */ /* 0x000ff2000fffe03f */
[----:B------:R-:W-:Y:S01]  /*23c00*/  STL.64 [R1+0x50], R20 ;  /* 0x0000501401007387 */ /* 0x000fe20000100a00 */
[----:B------:R0:W-:Y:S03]  /*23c10*/  STL.64 [R1+0x58], R22 ;  /* 0x0000581601007387 */ /* 0x0001e60000100a00 */
[----:B0-----:R-:W2:Y:S01]  /*23c20*/  LDL.LU.64 R22, [R1+0x1a80] ;  /* 0x001a800001167983 */ /* 0x001ea20000300a00 */
[----:B------:R-:W3:Y:S02]  /*23c30*/  LDL.LU.64 R20, [R1+0x1a78] ;  /* 0x001a780001147983 */ /* 0x000ee40000300a00 */
[C---:B---3--:R-:W-:Y:S11]  /*23c40*/  HMMA.16816.F32 R24, R4.reuse, R20, R24 ;  /* 0x000000140418723c */ /* 0x048ff60000001818 */
[----:B------:R-:W-:Y:S11]  /*23c50*/  @!UPT UIADD3 URZ, URZ, URZ, URZ ;  /* 0x0000003f3f3ff290 */ /* 0x000ff6000fffe03f */
[----:B------:R-:W-:Y:S01]  /*23c60*/  @!UPT UIADD3 URZ, URZ, URZ, URZ ;  /* 0x0000003f3f3ff290 */ /* 0x000fe2000fffe03f */
[----:B------:R-:W-:Y:S01]  /*23c70*/  STL.64 [R1+0x40], R24 ;  /* 0x0000401801007387 */ /* 0x000fe20000100a00 */
[----:B------:R0:W-:Y:S03]  /*23c80*/  STL.64 [R1+0x48], R26 ;  /* 0x0000481a01007387 */ /* 0x0001e60000100a00 */
[----:B0-----:R-:W3:Y:S01]  /*23c90*/  LDL.LU.64 R26, [R1+0x1a70] ;  /* 0x001a7000011a7983 */ /* 0x001ee20000300a00 */
[----:B------:R-:W4:Y:S02]  /*23ca0*/  LDL.LU.64 R24, [R1+0x1a68] ;  /* 0x001a680001187983 */ /* 0x000f240000300a00 */
[----:B--2---:R0:W-:Y:S02]  /*23cb0*/  STL.64 [R1+0x19e8], R22 ;  /* 0x0019e81601007387 */ /* 0x0041e40000100a00 */
[----:B---3--:R-:W-:Y:S02]  /*23cc0*/  IMAD.MOV.U32 R20, RZ, RZ, R27 ;  /* 0x000000ffff147224 */ /* 0x008fe400078e001b */
[----:B------:R-:W2:Y:S01]  /*23cd0*/  LDL.LU R27, [R1+0x1a60] ;  /* 0x001a6000011b7983 */ /* 0x000ea20000300800 */
[C---:B----4-:R-:W-:Y:S01]  /*23ce0*/  HMMA.16816.F32 R16, R4.reuse, R24, R16 ;  /* 0x000000180410723c */ /* 0x050fe20000001810 */
[----:B------:R-:W3:Y:S02]  /*23cf0*/  LDL.LU R21, [R1+0x2a4] ;  /* 0x0002a40001157983 */ /* 0x000ee40000300800 */
[----:B0-----:R-:W3:Y:S01]  /*23d00*/  LDL.LU R22, [R1+0x2a8] ;  /* 0x0002a80001167983 */ /* 0x001ee20000300800 */
[----:B------:R-:W3:Y:S11]  /*23d10*/  LDL.LU R23, [R1+0x2ac] ;  /* 0x0002ac0001177983 */ /* 0x000ef60000300800 */
[----:B------:R-:W-:Y:S08]  /*23d20*/  @!UPT UIADD3 URZ, URZ, URZ, URZ ;  /* 0x0000003f3f3ff290 */ /* 0x000ff0000fffe03f */
[----:B------:R-:W-:Y:S01]  /*23d30*/  STL.64 [R1+0x30], R16 ;  /* 0x0000301001007387 */ /* 0x000fe20000100a00 */
[----:B------:R0:W-:Y:S03]  /*23d40*/  STL.64 [R1+0x38], R18 ;  /* 0x0000381201007387 */ /* 0x0001e60000100a00 */
[----:B0-----:R-:W4:Y:S01]  /*23d50*/  LDL.LU.64 R18, [R1+0x1a58] ;  /* 0x001a580001127983 */ /* 0x001f220000300a00 */
[----:B------:R-:W3:Y:S03]  /*23d60*/  LDL.LU.64 R16, [R1+0x1a50] ;  /* 0x001a500001107983 */ /* 0x000ee60000300a00 */
[----:B--2---:R0:W-:Y:S01]  /*23d70*/  STL.64 [R1+0x19e0], R26 ;  /* 0x0019e01a01007387 */ /* 0x0041e20000100a00 */
[----:B------:R-:W2:Y:S02]  /*23d80*/  LDL.LU R24, [R1+0x2c0] ;  /* 0x0002c00001187983 */ /* 0x000ea40000300800 */
[----:B------:R-:W2:Y:S01]  /*23d90*/  LDL.LU R25, [R1+0x2c4] ;  /* 0x0002c40001197983 */ /* 0x000ea20000300800 */
[----:B0-----:R-:W2:Y:S01]  /*23da0*/  LDL.LU R26, [R1+0x2c8] ;  /* 0x0002c800011a7983 */ /* 0x001ea20000300800 */
[----:B------:R-:W-:Y:S01]  /*23db0*/  IMAD.MOV.U32 R27, RZ, RZ, R29 ;  /* 0x000000ffff1b7224 */ /* 0x000fe200078e001d */
[C---:B---3--:R-:W-:Y:S04]  /*23dc0*/  HMMA.16816.F32 R12, R4.reuse, R16, R12 ;  /* 0x00000010040c723c */ /* 0x048fe8000000180c */
[----:B--2---:R0:W-:Y:S01]  /*23dd0*/  STL.64 [R1+0x19f8], R26 ;  /* 0x0019f81a01007387 */ /* 0x0041e20000100a00 */
[----:B------:R-:W-:Y:S03]  /*23de0*/  STL.64 [R1+0x19f0], R24 ;  /* 0x0019f01801007387 */ /* 0x000fe60000100a00 */
[----:B0-----:R-:W2:Y:S11]  /*23df0*/  LDL.64 R26, [R1+0x18] ;  /* 0x00001800011a7983 */ /* 0x001eb60000100a00 */
[----:B------:R-:W-:Y:S04]  /*23e00*/  @!UPT UIADD3 URZ, URZ, URZ, URZ ;  /* 0x0000003f3f3ff290 */ /* 0x000fe8000fffe03f */
[----:B------:R0:W-:Y:S02]  /*23e10*/  STL.64 [R1+0x130], R12 ;  /* 0x0001300c01007387 */ /* 0x0001e40000100a00 */
[----:B------:R1:W-:Y:S01]  /*23e20*/  STL [R1+0x138], R14 ;  /* 0x0001380e01007387 */ /* 0x0003e20000100800 */
[----:B0-----:R-:W1:Y:S01]  /*23e30*/  LDL.LU.64 R12, [R1+0x1a48] ;  /* 0x001a4800010c7983 */ /* 0x001e620000300a00 */
[----:B------:R-:W-:Y:S02]  /*23e40*/  IMAD.MOV.U32 R29, RZ, RZ, R15 ;  /* 0x000000ffff1d7224 */ /* 0x000fe400078e000f */
[C---:B-1----:R-:W-:Y:S01]  /*23e50*/  HMMA.16816.F32 R12, R4.reuse, R12, R8 ;  /* 0x0000000c040c723c */ /* 0x042fe20000001808 */
[----:B------:R-:W3:Y:S01]  /*23e60*/  LDL.LU.64 R10, [R1+0x1a40] ;  /* 0x001a4000010a7983 */ /* 0x000ee20000300a00 */
[----:B------:R-:W3:Y:S11]  /*23e70*/  LDL.LU.64 R8, [R1+0x1a38] ;  /* 0x001a380001087983 */ /* 0x000ef60000300a00 */
[----:B------:R-:W-:Y:S10]  /*23e80*/  @!UPT UIADD3 URZ, URZ, URZ, URZ ;  /* 0x0000003f3f3ff290 */ /* 0x000ff4000fffe03f */
[----:B------:R0:W-:Y:S01]  /*23e90*/  STL.64 [R1+0x140], R12 ;  /* 0x0001400c01007387 */ /* 0x0001e20000100a00 */
[----:B------:R3:W-:Y:S03]  /*23ea0*/  STL.64 [R1+0x148], R14 ;  /* 0x0001480e01007387 */ /* 0x0007e60000100a00 */
[----:B0-----:R-:W3:Y:S02]  /*23eb0*/  LDL.LU.64 R12, [R1+0x1a30] ;  /* 0x001a3000010c7983 */ /* 0x001ee40000300a00 */
[C---:B---3--:R-:W-:Y:S02]  /*23ec0*/  HMMA.16816.F32 R12, R4.reuse, R12, R8 ;  /* 0x0000000c040c723c */ /* 0x048fe40000001808 */
[----:B------:R-:W3:Y:S01]  /*23ed0*/  LDL.LU.64 R10, [R1+0x1a28] ;  /* 0x001a2800010a7983 */ /* 0x000ee20000300a00 */
[----:B------:R-:W2:Y:S11]  /*23ee0*/  LDL.LU.64 R8, [R1+0x1a20] ;  /* 0x001a200001087983 */ /* 0x000eb60000300a00 */
[----:B------:R-:W-:Y:S09]  /*23ef0*/  @!UPT UIADD3 URZ, URZ, URZ, URZ ;  /* 0x0000003f3f3ff290 */ /* 0x000ff2000fffe03f */
[----:B------:R-:W-:Y:S01]  /*23f00*/  STL.64 [R1+0x180], R12 ;  /* 0x0001800c01007387 */ /* 0x000fe20000100a00 */
[----:B------:R0:W-:Y:S03]  /*23f10*/  STL.64 [R1+0x188], R14 ;  /* 0x0001880e01007387 */ /* 0x0001e60000100a00 */
[----:B0-----:R-:W2:Y:S01]  /*23f20*/  LDL.LU.64 R14, [R1+0x1a18] ;  /* 0x001a1800010e7983 */ /* 0x001ea20000300a00 */
[----:B------:R-:W2:Y:S02]  /*23f30*/  LDL.LU.64 R12, [R1+0x1a10] ;  /* 0x001a1000010c7983 */ /* 0x000ea40000300a00 */
[----:B--2---:R-:W-:Y:S01]  /*23f40*/  HMMA.16816.F32 R4, R4, R8, R12 ;  /* 0x000000080404723c */ /* 0x004fe2000000180c */
[----:B------:R-:W2:Y:S01]  /*23f50*/  LDL.LU.64 R14, [R1+0x1a08] ;  /* 0x001a0800010e7983 */ /* 0x000ea20000300a00 */
[----:B------:R-:W2:Y:S02]  /*23f60*/  LDL.LU.64 R12, [R1+0x1a00] ;  /* 0x001a0000010c7983 */ /* 0x000ea40000300a00 */
[----:B---3--:R0:W-:Y:S02]  /*23f70*/  STL.64 [R1+0x19b0], R10 ;  /* 0x0019b00a01007387 */ /* 0x0081e40000100a00 */
[----:B------:R-:W3:Y:S11]  /*23f80*/  LDL.LU R8, [R1+0x220] ;  /* 0x0002200001087983 */ /* 0x000ef60000300800 */
[----:B------:R-:W-:Y:S06]  /*23f90*/  @!UPT UIADD3 URZ, URZ, URZ, URZ ;  /* 0x0000003f3f3ff290 */ /* 0x000fec000fffe03f */
[----:B------:R-:W-:Y:S01]  /*23fa0*/  STL.64 [R1+0x190], R4 ;  /* 0x0001900401007387 */ /* 0x000fe20000100a00 */
[----:B------:R1:W-:Y:S02]  /*23fb0*/  STL.64 [R1+0x198], R6 ;  /* 0x0001980601007387 */ /* 0x0003e40000100a00 */
[----:B------:R-:W3:Y:S02]  /*23fc0*/  LDL.LU R9, [R1+0x224] ;  /* 0x0002240001097983 */ /* 0x000ee40000300800 */
[----:B0-----:R-:W3:Y:S01]  /*23fd0*/  LDL.LU R10, [R1+0x228] ;  /* 0x00022800010a7983 */ /* 0x001ee20000300800 */
[----:B------:R-:W3:Y:S04]  /*23fe0*/  LDL.LU R11, [R1+0x22c] ;  /* 0x00022c00010b7983 */ /* 0x000ee80000300800 */
[----:B-1----:R-:W3:Y:S01]  /*23ff0*/  LDL.LU.64 R6, [R1+0x28] ;  /* 0x0000280001067983 */ /* 0x002ee20000300a00 */
[C---:B--2---:R-:W-:Y:S08]  /*24000*/  HMMA.16816.F32 R20, R12.reuse, R26, R20 ;  /* 0x0000001a0c14723c */ /* 0x044ff00000001814 */
[----:B---3--:R-:W-:Y:S01]  /*24010*/  HMMA.16816.F32 R8, R12, R6, R8 ;  /* 0x000000060c08723c */ /* 0x008fe20000001808 */
[----:B------:R0:W-:Y:S01]  /*24020*/  STL.64 [R1+0x19b8], R6 ;  /* 0x0019b80601007387 */ /* 0x0001e20000100a00 */
[----:B------:R-:W4:Y:S05]  /*24030*/  LDL.LU R4, [R1+0x2f0] ;  /* 0x0002f00001047983 */ /* 0x000f2a0000300800 */
[----:B0-----:R-:W-:-:S02]  /*24040*/  IMAD.MOV.U32 R6, RZ, RZ, R28 ;  /* 0x000000ffff067224 */ /* 0x001fc400078e001c */
[----:B------:R-:W-:-:S07]  /*24050*/  IMAD.MOV.U32 R7, RZ, RZ, R0 ;  /* 0x000000ffff077224 */ /* 0x000fce00078e0000 */
[----:B------:R-:W-:Y:S02]  /*24060*/  IMAD.MOV.U32 R28, RZ, RZ, R22 ;  /* 0x000000ffff1c7224 */ /* 0x000fe400078e0016 */
[----:B------:R-:W-:-:S05]  /*24070*/  IMAD.MOV.U32 R0, RZ, RZ, R23 ;  /* 0x000000ffff007224 */ /* 0x000fca00078e0017 */
[----:B------:R0:W-:Y:S01]  /*24080*/  STL.64 [R1+0x1f0], R8 ;  /* 0x0001f00801007387 */ /* 0x0001e20000100a00 */
[----:B------:R-:W-:Y:S02]  /*24090*/  STL.64 [R1+0x1f8], R10 ;  /* 0x0001f80a01007387 */ /* 0x000fe40000100a00 */
[----:B------:R-:W4:Y:S02]  /*240a0*/  LDL.LU R5, [R1+0x2f4] ;  /* 0x0002f40001057983 */ /* 0x000f240000300800 */
[----:B0-----:R-:W-:Y:S02]  /*240b0*/  IMAD.MOV.U32 R9, RZ, RZ, R26 ;  /* 0x000000ffff097224 */ /* 0x001fe400078e001a */
[----:B------:R-:W-:Y:S02]  /*240c0*/  IMAD.MOV.U32 R8, RZ, RZ, R27 ;  /* 0x000000ffff087224 */ /* 0x000fe400078e001b */
[----:B------:R-:W2:Y:S01]  /*240d0*/  LDL.LU.64 R26, [R1+0x19f8] ;  /* 0x0019f800011a7983 */ /* 0x000ea20000300a00 */
[----:B------:R-:W2:Y:S02]  /*240e0*/  LDL.LU.64 R24, [R1+0x19f0] ;  /* 0x0019f00001187983 */ /* 0x000ea40000300a00 */
[----:B------:R2:W-:Y:S02]  /*240f0*/  STL.64 [R1+0x210], R20 ;  /* 0x0002101401007387 */ /* 0x0005e40000100a00 */
[----:B------:R-:W2:Y:S01]  /*24100*/  LDL.LU.64 R22, [R1+0x19e8] ;  /* 0x0019e80001167983 */ /* 0x000ea20000300a00 */
[----:B------:R-:W-:Y:S01]  /*24110*/  STL [R1+0x182c], R0 ;  /* 0x00182c0001007387 */ /* 0x000fe20000100800 */
[----:B------:R-:W-:Y:S01]  /*24120*/  STL [R1+0x1828], R28 ;  /* 0x0018281c01007387 */ /* 0x000fe20000100800 */
[C---:B--2---:R-:W-:Y:S02]  /*24130*/  HMMA.16816.F32 R20, R12.reuse, R22, R24 ;  /* 0x000000160c14723c */ /* 0x044fe40000001818 */
[----:B------:R-:W2:Y:S11]  /*24140*/  LDL.LU.64 R26, [R1+0x19e0] ;  /* 0x0019e000011a7983 */ /* 0x000eb60000300a00 */
[----:B------:R-:W-:Y:S10]  /*24150*/  @!UPT UIADD3 URZ, URZ, URZ, URZ ;  /* 0x0000003f3f3ff290 */ /* 0x000ff4000fffe03f */
[----:B------:R-:W-:Y:S01]  /*24160*/  STL.64 [R1+0x220], R20 ;  /* 0x0002201401007387 */ /* 0x000fe20000100a00 */
[----:B------:R0:W-:Y:S03]  /*24170*/  STL.64 [R1+0x228], R22 ;  /* 0x0002281601007387 */ /* 0x0001e60000100a00 */
[----:B0-----:R-:W2:Y:S01]  /*24180*/  LDL.LU.64 R22, [R1+0x19d8] ;  /* 0x0019d80001167983 */ /* 0x001ea20000300a00 */
[----:B------:R-:W2:Y:S02]  /*24190*/  LDL.LU.64 R20, [R1+0x19d0] ;  /* 0x0019d00001147983 */ /* 0x000ea40000300a00 */
[C---:B--2---:R-:W-:Y:S11]  /*241a0*/  HMMA.16816.F32 R20, R12.reuse, R26, R20 ;  /* 0x0000001a0c14723c */ /* 0x044ff60000001814 */
[----:B------:R-:W-:Y:S11]  /*241b0*/  @!UPT UIADD3 URZ, URZ, URZ, URZ ;  /* 0x0000003f3f3ff290 */ /* 0x000ff6000fffe03f */
[----:B------:R-:W-:Y:S01]  /*241c0*/  @!UPT UIADD3 URZ, URZ, URZ, URZ ;  /* 0x0000003f3f3ff290 */ /* 0x000fe2000fffe03f */
[----:B------:R0:W-:Y:S01]  /*241d0*/  STL.64 [R1+0x240], R20 ;  /* 0x0002401401007387 */ /* 0x0001e20000100a00 */
[----:B------:R-:W-:Y:S02]  /*241e0*/  IMAD.MOV.U32 R0, RZ, RZ, R22 ;  /* 0x000000ffff007224 */ /* 0x000fe400078e0016 */
[----:B------:R-:W-:Y:S01]  /*241f0*/  IMAD.MOV.U32 R28, RZ, RZ, R23 ;  /* 0x000000ffff1c7224 */ /* 0x000fe200078e0017 */
[----:B0-----:R-:W2:Y:S01]  /*24200*/  LDL.LU R20, [R1+0x150] ;  /* 0x0001500001147983 */ /* 0x001ea20000300800 */
[----:B------:R-:W2:Y:S02]  /*24210*/  LDL.LU R21, [R1+0x154] ;  /* 0x0001540001157983 */ /* 0x000ea40000300800 */
[----:B------:R-:W3:Y:S02]  /*24220*/  LDL.LU R22, [R1+0x158] ;  /* 0x0001580001167983 */ /* 0x000ee40000300800 */
[----:B------:R-:W3:Y:S01]  /*24230*/  LDL.LU R23, [R1+0x15c] ;  /* 0x00015c0001177983 */ /* 0x000ee20000300800 */
[----:B----4-:R-:W-:Y:S01]  /*24240*/  HMMA.16816.F32 R4, R12, R18, R4 ;  /* 0x000000120c04723c */ /* 0x010fe20000001804 */
[----:B---3--:R-:W-:Y:S01]  /*24250*/  STL.64 [R1+0x1920], R22 ;  /* 0x0019201601007387 */ /* 0x008fe20000100a00 */
[----:B--2---:R0:W-:Y:S03]  /*24260*/  STL.64 [R1+0x1918], R20 ;  /* 0x0019181401007387 */ /* 0x0041e60000100a00 */
[----:B0-----:R-:W2:Y:S01]  /*24270*/  LDL.LU R20, [R1+0x160] ;  /* 0x0001600001147983 */ /* 0x001ea20000300800 */
[----:B------:R-:W2:Y:S02]  /*24280*/  LDL.LU R21, [R1+0x164] ;  /* 0x0001640001157983 */ /* 0x000ea40000300800 */
[----:B------:R-:W-:-:S02]  /*24290*/  IMAD.MOV.U32 R22, RZ, RZ, R3 ;  /* 0x000000ffff167224 */ /* 0x000fc400078e0003 */
[----:B------:R-:W-:Y:S01]  /*242a0*/  IMAD.MOV.U32 R23, RZ, RZ, R2 ;  /* 0x000000ffff177224 */ /* 0x000fe200078e0002 */
[----:B------:R-:W3:Y:S01]  /*242b0*/  LDL.LU R3, [R1+0x19cc] ;  /* 0x0019cc0001037983 */ /* 0x000ee20000300800 */
[----:B------:R-:W4:Y:S03]  /*242c0*/  LDL.LU R2, [R1+0x19c8] ;  /* 0x0019c80001027983 */ /* 0x000f260000300800 */
[----:B------:R0:W-:Y:S09]  /*242d0*/  STL.64 [R1+0x1930], R22 ;  /* 0x0019301601007387 */ /* 0x0001f20000100a00 */
[----:B------:R-:W-:-:S02]  /*242e0*/  IMAD.MOV.U32 R25, RZ, RZ, R6 ;  /* 0x000000ffff197224 */ /* 0x000fc400078e0006 */
[----:B------:R-:W-:Y:S01]  /*242f0*/  IMAD.MOV.U32 R24, RZ, RZ, R7 ;  /* 0x000000ffff187224 */ /* 0x000fe200078e0007 */
[----:B--2---:R-:W-:Y:S01]  /*24300*/  STL.64 [R1+0x1928], R20 ;  /* 0x0019281401007387 */ /* 0x004fe20000100a00 */
[----:B0-----:R-:W2:Y:S02]  /*24310*/  LDL R22, [R1+0xb8] ;  /* 0x0000b80001167983 */ /* 0x001ea40000100800 */
[----:B------:R-:W2:Y:S02]  /*24320*/  LDL R23, [R1+0xbc] ;  /* 0x0000bc0001177983 */ /* 0x000ea40000100800 */
[----:B------:R0:W-:Y:S01]  /*24330*/  STL.64 [R1+0x2a0], R4 ;  /* 0x0002a00401007387 */ /* 0x0001e20000100a00 */
[----:B------:R-:W2:Y:S01]  /*24340*/  LDL.LU R16, [R1+0x2b0] ;  /* 0x0002b00001107983 */ /* 0x000ea20000300800 */
[----:B------:R-:W2:Y:S02]  /*24350*/  LDL.LU R17, [R1+0x2b4] ;  /* 0x0002b40001117983 */ /* 0x000ea40000300800 */
[----:B------:R-:W2:Y:S02]  /*24360*/  LDL.LU R18, [R1+0x2b8] ;  /* 0x0002b80001127983 */ /* 0x000ea40000300800 */
[----:B------:R-:W2:Y:S01]  /*24370*/  LDL.LU R19, [R1+0x2bc] ;  /* 0x0002bc0001137983 */ /* 0x000ea20000300800 */
[----:B0-----:R-:W2:Y:S01]  /*24380*/  LDL.LU R4, [R1+0x2e0] ;  /* 0x0002e00001047983 */ /* 0x001ea20000300800 */
[----:B------:R-:W2:Y:S02]  /*24390*/  LDL.LU R5, [R1+0x2e4] ;  /* 0x0002e40001057983 */ /* 0x000ea40000300800 */
[----:B------:R-:W2:Y:S02]  /*243a0*/  LDL.LU R6, [R1+0x2e8] ;  /* 0x0002e80001067983 */ /* 0x000ea40000300800 */
[----:B------:R-:W2:Y:S01]  /*243b0*/  LDL.LU R7, [R1+0x2ec] ;  /* 0x0002ec0001077983 */ /* 0x000ea20000300800 */
[----:B------:R-:W2:Y:S01]  /*243c0*/  LDL.LU.64 R10, [R1+0xe8] ;  /* 0x0000e800010a7983 */ /* 0x000ea20000300a00 */
[----:B------:R0:W-:Y:S02]  /*243d0*/  STL.64 [R1+0x1968], R26 ;  /* 0x0019681a01007387 */ /* 0x0001e40000100a00 */
[----:B------:R-:W-:Y:S01]  /*243e0*/  STL.64 [R1+0x1960], R24 ;  /* 0x0019601801007387 */ /* 0x000fe20000100a00 */
[----:B0-----:R-:W2:Y:S04]  /*243f0*/  LDL.LU.64 R26, [R1+0x8] ;  /* 0x00000800011a7983 */ /* 0x001ea80000300a00 */
[----:B--2---:R0:W-:Y:S02]  /*24400*/  STL.64 [R1+0x1980], R26 ;  /* 0x0019801a01007387 */ /* 0x0041e40000100a00 */
[----:B0-----:R-:W-:-:S02]  /*24410*/  IMAD.MOV.U32 R26, RZ, RZ, R9 ;  /* 0x000000ffff1a7224 */ /* 0x001fc400078e0009 */
[----:B------:R-:W-:-:S05]  /*24420*/  IMAD.MOV.U32 R27, RZ, RZ, R8 ;  /* 0x000000ffff1b7224 */ /* 0x000fca00078e0008 */
[----:B------:R0:W-:Y:S01]  /*24430*/  STL.64 [R1+0x1998], R26 ;  /* 0x0019981a01007387 */ /* 0x0001e20000100a00 */
[----:B------:R-:W2:Y:S02]  /*24440*/  LDL.LU R24, [R1+0x300] ;  /* 0x0003000001187983 */ /* 0x000ea40000300800 */
[----:B------:R-:W2:Y:S01]  /*24450*/  LDL.LU R25, [R1+0x304] ;  /* 0x0003040001197983 */ /* 0x000ea20000300800 */
[----:B0-----:R-:W2:Y:S01]  /*24460*/  LDL.LU R26, [R1+0x308] ;  /* 0x00030800011a7983 */ /* 0x001ea20000300800 */
[----:B------:R-:W2:Y:S02]  /*24470*/  LDL.LU R27, [R1+0x30c] ;  /* 0x00030c00011b7983 */ /* 0x000ea40000300800 */
[----:B--2---:R-:W-:Y:S11]  /*24480*/  HMMA.16816.F32 R24, R12, R22, R24 ;  /* 0x000000160c18723c */ /* 0x004ff60000001818 */
[----:B------:R-:W-:Y:S11]  /*24490*/  @!UPT UIADD3 URZ, URZ, URZ, URZ ;  /* 0x0000003f3f3ff290 */ /* 0x000ff6000fffe03f */
[----:B------:R-:W-:Y:S01]  /*244a0*/  @!UPT UIADD3 URZ, URZ, URZ, URZ ;  /* 0x0000003f3f3ff290 */ /* 0x000fe2000fffe03f */
[----:B------:R0:W-:Y:S01]  /*244b0*/  STL.64 [R1+0x2d0], R24 ;  /* 0x0002d01801007387 */ /* 0x0001e20000100a00 */
[----:B------:R1:W-:Y:S03]  /*244c0*/  STL.64 [R1+0x2d8], R26 ;  /* 0x0002d81a01007387 */ /* 0x0003e60000100a00 */
[----:B0-----:R-:W2:Y:S01]  /*244d0*/  LDL.LU R24, [R1+0x290] ;  /* 0x0002900001187983 */ /* 0x001ea20000300800 */
[----:B------:R-:W2:Y:S02]  /*244e0*/  LDL.LU R25, [R1+0x294] ;  /* 0x0002940001197983 */ /* 0x000ea40000300800 */
[----:B-1----:R-:W2:Y:S02]  /*244f0*/  LDL.LU R26, [R1+0x298] ;  /* 0x00029800011a7983 */ /* 0x002ea40000300800 */
[----:B------:R-:W2:Y:S01]  /*24500*/  LDL.LU R27, [R1+0x29c] ;  /* 0x00029c00011b7983 */ /* 0x000ea20000300800 */
[----:B------:R0:W-:Y:S04]  /*24510*/  STL.64 [R1+0x1940], R22 ;  /* 0x0019401601007387 */ /* 0x0001e80000100a00 */
[----:B0-----:R-:W2:Y:S04]  /*24520*/  LDL.LU.64 R22, [R1+0xc8] ;  /* 0x0000c80001167983 */ /* 0x001ea80000300a00 */
[----:B--2---:R4:W-:Y:S01]  /*24530*/  STL.64 [R1+0x1958], R22 ;  /* 0x0019581601007387 */ /* 0x0049e20000100a00 */
[----:B------:R-:W2:Y:S02]  /*24540*/  LDL.LU R20, [R1+0x1c0] ;  /* 0x0001c00001147983 */ /* 0x000ea40000300800 */
[----:B------:R-:W2:Y:S02]  /*24550*/  LDL.LU R21, [R1+0x1c4] ;  /* 0x0001c40001157983 */ /* 0x000ea40000300800 */
[----:B----4-:R-:W-:-:S02]  /*24560*/  IMAD.MOV.U32 R22, RZ, RZ, R2 ;  /* 0x000000ffff167224 */ /* 0x010fc400078e0002 */
[----:B---3--:R-:W-:Y:S01]  /*24570*/  IMAD.MOV.U32 R23, RZ, RZ, R3 ;  /* 0x000000ffff177224 */ /* 0x008fe200078e0003 */
[----:B------:R-:W3:Y:S01]  /*24580*/  LDL.LU R2, [R1+0x19c4] ;  /* 0x0019c40001027983 */ /* 0x000ee20000300800 */
[----:B------:R-:W4:Y:S03]  /*24590*/  LDL.LU R3, [R1+0x19c0] ;  /* 0x0019c00001037983 */ /* 0x000f260000300800 */
[----:B------:R-:W-:Y:S04]  /*245a0*/  STL.64 [R1+0x1978], R22 ;  /* 0x0019781601007387 */ /* 0x000fe80000100a00 */
[----:B--2---:R0:W-:Y:S04]  /*245b0*/  STL.64 [R1+0x1970], R20 ;  /* 0x0019701401007387 */ /* 0x0041e80000100a00 */
[----:B0-----:R-:W2:Y:S01]  /*245c0*/  LDL.LU R20, [R1+0x1e0] ;  /* 0x0001e00001147983 */ /* 0x001ea20000300800 */
[----:B------:R-:W2:Y:S02]  /*245d0*/  LDL.LU R21, [R1+0x1e4] ;  /* 0x0001e40001157983 */ /* 0x000ea40000300800 */
[----:B------:R-:W2:Y:S02]  /*245e0*/  LDL.LU R22, [R1+0x1e8] ;  /* 0x0001e80001167983 */ /* 0x000ea40000300800 */
[----:B------:R-:W2:Y:S01]  /*245f0*/  LDL.LU R23, [R1+0x1ec] ;  /* 0x0001ec0001177983 */ /* 0x000ea20000300800 */
[C---:B------:R-:W-:Y:S01]  /*24600*/  HMMA.16816.F32 R4, R12.reuse, R10, R4 ;  /* 0x0000000a0c04723c */ /* 0x040fe20000001804 */
[----:B--2---:R-:W-:Y:S01]  /*24610*/  STL.64 [R1+0x1990], R22 ;  /* 0x0019901601007387 */ /* 0x004fe20000100a00 */
[----:B------:R0:W-:Y:S03]  /*24620*/  STL.64 [R1+0x1988], R20 ;  /* 0x0019881401007387 */ /* 0x0001e60000100a00 */
[----:B0-----:R-:W2:Y:S01]  /*24630*/  LDL.LU R20, [R1+0x200] ;  /* 0x0002000001147983 */ /* 0x001ea20000300800 */
[----:B------:R-:W2:Y:S11]  /*24640*/  LDL.LU R21, [R1+0x204] ;  /* 0x0002040001157983 */ /* 0x000eb60000300800 */
[----:B------:R-:W-:Y:S06]  /*24650*/  @!UPT UIADD3 URZ, URZ, URZ, URZ ;  /* 0x0000003f3f3ff290 */ /* 0x000fec000fffe03f */
[----:B------:R-:W-:Y:S02]  /*24660*/  STL.64 [R1+0x2f0], R4 ;  /* 0x0002f00401007387 */ /* 0x000fe40000100a00 */
[----:B----4-:R-:W-:Y:S02]  /*24670*/  IMAD.MOV.U32 R22, RZ, RZ, R3 ;  /* 0x000000ffff167224 */ /* 0x010fe400078e0003 */
[----:B---3--:R-:W-:Y:S01]  /*24680*/  IMAD.MOV.U32 R23, RZ, RZ, R2 ;  /* 0x000000ffff177224 */ /* 0x008fe200078e0002 */
[----:B------:R0:W-:Y:S01]  /*24690*/  STL.64 [R1+0x2f8], R6 ;  /* 0x0002f80601007387 */ /* 0x0001e20000100a00 */
[----:B------:R-:W-:Y:S02]  /*246a0*/  IMAD.MOV.U32 R3, RZ, RZ, R10 ;  /* 0x000000ffff037224 */ /* 0x000fe400078e000a */
[----:B------:R-:W-:Y:S01]  /*246b0*/  IMAD.MOV.U32 R2, RZ, RZ, R11 ;  /* 0x000000ffff027224 */ /* 0x000fe200078e000b */
[----:B0-----:R-:W3:Y:S01]  /*246c0*/  LDL.LU.64 R6, [R1+0x19b8] ;  /* 0x0019b80001067983 */ /* 0x001ee20000300a00 */
[----:B------:R-:W4:Y:S02]  /*246d0*/  LDL.LU.64 R10, [R1+0x19b0] ;  /* 0x0019b000010a7983 */ /* 0x000f240000300a00 */
[----:B----4-:R-:W-:Y:S01]  /*246e0*/  HMMA.16816.F32 R12, R12, R10, R16 ;  /* 0x0000000a0c0c723c */ /* 0x010fe20000001810 */
[----:B------:R-:W3:Y:S01]  /*246f0*/  LDL.LU.64 R18, [R1+0x19a8] ;  /* 0x0019a80001127983 */ /* 0x000ee20000300a00 */
[----:B------:R-:W3:Y:S02]  /*24700*/  LDL.LU.64 R16, [R1+0x19a0] ;  /* 0x0019a00001107983 */ /* 0x000ee40000300a00 */
[----:B------:R0:W-:Y:S02]  /*24710*/  STL.64 [R1+0x1938], R10 ;  /* 0x0019380a01007387 */ /* 0x0001e40000100a00 */
[----:B------:R-:W4:Y:S11]  /*24720*/  LDL.LU R8, [R1+0x1a0] ;  /* 0x0001a00001087983 */ /* 0x000f360000300800 */
[----:B------:R-:W-:Y:S06]  /*24730*/  @!UPT UIADD3 URZ, URZ, URZ, URZ ;  /* 0x0000003f3f3ff290 */ /* 0x000fec000fffe03f */
[----:B------:R-:W-:Y:S01]  /*24740*/  STL.64 [R1+0x2e0], R12 ;  /* 0x0002e00c01007387 */ /* 0x000fe20000100a00 */
[----:B------:R-:W-:Y:S02]  /*24750*/  STL.64 [R1+0x2e8], R14 ;  /* 0x0002e80e01007387 */ /* 0x000fe40000100a00 */
[----:B------:R-:W4:Y:S02]  /*24760*/  LDL.LU R9, [R1+0x1a4] ;  /* 0x0001a40001097983 */ /* 0x000f240000300800 */
[----:B0-----:R-:W2:Y:S01]  /*24770*/  LDL.LU R10, [R1+0x1a8] ;  /* 0x0001a800010a7983 */ /* 0x001ea20000300800 */
[----:B------:R-:W2:Y:S01]  /*24780*/  LDL.LU R11, [R1+0x1ac] ;  /* 0x0001ac00010b7983 */ /* 0x000ea20000300800 */
[C---:B---3--:R-:W-:Y:S03]  /*24790*/  HMMA.16816.F32 R24, R16.reuse, R6, R24 ;  /* 0x000000061018723c */ /* 0x048fe60000001818 */
[----:B--2---:R-:W-:Y:S01]  /*247a0*/  STL.64 [R1+0x1950], R10 ;  /* 0x0019500a01007387 */ /* 0x004fe20000100a00 */
[----:B----4-:R0:W-:Y:S03]  /*247b0*/  STL.64 [R1+0x1948], R8 ;  /* 0x0019480801007387 */ /* 0x0101e60000100a00 */
[----:B0-----:R-:W2:Y:S01]  /*247c0*/  LDL.LU R8, [R1+0x1b0] ;  /* 0x0001b00001087983 */ /* 0x001ea20000300800 */
[----:B------:R-:W2:Y:S02]  /*247d0*/  LDL.LU R9, [R1+0x1b4] ;  /* 0x0001b40001097983 */ /* 0x000ea40000300800 */
[----:B------:R-:W2:Y:S02]  /*247e0*/  LDL.LU R10, [R1+0x1b8] ;  /* 0x0001b800010a7983 */ /* 0x000ea40000300800 */
[----:B------:R-:W2:Y:S11]  /*247f0*/  LDL.LU R11, [R1+0x1bc] ;  /* 0x0001bc00010b7983 */ /* 0x000eb60000300800 */
[----:B------:R-:W-:Y:S01]  /*24800*/  STL.64 [R1+0x350], R24 ;  /* 0x0003501801007387 */ /* 0x000fe20000100a00 */
        /* <DEDUP_REMOVED lines=8> */
[----:B0-----:R-:W3:Y:S01]  /*24890*/  LDL.LU.64 R26, [R1+0x1980] ;  /* 0x00198000011a7983 */ /* 0x001ee20000300a00 */
[----:B------:R-:W-:Y:S02]  /*248a0*/  IMAD.MOV.U32 R14, RZ, RZ, R3 ;  /* 0x000000ffff0e7224 */ /* 0x000fe400078e0003 */
[----:B------:R-:W-:Y:S01]  /*248b0*/  IMAD.MOV.U32 R15, RZ, RZ, R2 ;  /* 0x000000ffff0f7224 */ /* 0x000fe200078e0002 */
        /* <DEDUP_REMOVED lines=8> */
[----:B------:R-:W3:Y:S02]  /*24940*/  LDL.LU.64 R26, [R1+0x1968] ;  /* 0x00196800011a7983 */ /* 0x000ee40000300a00 */
[----:B------:R-:W4:Y:S01]  /*24950*/  LDL.LU.64 R24, [R1+0x1960] ;  /* 0x0019600001187983 */ /* 0x000f220000300a00 */
[C---:B---3--:R-:W-:Y:S11]  /*24960*/  HMMA.16816.F32 R20, R16.reuse, R26, R20 ;  /* 0x0000001a1014723c */ /* 0x048ff60000001814 */
[----:B------:R-:W-:Y:S11]  /*24970*/  @!UPT UIADD3 URZ, URZ, URZ, URZ ;  /* 0x0000003f3f3ff290 */ /* 0x000ff6000fffe03f */
[----:B------:R-:W-:Y:S01]  /*24980*/  @!UPT UIADD3 URZ, URZ, URZ, URZ ;  /* 0x0000003f3f3ff290 */ /* 0x000fe2000fffe03f */
[----:B------:R-:W-:Y:S01]  /*24990*/  STL.64 [R1+0x320], R20 ;  /* 0x0003201401007387 */ /* 0x000fe20000100a00 */
[----:B------:R0:W-:Y:S03]  /*249a0*/  STL.64 [R1+0x328], R22 ;  /* 0x0003281601007387 */ /* 0x0001e60000100a00 */
[----:B0-----:R-:W2:Y:S01]  /*249b0*/  LDL.LU.64 R22, [R1+0x1958] ;  /* 0x0019580001167983 */ /* 0x001ea20000300a00 */
[----:B------:R0:W-:Y:S02]  /*249c0*/  STL.64 [R1+0x18f8], R26 ;  /* 0x0018f81a01007387 */ /* 0x0001e40000100a00 */
[----:B----4-:R1:W-:Y:S01]  /*249d0*/  STL.64 [R1+0x18f0], R24 ;  /* 0x0018f01801007387 */ /* 0x0103e20000100a00 */
[----:B0-----:R-:W3:Y:S01]  /*249e0*/  LDL.LU.64 R26, [R1+0x18] ;  /* 0x00001800011a7983 */ /* 0x001ee20000300a00 */
[----:B--2---:R-:W-:Y:S01]  /*249f0*/  HMMA.16816.F32 R8, R16, R22, R8 ;  /* 0x000000161008723c */ /* 0x004fe20000001808 */
[----:B------:R-:W-:-:S02]  /*24a00*/  IMAD.MOV.U32 R5, RZ, RZ, R22 ;  /* 0x000000ffff057224 */ /* 0x000fc400078e0016 */
[----:B------:R-:W-:Y:S01]  /*24a10*/  IMAD.MOV.U32 R4, RZ, RZ, R23 ;  /* 0x000000ffff047224 */ /* 0x000fe200078e0017 */
[----:B---3--:R0:W-:Y:S01]  /*24a20*/  STL.64 [R1+0x1900], R26 ;  /* 0x0019001a01007387 */ /* 0x0081e20000100a00 */
[----:B-1----:R-:W2:Y:S02]  /*24a30*/  LDL.LU R24, [R1+0x120] ;  /* 0x0001200001187983 */ /* 0x002ea40000300800 */
[----:B------:R-:W2:Y:S01]  /*24a40*/  LDL.LU R25, [R1+0x124] ;  /* 0x0001240001197983 */ /* 0x000ea20000300800 */
[----:B0-----:R-:W2:Y:S01]  /*24a50*/  LDL.LU R26, [R1+0x128] ;  /* 0x00012800011a7983 */ /* 0x001ea20000300800 */
[----:B------:R-:W2:Y:S11]  /*24a60*/  LDL.LU R27, [R1+0x12c] ;  /* 0x00012c00011b7983 */ /* 0x000eb60000300800 */
[----:B------:R-:W-:Y:S03]  /*24a70*/  @!UPT UIADD3 URZ, URZ, URZ, URZ ;  /* 0x0000003f3f3ff290 */ /* 0x000fe6000fffe03f */
[----:B------:R-:W-:Y:S02]  /*24a80*/  STL.64 [R1+0x310], R8 ;  /* 0x0003100801007387 */ /* 0x000fe40000100a00 */
[----:B------:R0:W-:Y:S02]  /*24a90*/  STL.64 [R1+0x318], R10 ;  /* 0x0003180a01007387 */ /* 0x0001e40000100a00 */
[----:B0-----:R-:W3:Y:S01]  /*24aa0*/  LDL.LU.64 R10, [R1+0x1950] ;  /* 0x00195000010a7983 */ /* 0x001ee20000300a00 */
[----:B------:R-:W3:Y:S02]  /*24ab0*/  LDL.LU.64 R8, [R1+0x1948] ;  /* 0x0019480001087983 */ /* 0x000ee40000300a00 */
[----:B------:R-:W3:Y:S02]  /*24ac0*/  LDL.LU.64 R22, [R1+0x1940] ;  /* 0x0019400001167983 */ /* 0x000ee40000300a00 */
[C---:B---3--:R-:W-:Y:S01]  /*24ad0*/  HMMA.16816.F32 R20, R16.reuse, R22, R8 ;  /* 0x000000161014723c */ /* 0x048fe20000001808 */
[----:B------:R-:W3:Y:S11]  /*24ae0*/  LDL.LU.64 R10, [R1+0x1938] ;  /* 0x00193800010a7983 */ /* 0x000ef60000300a00 */
[----:B------:R-:W-:Y:S11]  /*24af0*/  @!UPT UIADD3 URZ, URZ, URZ, URZ ;  /* 0x0000003f3f3ff290 */ /* 0x000ff6000fffe03f */
[----:B------:R-:W-:Y:S01]  /*24b00*/  STL.64 [R1+0x1a0], R20 ;  /* 0x0001a01401007387 */ /* 0x000fe20000100a00 */
[----:B------:R0:W-:Y:S03]  /*24b10*/  STL.64 [R1+0x1a8], R22 ;  /* 0x0001a81601007387 */ /* 0x0001e60000100a00 */
[----:B0-----:R-:W4:Y:S01]  /*24b20*/  LDL.LU.64 R22, [R1+0x1930] ;  /* 0x0019300001167983 */ /* 0x001f220000300a00 */
[----:B------:R-:W4:Y:S02]  /*24b30*/  LDL.LU.64 R20, [R1+0x1928] ;  /* 0x0019280001147983 */ /* 0x000f240000300a00 */
[C---:B----4-:R-:W-:Y:S11]  /*24b40*/  HMMA.16816.F32 R20, R16.reuse, R14, R20 ;  /* 0x0000000e1014723c */ /* 0x050ff60000001814 */
[----:B------:R-:W-:Y:S11]  /*24b50*/  @!UPT UIADD3 URZ, URZ, URZ, URZ ;  /* 0x0000003f3f3ff290 */ /* 0x000ff6000fffe03f */
[----:B------:R-:W-:Y:S01]  /*24b60*/  @!UPT UIADD3 URZ, URZ, URZ, URZ ;  /* 0x0000003f3f3ff290 */ /* 0x000fe2000fffe03f */
[----:B------:R-:W-:Y:S01]  /*24b70*/  STL.64 [R1+0x300], R20 ;  /* 0x0003001401007387 */ /* 0x000fe20000100a00 */
[----:B------:R0:W-:Y:S03]  /*24b80*/  STL.64 [R1+0x308], R22 ;  /* 0x0003081601007387 */ /* 0x0001e60000100a00 */
[----:B0-----:R-:W3:Y:S01]  /*24b90*/  LDL.LU.64 R22, [R1+0x1920] ;  /* 0x0019200001167983 */ /* 0x001ee20000300a00 */
[----:B------:R-:W3:Y:S02]  /*24ba0*/  LDL.LU.64 R20, [R1+0x1918] ;  /* 0x0019180001147983 */ /* 0x000ee40000300a00 */
[----:B------:R0:W-:Y:S02]  /*24bb0*/  STL.64 [R1+0x18d0], R14 ;  /* 0x0018d00e01007387 */ /* 0x0001e40000100a00 */
[----:B------:R-:W4:Y:S01]  /*24bc0*/  LDL.LU R12, [R1+0xf0] ;  /* 0x0000f000010c7983 */ /* 0x000f220000300800 */
[----:B------:R-:W4:Y:S04]  /*24bd0*/  LDL.LU R13, [R1+0xf4] ;  /* 0x0000f400010d7983 */ /* 0x000f280000300800 */
[----:B0-----:R-:W4:Y:S01]  /*24be0*/  LDL.LU R14, [R1+0xf8] ;  /* 0x0000f800010e7983 */ /* 0x001f220000300800 */
[----:B------:R-:W4:Y:S01]  /*24bf0*/  LDL.LU R15, [R1+0xfc] ;  /* 0x0000fc00010f7983 */ /* 0x000f220000300800 */
[----:B---3--:R-:W-:Y:S02]  /*24c00*/  HMMA.16816.F32 R16, R16, R10, R20 ;  /* 0x0000000a1010723c */ /* 0x008fe40000001814 */
[----:B------:R-:W2:Y:S01]  /*24c10*/  LDL.LU.64 R22, [R1+0x1910] ;  /* 0x0019100001167983 */ /* 0x000ea20000300a00 */
[----:B------:R-:W2:Y:S02]  /*24c20*/  LDL.LU.64 R20, [R1+0x1908] ;  /* 0x0019080001147983 */ /* 0x000ea40000300a00 */
[----:B------:R0:W-:Y:S02]  /*24c30*/  STL.64 [R1+0x18c8], R10 ;  /* 0x0018c80a01007387 */ /* 0x0001e40000100a00 */
[----:B------:R-:W3:Y:S11]  /*24c40*/  LDL.LU R8, [R1+0x110] ;  /* 0x0001100001087983 */ /* 0x000ef60000300800 */
[----:B------:R-:W-:Y:S05]  /*24c50*/  @!UPT UIADD3 URZ, URZ, URZ, URZ ;  /* 0x0000003f3f3ff290 */ /* 0x000fea000fffe03f */
[----:B------:R-:W-:Y:S01]  /*24c60*/  STL.64 [R1+0x2c0], R16 ;  /* 0x0002c01001007387 */ /* 0x000fe20000100a00 */
[----:B------:R1:W-:Y:S02]  /*24c70*/  STL.64 [R1+0x2c8], R18 ;  /* 0x0002c81201007387 */ /* 0x0003e40000100a00 */
[----:B------:R-:W3:Y:S02]  /*24c80*/  LDL.LU R9, [R1+0x114] ;  /* 0x0001140001097983 */ /* 0x000ee40000300800 */
[----:B0-----:R-:W3:Y:S01]  /*24c90*/  LDL.LU R10, [R1+0x118] ;  /* 0x00011800010a7983 */ /* 0x001ee20000300800 */
[----:B------:R-:W3:Y:S01]  /*24ca0*/  LDL.LU R11, [R1+0x11c] ;  /* 0x00011c00010b7983 */ /* 0x000ee20000300800 */
[----:B-1----:R-:W-:Y:S02]  /*24cb0*/  IMAD.MOV.U32 R19, RZ, RZ, R4 ;  /* 0x000000ffff137224 */ /* 0x002fe400078e0004 */
[----:B------:R-:W-:Y:S02]  /*24cc0*/  IMAD.MOV.U32 R18, RZ, RZ, R5 ;  /* 0x000000ffff127224 */ /* 0x000fe400078e0005 */
[----:B------:R-:W-:-:S02]  /*24cd0*/  IMAD.MOV.U32 R17, RZ, RZ, R6 ;  /* 0x000000ffff117224 */ /* 0x000fc400078e0006 */
[----:B------:R-:W-:Y:S01]  /*24ce0*/  IMAD.MOV.U32 R16, RZ, RZ, R7 ;  /* 0x000000ffff107224 */ /* 0x000fe200078e0007 */
[C---:B--2---:R-:W-:Y:S11]  /*24cf0*/  HMMA.16816.F32 R24, R20.reuse, R6, R24 ;  /* 0x000000061418723c */ /* 0x044ff60000001818 */
[----:B------:R-:W-:Y:S11]  /*24d00*/  @!UPT UIADD3 URZ, URZ, URZ, URZ ;  /* 0x0000003f3f3ff290 */ /* 0x000ff6000fffe03f */
[----:B------:R-:W-:Y:S01]  /*24d10*/  @!UPT UIADD3 URZ, URZ, URZ, URZ ;  /* 0x0000003f3f3ff290 */ /* 0x000fe2000fffe03f */
[----:B------:R-:W-:Y:S01]  /*24d20*/  STL.64 [R1+0x2b0], R24 ;  /* 0x0002b01801007387 */ /* 0x000fe20000100a00 */
[----:B------:R0:W-:Y:S03]  /*24d30*/  STL.64 [R1+0x2b8], R26 ;  /* 0x0002b81a01007387 */ /* 0x0001e60000100a00 */
[----:B0-----:R-:W3:Y:S01]  /*24d40*/  LDL.LU.64 R26, [R1+0x1900] ;  /* 0x00190000011a7983 */ /* 0x001ee20000300a00 */
[----:B------:R-:W2:Y:S02]  /*24d50*/  LDL.LU R4, [R1+0x30] ;  /* 0x0000300001047983 */ /* 0x000ea40000300800 */
[----:B------:R-:W2:Y:S02]  /*24d60*/  LDL.LU R5, [R1+0x34] ;  /* 0x0000340001057983 */ /* 0x000ea40000300800 */
[----:B------:R-:W2:Y:S01]  /*24d70*/  LDL.LU R6, [R1+0x38] ;  /* 0x0000380001067983 */ /* 0x000ea20000300800 */
[----:B------:R-:W2:Y:S01]  /*24d80*/  LDL.LU R7, [R1+0x3c] ;  /* 0x00003c0001077983 */ /* 0x000ea20000300800 */
[----:B---3--:R-:W-:Y:S03]  /*24d90*/  HMMA.16816.F32 R8, R20, R26, R8 ;  /* 0x0000001a1408723c */ /* 0x008fe60000001808 */
[----:B--2---:R0:W-:Y:S01]  /*24da0*/  STL.64 [R1+0x1868], R6 ;  /* 0x0018680601007387 */ /* 0x0041e20000100a00 */
[----:B------:R1:W-:Y:S02]  /*24db0*/  STL.64 [R1+0x1860], R4 ;  /* 0x0018600401007387 */ /* 0x0003e40000100a00 */
[----:B0-----:R-:W-:-:S02]  /*24dc0*/  IMAD.MOV.U32 R6, RZ, RZ, R3 ;  /* 0x000000ffff067224 */ /* 0x001fc400078e0003 */
[----:B------:R-:W-:Y:S02]  /*24dd0*/  IMAD.MOV.U32 R7, RZ, RZ, R2 ;  /* 0x000000ffff077224 */ /* 0x000fe400078e0002 */
[----:B-1----:R-:W-:Y:S02]  /*24de0*/  IMAD.MOV.U32 R5, RZ, RZ, R26 ;  /* 0x000000ffff057224 */ /* 0x002fe400078e001a */
[----:B------:R-:W-:Y:S02]  /*24df0*/  IMAD.MOV.U32 R4, RZ, RZ, R27 ;  /* 0x000000ffff047224 */ /* 0x000fe400078e001b */
[----:B------:R-:W2:Y:S01]  /*24e00*/  LDL.LU.64 R26, [R1+0x18f8] ;  /* 0x0018f800011a7983 */ /* 0x000ea20000300a00 */
[----:B------:R-:W3:Y:S08]  /*24e10*/  LDL.LU.64 R24, [R1+0x18f0] ;  /* 0x0018f00001187983 */ /* 0x000ef00000300a00 */
[----:B------:R4:W-:Y:S02]  /*24e20*/  STL.64 [R1+0x290], R8 ;  /* 0x0002900801007387 */ /* 0x0009e40000100a00 */
[----:B------:R-:W-:-:S02]  /*24e30*/  IMAD.MOV.U32 R3, RZ, RZ, R10 ;  /* 0x000000ffff037224 */ /* 0x000fc400078e000a */
[----:B------:R-:W-:Y:S02]  /*24e40*/  IMAD.MOV.U32 R2, RZ, RZ, R11 ;  /* 0x000000ffff027224 */ /* 0x000fe400078e000b */
[----:B----4-:R-:W-:Y:S03]  /*24e50*/  HMMA.16816.F32 R8, R20, R6, R12 ;  /* 0x000000061408723c */ /* 0x010fe6000000180c */
[----:B------:R-:W-:Y:S01]  /*24e60*/  STL [R1+0x1774], R2 ;  /* 0x0017740201007387 */ /* 0x000fe20000100800 */
[----:B------:R-:W-:Y:S02]  /*24e70*/  STL [R1+0x1770], R3 ;  /* 0x0017700301007387 */ /* 0x000fe40000100800 */
[----:B------:R-:W-:Y:S11]  /*24e80*/  STL.64 [R1+0x1880], R6 ;  /* 0x0018800601007387 */ /* 0x000ff60000100a00 */
[----:B------:R-:W-:Y:S06]  /*24e90*/  @!UPT UIADD3 URZ, URZ, URZ, URZ ;  /* 0x0000003f3f3ff290 */ /* 0x000fec000fffe03f */
[----:B------:R-:W-:Y:S01]  /*24ea0*/  STL.64 [R1+0x280], R8 ;  /* 0x0002800801007387 */ /* 0x000fe20000100a00 */
[----:B------:R-:W-:Y:S02]  /*24eb0*/  STL.64 [R1+0x288], R10 ;  /* 0x0002880a01007387 */ /* 0x000fe40000100a00 */
[----:B------:R-:W4:Y:S02]  /*24ec0*/  LDL.LU.64 R14, [R1+0xb8] ;  /* 0x0000b800010e7983 */ /* 0x000f240000300a00 */
[----:B----4-:R0:W-:Y:S01]  /*24ed0*/  STL.64 [R1+0x18e8], R14 ;  /* 0x0018e80e01007387 */ /* 0x0101e20000100a00 */
[----:B------:R-:W4:Y:S02]  /*24ee0*/  LDL.LU R12, [R1+0xa0] ;  /* 0x0000a000010c7983 */ /* 0x000f240000300800 */
[----:B------:R-:W4:Y:S01]  /*24ef0*/  LDL.LU R13, [R1+0xa4] ;  /* 0x0000a400010d7983 */ /* 0x000f220000300800 */
[----:B0-----:R-:W4:Y:S01]  /*24f00*/  LDL.LU R14, [R1+0xa8] ;  /* 0x0000a800010e7983 */ /* 0x001f220000300800 */
[----:B------:R-:W4:Y:S02]  /*24f10*/  LDL.LU R15, [R1+0xac] ;  /* 0x0000ac00010f7983 */ /* 0x000f240000300800 */
[----:B------:R-:W2:Y:S02]  /*24f20*/  LDL.LU R8, [R1+0x80] ;  /* 0x0000800001087983 */ /* 0x000ea40000300800 */
[----:B------:R-:W2:Y:S01]  /*24f30*/  LDL.LU R9, [R1+0x84] ;  /* 0x0000840001097983 */ /* 0x000ea20000300800 */
[----:B------:R-:W2:Y:S01]  /*24f40*/  LDL.LU R10, [R1+0x88] ;  /* 0x00008800010a7983 */ /* 0x000ea20000300800 */
[----:B------:R-:W2:Y:S02]  /*24f50*/  LDL.LU R11, [R1+0x8c] ;  /* 0x00008c00010b7983 */ /* 0x000ea40000300800 */
[----:B------:R-:W-:-:S02]  /*24f60*/  IMAD.MOV.U32 R6, RZ, RZ, R5 ;  /* 0x000000ffff067224 */ /* 0x000fc400078e0005 */
[----:B------:R-:W-:Y:S01]  /*24f70*/  IMAD.MOV.U32 R7, RZ, RZ, R4 ;  /* 0x000000ffff077224 */ /* 0x000fe200078e0004 */
[----:B--2---:R-:W-:Y:S01]  /*24f80*/  STL.64 [R1+0x18e0], R10 ;  /* 0x0018e00a01007387 */ /* 0x004fe20000100a00 */
[----:B------:R0:W-:Y:S03]  /*24f90*/  STL.64 [R1+0x18d8], R8 ;  /* 0x0018d80801007387 */ /* 0x0001e60000100a00 */
[----:B0-----:R-:W2:Y:S01]  /*24fa0*/  LDL.LU R8, [R1+0x90] ;  /* 0x0000900001087983 */ /* 0x001ea20000300800 */
[----:B------:R-:W2:Y:S02]  /*24fb0*/  LDL.LU R9, [R1+0x94] ;  /* 0x0000940001097983 */ /* 0x000ea40000300800 */
[----:B------:R-:W2:Y:S02]  /*24fc0*/  LDL.LU R10, [R1+0x98] ;  /* 0x00009800010a7983 */ /* 0x000ea40000300800 */
[----:B------:R-:W2:Y:S01]  /*24fd0*/  LDL.LU R11, [R1+0x9c] ;  /* 0x00009c00010b7983 */ /* 0x000ea20000300800 */
[----:B------:R0:W-:Y:S01]  /*24fe0*/  STL.64 [R1+0x1898], R6 ;  /* 0x0018980601007387 */ /* 0x0001e20000100a00 */
[----:B------:R-:W2:Y:S02]  /*24ff0*/  LDL.LU R4, [R1+0xd0] ;  /* 0x0000d00001047983 */ /* 0x000ea40000300800 */
[----:B------:R-:W2:Y:S01]  /*25000*/  LDL.LU R5, [R1+0xd4] ;  /* 0x0000d40001057983 */ /* 0x000ea20000300800 */
[----:B0-----:R-:W2:Y:S01]  /*25010*/  LDL.LU R6, [R1+0xd8] ;  /* 0x0000d80001067983 */ /* 0x001ea20000300800 */
[----:B------:R-:W2:Y:S02]  /*25020*/  LDL.LU R7, [R1+0xdc] ;  /* 0x0000dc0001077983 */ /* 0x000ea40000300800 */
[C---:B--2---:R-:W-:Y:S11]  /*25030*/  HMMA.16816.F32 R4, R20.reuse, R26, R4 ;  /* 0x0000001a1404723c */ /* 0x044ff60000001804 */
[----:B------:R-:W-:Y:S11]  /*25040*/  @!UPT UIADD3 URZ, URZ, URZ, URZ ;  /* 0x0000003f3f3ff290 */ /* 0x000ff6000fffe03f */
[----:B------:R-:W-:Y:S01]  /*25050*/  @!UPT UIADD3 URZ, URZ, URZ, URZ ;  /* 0x0000003f3f3ff290 */ /* 0x000fe2000fffe03f */
[----:B------:R-:W-:Y:S01]  /*25060*/  STL.64 [R1+0x270], R4 ;  /* 0x0002700401007387 */ /* 0x000fe20000100a00 */
[----:B------:R-:W-:Y:S02]  /*25070*/  STL.64 [R1+0x278], R6 ;  /* 0x0002780601007387 */ /* 0x000fe40000100a00 */
[----:B------:R-:W-:Y:S02]  /*25080*/  STL.64 [R1+0x1878], R26 ;  /* 0x0018781a01007387 */ /* 0x000fe40000100a00 */
[----:B---3--:R0:W-:Y:S02]  /*25090*/  STL.64 [R1+0x1870], R24 ;  /* 0x0018701801007387 */ /* 0x0081e40000100a00 */
        /* <DEDUP_REMOVED lines=9> */
[----:B------:R-:W3:Y:S02]  /*25130*/  LDL.LU R26, [R1+0x58] ;  /* 0x00005800011a7983 */ /* 0x000ee40000300800 */
[----:B------:R-:W3:Y:S02]  /*25140*/  LDL.LU R27, [R1+0x5c] ;  /* 0x00005c00011b7983 */ /* 0x000ee40000300800 */
[----:B---3--:R-:W-:Y:S01]  /*25150*/  STL.64 [R1+0x18a8], R26 ;  /* 0x0018a81a01007387 */ /* 0x008fe20000100a00 */
[----:B--2---:R0:W-:Y:S03]  /*25160*/  STL.64 [R1+0x18a0], R24 ;  /* 0x0018a01801007387 */ /* 0x0041e60000100a00 */
[----:B0-----:R-:W2:Y:S01]  /*25170*/  LDL.LU R24, [R1+0x60] ;  /* 0x0000600001187983 */ /* 0x001ea20000300800 */
[----:B------:R-:W2:Y:S02]  /*25180*/  LDL.LU R25, [R1+0x64] ;  /* 0x0000640001197983 */ /* 0x000ea40000300800 */
[----:B------:R-:W2:Y:S02]  /*25190*/  LDL.LU R26, [R1+0x68] ;  /* 0x00006800011a7983 */ /* 0x000ea40000300800 */
[----:B------:R-:W2:Y:S02]  /*251a0*/  LDL.LU R27, [R1+0x6c] ;  /* 0x00006c00011b7983 */ /* 0x000ea40000300800 */
[----:B------:R-:W-:Y:S01]  /*251b0*/  STL.64 [R1+0x260], R12 ;  /* 0x0002600c01007387 */ /* 0x000fe20000100a00 */
[----:B------:R0:W-:Y:S03]  /*251c0*/  STL.64 [R1+0x268], R14 ;  /* 0x0002680e01007387 */ /* 0x0001e60000100a00 */
[----:B0-----:R-:W3:Y:S01]  /*251d0*/  LDL.LU.64 R14, [R1+0x18e8] ;  /* 0x0018e800010e7983 */ /* 0x001ee20000300a00 */
[----:B------:R-:W-:-:S02]  /*251e0*/  IMAD.MOV.U32 R7, RZ, RZ, R16 ;  /* 0x000000ffff077224 */ /* 0x000fc400078e0010 */
[----:B------:R0:W-:Y:S02]  /*251f0*/  STL.64 [R1+0x1858], R18 ;  /* 0x0018581201007387 */ /* 0x0001e40000100a00 */
[----:B------:R-:W-:Y:S01]  /*25200*/  IMAD.MOV.U32 R6, RZ, RZ, R17 ;  /* 0x000000ffff067224 */ /* 0x000fe200078e0011 */
[----:B------:R-:W4:Y:S01]  /*25210*/  LDL.LU R16, [R1+0x70] ;  /* 0x0000700001107983 */ /* 0x000f220000300800 */
[----:B------:R-:W4:Y:S03]  /*25220*/  LDL.LU R17, [R1+0x74] ;  /* 0x0000740001117983 */ /* 0x000f260000300800 */
[----:B0-----:R-:W4:Y:S01]  /*25230*/  LDL.LU R18, [R1+0x78] ;  /* 0x0000780001127983 */ /* 0x001f220000300800 */
[----:B------:R-:W4:Y:S01]  /*25240*/  LDL.LU R19, [R1+0x7c] ;  /* 0x00007c0001137983 */ /* 0x000f220000300800 */
[----:B---3--:R-:W-:Y:S01]  /*25250*/  HMMA.16816.F32 R8, R20, R14, R8 ;  /* 0x0000000e1408723c */ /* 0x008fe20000001808 */
[----:B------:R-:W-:-:S02]  /*25260*/  IMAD.MOV.U32 R3, RZ, RZ, R14 ;  /* 0x000000ffff037224 */ /* 0x000fc400078e000e */
[----:B------:R-:W-:Y:S11]  /*25270*/  IMAD.MOV.U32 R2, RZ, RZ, R15 ;  /* 0x000000ffff027224 */ /* 0x000ff600078e000f */
[----:B------:R-:W-:Y:S09]  /*25280*/  @!UPT UIADD3 URZ, URZ, URZ, URZ ;  /* 0x0000003f3f3ff290 */ /* 0x000ff2000fffe03f */
[----:B------:R-:W-:Y:S01]  /*25290*/  STL.64 [R1+0x250], R8 ;  /* 0x0002500801007387 */ /* 0x000fe20000100a00 */
[----:B------:R0:W-:Y:S03]  /*252a0*/  STL.64 [R1+0x258], R10 ;  /* 0x0002580a01007387 */ /* 0x0001e60000100a00 */
[----:B0-----:R-:W3:Y:S01]  /*252b0*/  LDL.LU.64 R10, [R1+0x18e0] ;  /* 0x0018e000010a7983 */ /* 0x001ee20000300a00 */
[----:B------:R-:W3:Y:S02]  /*252c0*/  LDL.LU.64 R8, [R1+0x18d8] ;  /* 0x0018d80001087983 */ /* 0x000ee40000300a00 */
[----:B------:R-:W3:Y:S02]  /*252d0*/  LDL.LU.64 R14, [R1+0x18d0] ;  /* 0x0018d000010e7983 */ /* 0x000ee40000300a00 */
[C---:B---3--:R-:W-:Y:S11]  /*252e0*/  HMMA.16816.F32 R8, R20.reuse, R14, R8 ;  /* 0x0000000e1408723c */ /* 0x048ff60000001808 */
[----:B------:R-:W-:Y:S11]  /*252f0*/  @!UPT UIADD3 URZ, URZ, URZ, URZ ;  /* 0x0000003f3f3ff290 */ /* 0x000ff6000fffe03f */
[----:B------:R-:W-:Y:S01]  /*25300*/  @!UPT UIADD3 URZ, URZ, URZ, URZ ;  /* 0x0000003f3f3ff290 */ /* 0x000fe2000fffe03f */
[----:B------:R-:W-:Y:S01]  /*25310*/  STL.64 [R1+0x230], R8 ;  /* 0x0002300801007387 */ /* 0x000fe20000100a00 */
[----:B------:R0:W-:Y:S03]  /*25320*/  STL.64 [R1+0x238], R10 ;  /* 0x0002380a01007387 */ /* 0x0001e60000100a00 */
[----:B0-----:R-:W4:Y:S01]  /*25330*/  LDL.LU.64 R10, [R1+0x18c8] ;  /* 0x0018c800010a7983 */ /* 0x001f220000300a00 */
[----:B------:R0:W-:Y:S02]  /*25340*/  STL.64 [R1+0x1840], R14 ;  /* 0x0018400e01007387 */ /* 0x0001e40000100a00 */
[----:B------:R-:W3:Y:S02]  /*25350*/  LDL.LU R12, [R1+0x140] ;  /* 0x00014000010c7983 */ /* 0x000ee40000300800 */
[----:B------:R-:W3:Y:S01]  /*25360*/  LDL.LU R13, [R1+0x144] ;  /* 0x00014400010d7983 */ /* 0x000ee20000300800 */
[----:B0-----:R-:W2:Y:S01]  /*25370*/  LDL.LU R14, [R1+0x148] ;  /* 0x00014800010e7983 */ /* 0x001ea20000300800 */
[----:B------:R-:W2:Y:S01]  /*25380*/  LDL.LU R15, [R1+0x14c] ;  /* 0x00014c00010f7983 */ /* 0x000ea20000300800 */
[----:B----4-:R-:W-:Y:S07]  /*25390*/  HMMA.16816.F32 R20, R20, R10, R16 ;  /* 0x0000000a1414723c */ /* 0x010fee0000001810 */
[----:B------:R-:W-:Y:S01]  /*253a0*/  IMAD.MOV.U32 R17, RZ, RZ, R10 ;  /* 0x000000ffff117224 */ /* 0x000fe200078e000a */
[----:B--2---:R-:W-:Y:S01]  /*253b0*/  STL.64 [R1+0x1850], R14 ;  /* 0x0018500e01007387 */ /* 0x004fe20000100a00 */
[----:B---3--:R0:W-:Y:S02]  /*253c0*/  STL.64 [R1+0x1848], R12 ;  /* 0x0018480c01007387 */ /* 0x0081e40000100a00 */
[----:B------:R-:W-:Y:S01]  /*253d0*/  IMAD.MOV.U32 R16, RZ, RZ, R11 ;  /* 0x000000ffff107224 */ /* 0x000fe200078e000b */
[----:B0-----:R-:W2:Y:S01]  /*253e0*/  LDL.LU R12, [R1+0x130] ;  /* 0x00013000010c7983 */ /* 0x001ea20000300800 */
[----:B------:R-:W2:Y:S02]  /*253f0*/  LDL.LU R13, [R1+0x134] ;  /* 0x00013400010d7983 */ /* 0x000ea40000300800 */
[----:B------:R-:W2:Y:S02]  /*25400*/  LDL.LU R14, [R1+0x138] ;  /* 0x00013800010e7983 */ /* 0x000ea40000300800 */
[----:B------:R-:W-:-:S02]  /*25410*/  IMAD.MOV.U32 R15, RZ, RZ, R29 ;  /* 0x000000ffff0f7224 */ /* 0x000fc400078e001d */
[----:B------:R-:W3:Y:S04]  /*25420*/  LDL.LU R29, [R1+0x18c0] ;  /* 0x0018c000011d7983 */ /* 0x000ee80000300800 */
[----:B------:R-:W-:Y:S02]  /*25430*/  STL.64 [R1+0x200], R20 ;  /* 0x0002001401007387 */ /* 0x000fe40000100a00 */
[----:B------:R0:W-:Y:S02]  /*25440*/  STL.64 [R1+0x208], R22 ;  /* 0x0002081601007387 */ /* 0x0001e40000100a00 */
[----:B------:R-:W4:Y:S01]  /*25450*/  LDL.LU.64 R10, [R1+0x18b8] ;  /* 0x0018b800010a7983 */ /* 0x000f220000300a00 */
[----:B------:R-:W4:Y:S04]  /*25460*/  LDL.LU.64 R8, [R1+0x18b0] ;  /* 0x0018b00001087983 */ /* 0x000f280000300a00 */
[----:B0-----:R-:W2:Y:S01]  /*25470*/  LDL R23, [R1+0x384] ;  /* 0x0003840001177983 */ /* 0x001ea20000100800 */
[C---:B----4-:R-:W-:Y:S03]  /*25480*/  HMMA.16816.F32 R4, R8.reuse, R6, R24 ;  /* 0x000000060804723c */ /* 0x050fe60000001818 */
[----:B------:R-:W4:Y:S01]  /*25490*/  LDL.LU.64 R26, [R1+0x18a8] ;  /* 0x0018a800011a7983 */ /* 0x000f220000300a00 */
[----:B------:R-:W4:Y:S11]  /*254a0*/  LDL.LU.64 R24, [R1+0x18a0] ;  /* 0x0018a00001187983 */ /* 0x000f360000300a00 */
[----:B------:R-:W-:Y:S08]  /*254b0*/  @!UPT UIADD3 URZ, URZ, URZ, URZ ;  /* 0x0000003f3f3ff290 */ /* 0x000ff0000fffe03f */
        /* <DEDUP_REMOVED lines=12> */
[----:B------:R-:W2:Y:S11]  /*25580*/  LDL.LU.64 R24, [R1+0x1870] ;  /* 0x0018700001187983 */ /* 0x000eb60000300a00 */
[----:B------:R-:W-:Y:S09]  /*25590*/  @!UPT UIADD3 URZ, URZ, URZ, URZ ;  /* 0x0000003f3f3ff290 */ /* 0x000ff2000fffe03f */
        /* <DEDUP_REMOVED lines=8> */
[----:B------:R-:W-:Y:S02]  /*25620*/  STL.64 [R1+0x1b8], R6 ;  /* 0x0001b80601007387 */ /* 0x000fe40000100a00 */
[----:B--2---:R-:W0:Y:S02]  /*25630*/  LDSM.16.MT88.4 R4, [R23+0x4000] ;  /* 0x004000001704783b */ /* 0x004e240000004200 */
[----:B0-----:R0:W-:Y:S02]  /*25640*/  STL.64 [R1+0x1820], R6 ;  /* 0x0018200601007387 */ /* 0x0011e40000100a00 */
[----:B0-----:R-:W-:Y:S02]  /*25650*/  IMAD.MOV.U32 R6, RZ, RZ, R17 ;  /* 0x000000ffff067224 */ /* 0x001fe400078e0011 */
[----:B------:R-:W-:Y:S02]  /*25660*/  IMAD.MOV.U32 R7, RZ, RZ, R16 ;  /* 0x000000ffff077224 */ /* 0x000fe400078e0010 */
[----:B---3--:R-:W0:Y:S04]  /*25670*/  LDSM.16.M88.4 R16, [R29+0x8080] ;  /* 0x008080001d10783b */ /* 0x008e280000000200 */
[----:B------:R-:W-:Y:S01]  /*25680*/  STL.64 [R1+0x1818], R4 ;  /* 0x0018180401007387 */ /* 0x000fe20000100a00 */
[----:B------:R1:W-:Y:S02]  /*25690*/  STL [R1+0x1810], R23 ;  /* 0x0018101701007387 */ /* 0x0003e40000100800 */
[----:B------:R-:W2:Y:S02]  /*256a0*/  LDL.LU R20, [R1+0x180] ;  /* 0x0001800001147983 */ /* 0x000ea40000300800 */
[----:B------:R-:W2:Y:S01]  /*256b0*/  LDL.LU R21, [R1+0x184] ;  /* 0x0001840001157983 */ /* 0x000ea20000300800 */
[----:B------:R-:W2:Y:S04]  /*256c0*/  LDL.LU R22, [R1+0x188] ;  /* 0x0001880001167983 */ /* 0x000ea80000300800 */
[----:B-1----:R-:W2:Y:S04]  /*256d0*/  LDL.LU R23, [R1+0x18c] ;  /* 0x00018c0001177983 */ /* 0x002ea80000300800 */
[----:B0-----:R-:W-:Y:S01]  /*256e0*/  STL.64 [R1+0xf0], R16 ;  /* 0x0000f01001007387 */ /* 0x001fe20000100a00 */
[----:B------:R0:W-:Y:S03]  /*256f0*/  STL.64 [R1+0xf8], R18 ;  /* 0x0000f81201007387 */ /* 0x0001e60000100a00 */
[----:B0-----:R-:W3:Y:S02]  /*25700*/  LDL.LU.64 R18, [R1+0x1858] ;  /* 0x0018580001127983 */ /* 0x001ee40000300a00 */
[----:B---3--:R-:W-:Y:S02]  /*25710*/  HMMA.16816.F32 R12, R8, R18, R12 ;  /* 0x00000012080c723c */ /* 0x008fe4000000180c */
[----:B------:R-:W3:Y:S04]  /*25720*/  LDL R19, [R1+0xc58] ;  /* 0x000c580001137983 */ /* 0x000ee80000100800 */
[----:B---3--:R-:W-:Y:S11]  /*25730*/  STL [R1+0x17c8], R19 ;  /* 0x0017c81301007387 */ /* 0x008ff60000100800 */
[----:B------:R-:W-:Y:S06]  /*25740*/  @!UPT UIADD3 URZ, URZ, URZ, URZ ;  /* 0x0000003f3f3ff290 */ /* 0x000fec000fffe03f */
[----:B------:R-:W-:Y:S02]  /*25750*/  STL.64 [R1+0x170], R12 ;  /* 0x0001700c01007387 */ /* 0x000fe40000100a00 */
[----:B------:R-:W-:Y:S02]  /*25760*/  STL.64 [R1+0x178], R14 ;  /* 0x0001780e01007387 */ /* 0x000fe40000100a00 */
[----:B------:R-:W0:Y:S04]  /*25770*/  LDSM.16.M88.4 R12, [R29+0x9080] ;  /* 0x009080001d0c783b */ /* 0x000e280000000200 */
[----:B0-----:R-:W-:Y:S01]  /*25780*/  STL.64 [R1+0xd0], R12 ;  /* 0x0000d00c01007387 */ /* 0x001fe20000100a00 */
[----:B------:R0:W-:Y:S03]  /*25790*/  STL.64 [R1+0xd8], R14 ;  /* 0x0000d80e01007387 */ /* 0x0001e60000100a00 */
[----:B0-----:R-:W3:Y:S01]  /*257a0*/  LDL.LU.64 R14, [R1+0x1850] ;  /* 0x00185000010e7983 */ /* 0x001ee20000300a00 */
[----:B------:R-:W3:Y:S02]  /*257b0*/  LDL.LU.64 R12, [R1+0x1848] ;  /* 0x00184800010c7983 */ /* 0x000ee40000300a00 */
[----:B------:R-:W-:-:S02]  /*257c0*/  IMAD.MOV.U32 R18, RZ, RZ, R3 ;  /* 0x000000ffff127224 */ /* 0x000fc400078e0003 */
[----:B------:R-:W-:-:S07]  /*257d0*/  IMAD.MOV.U32 R19, RZ, RZ, R2 ;  /* 0x000000ffff137224 */ /* 0x000fce00078e0002 */
[C---:B---3--:R-:W-:Y:S01]  /*257e0*/  HMMA.16816.F32 R16, R8.reuse, R18, R12 ;  /* 0x000000120810723c */ /* 0x048fe2000000180c */
[----:B------:R-:W2:Y:S11]  /*257f0*/  LDL.LU.64 R14, [R1+0x1840] ;  /* 0x00184000010e7983 */ /* 0x000eb60000300a00 */
[----:B------:R-:W-:Y:S11]  /*25800*/  @!UPT UIADD3 URZ, URZ, URZ, URZ ;  /* 0x0000003f3f3ff290 */ /* 0x000ff6000fffe03f */
[----:B------:R0:W-:Y:S01]  /*25810*/  STL.64 [R1+0x160], R16 ;  /* 0x0001601001007387 */ /* 0x0001e20000100a00 */
[----:B------:R1:W-:Y:S03]  /*25820*/  STL.64 [R1+0x168], R18 ;  /* 0x0001681201007387 */ /* 0x0003e60000100a00 */
[----:B0-----:R-:W3:Y:S01]  /*25830*/  LDL.LU R16, [R1+0x2a0] ;  /* 0x0002a00001107983 */ /* 0x001ee20000300800 */
[----:B------:R-:W3:Y:S02]  /*25840*/  LDL.LU R17, [R1+0x2a4] ;  /* 0x0002a40001117983 */ /* 0x000ee40000300800 */
[----:B-1----:R-:W-:Y:S02]  /*25850*/  IMAD.MOV.U32 R18, RZ, RZ, R25 ;  /* 0x000000ffff127224 */ /* 0x002fe400078e0019 */
[----:B------:R-:W-:Y:S02]  /*25860*/  IMAD.MOV.U32 R19, RZ, RZ, R24 ;  /* 0x000000ffff137224 */ /* 0x000fe400078e0018 */
[----:B------:R-:W0:Y:S04]  /*25870*/  LDSM.16.M88.4 R24, [R29+0xb080] ;  /* 0x00b080001d18783b */ /* 0x000e280000000200 */
[----:B------:R-:W-:Y:S01]  /*25880*/  STL.64 [R1+0x17d8], R18 ;  /* 0x0017d81201007387 */ /* 0x000fe20000100a00 */
[C---:B--2---:R-:W-:Y:S03]  /*25890*/  HMMA.16816.F32 R12, R8.reuse, R14, R20 ;  /* 0x0000000e080c723c */ /* 0x044fe60000001814 */
[----:B---3--:R-:W-:Y:S02]  /*258a0*/  STL.64 [R1+0x17d0], R16 ;  /* 0x0017d01001007387 */ /* 0x008fe40000100a00 */
[----:B------:R-:W1:Y:S04]  /*258b0*/  LDSM.16.M88.4 R16, [R29+0xa080] ;  /* 0x00a080001d10783b */ /* 0x000e680000000200 */
[----:B0-----:R-:W-:Y:S02]  /*258c0*/  STL.64 [R1+0x1838], R26 ;  /* 0x0018381a01007387 */ /* 0x001fe40000100a00 */
[----:B------:R0:W-:Y:S02]  /*258d0*/  STL.64 [R1+0x1830], R24 ;  /* 0x0018301801007387 */ /* 0x0001e40000100a00 */
[----:B0-----:R-:W2:Y:S01]  /*258e0*/  LDL.LU R24, [R1+0x190] ;  /* 0x0001900001187983 */ /* 0x001ea20000300800 */
[----:B------:R-:W2:Y:S02]  /*258f0*/  LDL.LU R25, [R1+0x194] ;  /* 0x0001940001197983 */ /* 0x000ea40000300800 */
[----:B------:R-:W2:Y:S02]  /*25900*/  LDL.LU R26, [R1+0x198] ;  /* 0x00019800011a7983 */ /* 0x000ea40000300800 */
[----:B------:R-:W2:Y:S01]  /*25910*/  LDL.LU R27, [R1+0x19c] ;  /* 0x00019c00011b7983 */ /* 0x000ea20000300800 */
[----:B------:R-:W3:Y:S04]  /*25920*/  LDL.LU R20, [R1+0x1f0] ;  /* 0x0001f00001147983 */ /* 0x000ee80000300800 */
[----:B------:R-:W-:Y:S02]  /*25930*/  STL.64 [R1+0x150], R12 ;  /* 0x0001500c01007387 */ /* 0x000fe40000100a00 */
[----:B------:R-:W-:Y:S02]  /*25940*/  STL.64 [R1+0x158], R14 ;  /* 0x0001580e01007387 */ /* 0x000fe40000100a00 */
[----:B------:R-:W3:Y:S01]  /*25950*/  LDL.LU R21, [R1+0x1f4] ;  /* 0x0001f40001157983 */ /* 0x000ee20000300800 */
[----:B------:R-:W3:Y:S01]  /*25960*/  LDL.LU R22, [R1+0x1f8] ;  /* 0x0001f80001167983 */ /* 0x000ee20000300800 */
[----:B------:R-:W3:Y:S03]  /*25970*/  LDL.LU R23, [R1+0x1fc] ;  /* 0x0001fc0001177983 */ /* 0x000ee60000300800 */
[----:B------:R-:W-:Y:S04]  /*25980*/  LDSM.16.M88.4 R12, [R29+0xc080] ;  /* 0x00c080001d0c783b */ /* 0x000fe80000000200 */
[----:B-1----:R-:W-:Y:S01]  /*25990*/  STL.64 [R1+0xc0], R16 ;  /* 0x0000c01001007387 */ /* 0x002fe20000100a00 */
[----:B------:R-:W-:Y:S02]  /*259a0*/  STL.64 [R1+0xc8], R18 ;  /* 0x0000c81201007387 */ /* 0x000fe40000100a00 */
[----:B------:R0:W-:Y:S02]  /*259b0*/  STL.64 [R1+0x17f0], R16 ;  /* 0x0017f01001007387 */ /* 0x0001e40000100a00 */
[----:B0-----:R-:W4:Y:S01]  /*259c0*/  LDL.64 R16, [R1+0xd0] ;  /* 0x0000d00001107983 */ /* 0x001f220000100a00 */
[----:B--2---:R-:W-:Y:S03]  /*259d0*/  HMMA.16816.F32 R4, R8, R6, R24 ;  /* 0x000000060804723c */ /* 0x004fe60000001818 */
[----:B----4-:R0:W-:Y:S04]  /*259e0*/  STL.64 [R1+0x1808], R16 ;  /* 0x0018081001007387 */ /* 0x0101e80000100a00 */
[----:B0-----:R-:W2:Y:S01]  /*259f0*/  LDL.64 R16, [R1+0xf0] ;  /* 0x0000f00001107983 */ /* 0x001ea20000100a00 */
[----:B------:R-:W4:Y:S02]  /*25a00*/  LDL.LU.64 R26, [R1+0x1838] ;  /* 0x00183800011a7983 */ /* 0x000f240000300a00 */
[----:B------:R-:W2:Y:S02]  /*25a10*/  LDL.LU.64 R24, [R1+0x1830] ;  /* 0x0018300001187983 */ /* 0x000ea40000300a00 */
[----:B------:R-:W2:Y:S11]  /*25a20*/  LDL.LU R8, [R1+0x240] ;  /* 0x0002400001087983 */ /* 0x000eb60000300800 */
[----:B------:R-:W-:Y:S01]  /*25a30*/  STL.64 [R1+0x140], R4 ;  /* 0x0001400401007387 */ /* 0x000fe20000100a00 */
[----:B------:R-:W-:Y:S02]  /*25a40*/  STL.64 [R1+0x148], R6 ;  /* 0x0001480601007387 */ /* 0x000fe40000100a00 */
[----:B------:R-:W2:Y:S02]  /*25a50*/  LDL.LU R9, [R1+0x244] ;  /* 0x0002440001097983 */ /* 0x000ea40000300800 */
[----:B------:R-:W-:-:S02]  /*25a60*/  IMAD.MOV.U32 R10, RZ, RZ, R0 ;  /* 0x000000ffff0a7224 */ /* 0x000fc400078e0000 */
[----:B------:R-:W-:Y:S01]  /*25a70*/  IMAD.MOV.U32 R11, RZ, RZ, R28 ;  /* 0x000000ffff0b7224 */ /* 0x000fe200078e001c */
[----:B------:R-:W3:Y:S01]  /*25a80*/  LDL.LU R0, [R1+0x182c] ;  /* 0x00182c0001007983 */ /* 0x000ee20000300800 */
[----:B------:R-:W3:Y:S03]  /*25a90*/  LDL.LU R28, [R1+0x1828] ;  /* 0x00182800011c7983 */ /* 0x000ee60000300800 */
[----:B------:R-:W0:Y:S04]  /*25aa0*/  LDSM.16.M88.4 R4, [R29+0xd080] ;  /* 0x00d080001d04783b */ /* 0x000e280000000200 */
[----:B------:R-:W-:Y:S04]  /*25ab0*/  STL.64 [R1+0x17e8], R10 ;  /* 0x0017e80a01007387 */ /* 0x000fe80000100a00 */
[----:B--2---:R1:W-:Y:S04]  /*25ac0*/  STL.64 [R1+0x17e0], R8 ;  /* 0x0017e00801007387 */ /* 0x0043e80000100a00 */
[----:B-1----:R-:W2:Y:S01]  /*25ad0*/  LDL.LU R8, [R1+0x220] ;  /* 0x0002200001087983 */ /* 0x002ea20000300800 */
[----:B------:R-:W2:Y:S02]  /*25ae0*/  LDL.LU R9, [R1+0x224] ;  /* 0x0002240001097983 */ /* 0x000ea40000300800 */
[----:B------:R-:W2:Y:S02]  /*25af0*/  LDL.LU R10, [R1+0x228] ;  /* 0x00022800010a7983 */ /* 0x000ea40000300800 */
[----:B------:R-:W2:Y:S02]  /*25b00*/  LDL.LU R11, [R1+0x22c] ;  /* 0x00022c00010b7983 */ /* 0x000ea40000300800 */
[----:B0-----:R-:W-:-:S02]  /*25b10*/  IMAD.MOV.U32 R3, RZ, RZ, R4 ;  /* 0x000000ffff037224 */ /* 0x001fc400078e0004 */
[----:B------:R-:W-:Y:S01]  /*25b20*/  IMAD.MOV.U32 R2, RZ, RZ, R5 ;  /* 0x000000ffff027224 */ /* 0x000fe200078e0005 */
[----:B--2---:R-:W-:Y:S01]  /*25b30*/  STL.64 [R1+0x1800], R10 ;  /* 0x0018000a01007387 */ /* 0x004fe20000100a00 */
[----:B------:R0:W-:Y:S03]  /*25b40*/  STL.64 [R1+0x17f8], R8 ;  /* 0x0017f80801007387 */ /* 0x0001e60000100a00 */
[----:B0-----:R-:W2:Y:S01]  /*25b50*/  LDL.LU R8, [R1+0x210] ;  /* 0x0002100001087983 */ /* 0x001ea20000300800 */
[----:B------:R-:W2:Y:S02]  /*25b60*/  LDL.LU R9, [R1+0x214] ;  /* 0x0002140001097983 */ /* 0x000ea40000300800 */
[----:B------:R-:W-:Y:S02]  /*25b70*/  STL.64 [R1+0xb0], R24 ;  /* 0x0000b01801007387 */ /* 0x000fe40000100a00 */
[----:B----4-:R-:W-:Y:S01]  /*25b80*/  STL.64 [R1+0xb8], R26 ;  /* 0x0000b81a01007387 */ /* 0x010fe20000100a00 */
[----:B------:R-:W-:Y:S01]  /*25b90*/  STL.64 [R1+0xa0], R12 ;  /* 0x0000a00c01007387 */ /* 0x000fe20000100a00 */
[----:B------:R-:W-:Y:S02]  /*25ba0*/  STL.64 [R1+0xa8], R14 ;  /* 0x0000a80e01007387 */ /* 0x000fe40000100a00 */
[----:B------:R-:W-:Y:S02]  /*25bb0*/  STL.64 [R1+0x90], R4 ;  /* 0x0000900401007387 */ /* 0x000fe40000100a00 */
[----:B------:R0:W-:Y:S02]  /*25bc0*/  STL.64 [R1+0x98], R6 ;  /* 0x0000980601007387 */ /* 0x0001e40000100a00 */
[----:B0-----:R-:W3:Y:S01]  /*25bd0*/  LDL.LU.64 R6, [R1+0x1820] ;  /* 0x0018200001067983 */ /* 0x001ee20000300a00 */
[----:B------:R-:W3:Y:S02]  /*25be0*/  LDL.LU.64 R4, [R1+0x1818] ;  /* 0x0018180001047983 */ /* 0x000ee40000300a00 */
[----:B------:R-:W-:Y:S01]  /*25bf0*/  IMAD.MOV.U32 R26, RZ, RZ, R16 ;  /* 0x000000ffff1a7224 */ /* 0x000fe200078e0010 */
[----:B---3--:R-:W-:Y:S11]  /*25c00*/  HMMA.16816.F32 R20, R4, R16, R20 ;  /* 0x000000100414723c */ /* 0x008ff60000001814 */
[----:B------:R-:W-:Y:S11]  /*25c10*/  @!UPT UIADD3 URZ, URZ, URZ, URZ ;  /* 0x0000003f3f3ff290 */ /* 0x000ff6000fffe03f */
[----:B------:R-:W-:Y:S01]  /*25c20*/  @!UPT UIADD3 URZ, URZ, URZ, URZ ;  /* 0x0000003f3f3ff290 */ /* 0x000fe2000fffe03f */
[----:B------:R-:W-:Y:S01]  /*25c30*/  STL.64 [R1+0x130], R20 ;  /* 0x0001301401007387 */ /* 0x000fe20000100a00 */
[----:B------:R0:W-:Y:S02]  /*25c40*/  STL.64 [R1+0x138], R22 ;  /* 0x0001381601007387 */ /* 0x0001e40000100a00 */
[----:B0-----:R-:W-:Y:S01]  /*25c50*/  IMAD.MOV.U32 R22, RZ, RZ, R17 ;  /* 0x000000ffff167224 */ /* 0x001fe200078e0011 */
[----:B------:R-:W3:Y:S04]  /*25c60*/  LDL.LU R23, [R1+0x1810] ;  /* 0x0018100001177983 */ /* 0x000ee80000300800 */
[----:B------:R-:W0:Y:S04]  /*25c70*/  LDSM.16.M88.4 R16, [R29+0xe080] ;  /* 0x00e080001d10783b */ /* 0x000e280000000200 */
[----:B0-----:R0:W-:Y:S01]  /*25c80*/  STL.64 [R1+0x80], R16 ;  /* 0x0000801001007387 */ /* 0x0011e20000100a00 */
[----:B------:R-:W-:-:S02]  /*25c90*/  IMAD.MOV.U32 R20, RZ, RZ, R16 ;  /* 0x000000ffff147224 */ /* 0x000fc400078e0010 */
[----:B------:R-:W-:Y:S02]  /*25ca0*/  STL.64 [R1+0x88], R18 ;  /* 0x0000881201007387 */ /* 0x000fe40000100a00 */
[----:B------:R-:W-:Y:S02]  /*25cb0*/  IMAD.MOV.U32 R21, RZ, RZ, R17 ;  /* 0x000000ffff157224 */ /* 0x000fe400078e0011 */
[----:B0-----:R-:W2:Y:S01]  /*25cc0*/  LDL.LU.64 R16, [R1+0x1808] ;  /* 0x0018080001107983 */ /* 0x001ea20000300a00 */
[----:B------:R-:W-:Y:S02]  /*25cd0*/  IMAD.MOV.U32 R10, RZ, RZ, R28 ;  /* 0x000000ffff0a7224 */ /* 0x000fe400078e001c */
[----:B------:R-:W-:-:S07]  /*25ce0*/  IMAD.MOV.U32 R11, RZ, RZ, R0 ;  /* 0x000000ffff0b7224 */ /* 0x000fce00078e0000 */
[----:B--2---:R-:W-:Y:S01]  /*25cf0*/  HMMA.16816.F32 R8, R4, R16, R8 ;  /* 0x000000100408723c */ /* 0x004fe20000001808 */
[----:B------:R-:W-:Y:S02]  /*25d00*/  IMAD.MOV.U32 R28, RZ, RZ, R16 ;  /* 0x000000ffff1c7224 */ /* 0x000fe400078e0010 */
[----:B------:R-:W-:Y:S02]  /*25d10*/  IMAD.MOV.U32 R0, RZ, RZ, R17 ;  /* 0x000000ffff007224 */ /* 0x000fe400078e0011 */
[----:B------:R-:W0:Y:S11]  /*25d20*/  LDSM.16.M88.4 R16, [R29+0xf080] ;  /* 0x00f080001d10783b */ /* 0x000e360000000200 */
[----:B------:R-:W-:Y:S07]  /*25d30*/  @!UPT UIADD3 URZ, URZ, URZ, URZ ;  /* 0x0000003f3f3ff290 */ /* 0x000fee000fffe03f */
[----:B------:R-:W-:Y:S01]  /*25d40*/  STL.64 [R1+0x120], R8 ;  /* 0x0001200801007387 */ /* 0x000fe20000100a00 */
[----:B------:R1:W-:Y:S03]  /*25d50*/  STL.64 [R1+0x128], R10 ;  /* 0x0001280a01007387 */ /* 0x0003e60000100a00 */
[----:B-1----:R-:W2:Y:S01]  /*25d60*/  LDL.LU.64 R10, [R1+0x1800] ;  /* 0x00180000010a7983 */ /* 0x002ea20000300a00 */
[----:B------:R-:W2:Y:S03]  /*25d70*/  LDL.LU.64 R8, [R1+0x17f8] ;  /* 0x0017f80001087983 */ /* 0x000ea60000300a00 */
[----:B0-----:R0:W-:Y:S01]  /*25d80*/  STL.64 [R1+0x70], R16 ;  /* 0x0000701001007387 */ /* 0x0011e20000100a00 */
[----:B------:R2:W-:Y:S03]  /*25d90*/  STL.64 [R1+0x78], R18 ;  /* 0x0000781201007387 */ /* 0x0005e60000100a00 */
[----:B0-----:R-:W2:Y:S01]  /*25da0*/  LDL.LU.64 R16, [R1+0x17f0] ;  /* 0x0017f00001107983 */ /* 0x001ea20000300a00 */
[----:B------:R-:W-:-:S02]  /*25db0*/  IMAD.MOV.U32 R29, RZ, RZ, R19 ;  /* 0x000000ffff1d7224 */ /* 0x000fc400078e0013 */
        /* <DEDUP_REMOVED lines=8> */
[----:B------:R-:W-:Y:S01]  /*25e40*/  STL.64 [R1+0x1778], R24 ;  /* 0x0017781801007387 */ /* 0x000fe20000100a00 */
[C---:B--2---:R-:W-:Y:S11]  /*25e50*/  HMMA.16816.F32 R8, R4.reuse, R24, R8 ;  /* 0x000000180408723c */ /* 0x044ff60000001808 */
[----:B------:R-:W-:Y:S11]  /*25e60*/  @!UPT UIADD3 URZ, URZ, URZ, URZ ;  /* 0x0000003f3f3ff290 */ /* 0x000ff6000fffe03f */
[----:B------:R-:W-:Y:S01]  /*25e70*/  @!UPT UIADD3 URZ, URZ, URZ, URZ ;  /* 0x0000003f3f3ff290 */ /* 0x000fe2000fffe03f */
[----:B------:R-:W-:Y:S01]  /*25e80*/  STL.64 [R1+0x100], R8 ;  /* 0x0001000801007387 */ /* 0x000fe20000100a00 */
[----:B------:R-:W-:Y:S02]  /*25e90*/  STL.64 [R1+0x108], R10 ;  /* 0x0001080a01007387 */ /* 0x000fe40000100a00 */
[----:B---3--:R-:W0:Y:S01]  /*25ea0*/  LDSM.16.MT88.4 R8, [R23+0x4080] ;  /* 0x004080001708783b */ /* 0x008e220000004200 */
[----:B----4-:R-:W-:Y:S01]  /*25eb0*/  HMMA.16816.F32 R16, R4, R12, R16 ;  /* 0x0000000c0410723c */ /* 0x010fe20000001810 */
[----:B------:R-:W-:Y:S04]  /*25ec0*/  STL [R1+0x17b8], R23 ;  /* 0x0017b81701007387 */ /* 0x000fe80000100800 */
[----:B0-----:R-:W-:Y:S01]  /*25ed0*/  STL.64 [R1+0x17a8], R10 ;  /* 0x0017a80a01007387 */ /* 0x001fe20000100a00 */
[----:B------:R-:W-:Y:S11]  /*25ee0*/  STL.64 [R1+0x17a0], R8 ;  /* 0x0017a00801007387 */ /* 0x000ff60000100a00 */
[----:B------:R-:W-:Y:S06]  /*25ef0*/  @!UPT UIADD3 URZ, URZ, URZ, URZ ;  /* 0x0000003f3f3ff290 */ /* 0x000fec000fffe03f */
[----:B------:R-:W-:Y:S02]  /*25f00*/  STL.64 [R1+0xe0], R16 ;  /* 0x0000e01001007387 */ /* 0x000fe40000100a00 */
[----:B------:R0:W-:Y:S02]  /*25f10*/  STL.64 [R1+0xe8], R18 ;  /* 0x0000e81201007387 */ /* 0x0001e40000100a00 */
[----:B0-----:R-:W2:Y:S01]  /*25f20*/  LDL.LU R19, [R1+0x17c8] ;  /* 0x0017c80001137983 */ /* 0x001ea20000300800 */
[----:B------:R-:W-:Y:S02]  /*25f30*/  IMAD.MOV.U32 R8, RZ, RZ, R3 ;  /* 0x000000ffff087224 */ /* 0x000fe400078e0003 */
[----:B------:R-:W-:Y:S02]  /*25f40*/  IMAD.MOV.U32 R9, RZ, RZ, R2 ;  /* 0x000000ffff097224 */ /* 0x000fe400078e0002 */
[----:B------:R-:W-:Y:S02]  /*25f50*/  IMAD.MOV.U32 R2, RZ, RZ, R12 ;  /* 0x000000ffff027224 */ /* 0x000fe400078e000c */
[----:B------:R-:W-:-:S02]  /*25f60*/  IMAD.MOV.U32 R3, RZ, RZ, R13 ;  /* 0x000000ffff037224 */ /* 0x000fc400078e000d */
[----:B--2---:R-:W0:Y:S02]  /*25f70*/  LDSM.16.MT88.4 R12, [R19+0x4000] ;  /* 0x00400000130c783b */ /* 0x004e240000004200 */
[----:B------:R-:W1:Y:S02]  /*25f80*/  LDSM.16.MT88.4 R16, [R19+0x4080] ;  /* 0x004080001310783b */ /* 0x000e640000004200 */
[----:B0-----:R-:W-:Y:S02]  /*25f90*/  STL.64 [R1+0x1738], R14 ;  /* 0x0017380e01007387 */ /* 0x001fe40000100a00 */
[----:B------:R0:W-:Y:S02]  /*25fa0*/  STL.64 [R1+0x1730], R12 ;  /* 0x0017300c01007387 */ /* 0x0001e40000100a00 */
[----:B0-----:R-:W2:Y:S01]  /*25fb0*/  LDL.LU R12, [R1+0x2d0] ;  /* 0x0002d000010c7983 */ /* 0x001ea20000300800 */
[----:B------:R-:W2:Y:S02]  /*25fc0*/  LDL.LU R13, [R1+0x2d4] ;  /* 0x0002d400010d7983 */ /* 0x000ea40000300800 */
[----:B------:R-:W2:Y:S02]  /*25fd0*/  LDL.LU R14, [R1+0x2d8] ;  /* 0x0002d800010e7983 */ /* 0x000ea40000300800 */
[----:B------:R-:W2:Y:S02]  /*25fe0*/  LDL.LU R15, [R1+0x2dc] ;  /* 0x0002dc00010f7983 */ /* 0x000ea40000300800 */
[----:B--2---:R-:W-:Y:S11]  /*25ff0*/  HMMA.16816.F32 R8, R4, R8, R12 ;  /* 0x000000080408723c */ /* 0x004ff6000000180c */
[----:B------:R-:W-:Y:S11]  /*26000*/  @!UPT UIADD3 URZ, URZ, URZ, URZ ;  /* 0x0000003f3f3ff290 */ /* 0x000ff6000fffe03f */
[----:B------:R-:W-:Y:S01]  /*26010*/  @!UPT UIADD3 URZ, URZ, URZ, URZ ;  /* 0x0000003f3f3ff290 */ /* 0x000fe2000fffe03f */
[----:B------:R0:W-:Y:S01]  /*26020*/  STL.64 [R1+0x60], R8 ;  /* 0x0000600801007387 */ /* 0x0001e20000100a00 */
[----:B------:R-:W-:Y:S03]  /*26030*/  STL.64 [R1+0x68], R10 ;  /* 0x0000680a01007387 */ /* 0x000fe60000100a00 */
[----:B0-----:R-:W2:Y:S04]  /*26040*/  LDL.LU.64 R8, [R1+0x70] ;  /* 0x0000700001087983 */ /* 0x001ea80000300a00 */
[----:B--2---:R0:W-:Y:S04]  /*26050*/  STL.64 [R1+0x17c0], R8 ;  /* 0x0017c00801007387 */ /* 0x0041e80000100a00 */
        /* <DEDUP_REMOVED lines=9> */
[----:B---3--:R0:W-:Y:S02]  /*260f0*/  STL.64 [R1+0x1780], R12 ;  /* 0x0017800c01007387 */ /* 0x0081e40000100a00 */
[----:B0-----:R-:W-:-:S02]  /*26100*/  IMAD.MOV.U32 R12, RZ, RZ, R26 ;  /* 0x000000ffff0c7224 */ /* 0x001fc400078e001a */
[----:B------:R-:W-:-:S05]  /*26110*/  IMAD.MOV.U32 R13, RZ, RZ, R22 ;  /* 0x000000ffff0d7224 */ /* 0x000fca00078e0016 */
[----:B------:R0:W-:Y:S04]  /*26120*/  STL.64 [R1+0x17b0], R12 ;  /* 0x0017b00c01007387 */ /* 0x0001e80000100a00 */
[----:B0-----:R-:W3:Y:S01]  /*26130*/  LDL.LU R12, [R1+0x2e0] ;  /* 0x0002e000010c7983 */ /* 0x001ee20000300800 */
[----:B------:R-:W3:Y:S02]  /*26140*/  LDL.LU R13, [R1+0x2e4] ;  /* 0x0002e400010d7983 */ /* 0x000ee40000300800 */
[----:B------:R-:W3:Y:S02]  /*26150*/  LDL.LU R14, [R1+0x2e8] ;  /* 0x0002e800010e7983 */ /* 0x000ee40000300800 */
[----:B------:R-:W3:Y:S01]  /*26160*/  LDL.LU R15, [R1+0x2ec] ;  /* 0x0002ec00010f7983 */ /* 0x000ee20000300800 */
[----:B------:R-:W4:Y:S01]  /*26170*/  LDL.LU R24, [R1+0x340] ;  /* 0x0003400001187983 */ /* 0x000f220000300800 */
[----:B------:R-:W4:Y:S02]  /*26180*/  LDL.LU R25, [R1+0x344] ;  /* 0x0003440001197983 */ /* 0x000f240000300800 */
[----:B------:R-:W3:Y:S02]  /*26190*/  LDL.LU R26, [R1+0x348] ;  /* 0x00034800011a7983 */ /* 0x000ee40000300800 */
[----:B------:R-:W3:Y:S01]  /*261a0*/  LDL.LU R27, [R1+0x34c] ;  /* 0x00034c00011b7983 */ /* 0x000ee20000300800 */
[C---:B--2---:R-:W-:Y:S01]  /*261b0*/  HMMA.16816.F32 R20, R4.reuse, R20, R8 ;  /* 0x000000140414723c */ /* 0x044fe20000001808 */
[----:B---3--:R-:W-:Y:S01]  /*261c0*/  STL.64 [R1+0x1798], R26 ;  /* 0x0017981a01007387 */ /* 0x008fe20000100a00 */
[----:B----4-:R0:W-:Y:S03]  /*261d0*/  STL.64 [R1+0x1790], R24 ;  /* 0x0017901801007387 */ /* 0x0101e60000100a00 */
[----:B0-----:R-:W2:Y:S01]  /*261e0*/  LDL.LU R24, [R1+0x350] ;  /* 0x0003500001187983 */ /* 0x001ea20000300800 */
[----:B------:R-:W2:Y:S02]  /*261f0*/  LDL.LU R25, [R1+0x354] ;  /* 0x0003540001197983 */ /* 0x000ea40000300800 */
[----:B------:R-:W2:Y:S02]  /*26200*/  LDL.LU R26, [R1+0x358] ;  /* 0x00035800011a7983 */ /* 0x000ea40000300800 */
[----:B------:R-:W2:Y:S01]  /*26210*/  LDL.LU R27, [R1+0x35c] ;  /* 0x00035c00011b7983 */ /* 0x000ea20000300800 */
[----:B-1----:R-:W-:Y:S01]  /*26220*/  STL.64 [R1+0x16a8], R18 ;  /* 0x0016a81201007387 */ /* 0x002fe20000100a00 */
[----:B------:R0:W-:Y:S03]  /*26230*/  STL.64 [R1+0x16a0], R16 ;  /* 0x0016a01001007387 */ /* 0x0001e60000100a00 */
[----:B0-----:R-:W3:Y:S01]  /*26240*/  LDL.LU R16, [R1+0x330] ;  /* 0x0003300001107983 */ /* 0x001ee20000300800 */
[----:B------:R-:W3:Y:S02]  /*26250*/  LDL.LU R17, [R1+0x334] ;  /* 0x0003340001117983 */ /* 0x000ee40000300800 */
[----:B------:R-:W3:Y:S02]  /*26260*/  LDL.LU R18, [R1+0x338] ;  /* 0x0003380001127983 */ /* 0x000ee40000300800 */
[----:B------:R-:W3:Y:S01]  /*26270*/  LDL.LU R19, [R1+0x33c] ;  /* 0x00033c0001137983 */ /* 0x000ee20000300800 */
[----:B------:R-:W4:Y:S02]  /*26280*/  LDL.LU.64 R8, [R1+0x17c0] ;  /* 0x0017c00001087983 */ /* 0x000f240000300a00 */
[----:B------:R-:W-:Y:S02]  /*26290*/  STL.64 [R1+0x50], R20 ;  /* 0x0000501401007387 */ /* 0x000fe40000100a00 */
[----:B------:R0:W-:Y:S02]  /*262a0*/  STL.64 [R1+0x58], R22 ;  /* 0x0000581601007387 */ /* 0x0001e40000100a00 */
[----:B0-----:R-:W2:Y:S04]  /*262b0*/  LDL.LU R23, [R1+0x17b8] ;  /* 0x0017b80001177983 */ /* 0x001ea80000300800 */
[----:B--2---:R-:W0:Y:S04]  /*262c0*/  LDSM.16.MT88.4 R20, [R23+0x5000] ;  /* 0x005000001714783b */ /* 0x004e280000004200 */
[----:B0-----:R0:W-:Y:S04]  /*262d0*/  STL.64 [R1+0x1608], R22 ;  /* 0x0016081601007387 */ /* 0x0011e80000100a00 */
[----:B0-----:R-:W2:Y:S01]  /*262e0*/  LDL R23, [R1+0x384] ;  /* 0x0003840001177983 */ /* 0x001ea20000100800 */
[----:B----4-:R-:W-:Y:S01]  /*262f0*/  HMMA.16816.F32 R4, R4, R8, R12 ;  /* 0x000000080404723c */ /* 0x010fe2000000180c */
[----:B------:R0:W-:Y:S02]  /*26300*/  STL.64 [R1+0x1600], R20 ;  /* 0x0016001401007387 */ /* 0x0001e40000100a00 */
[----:B0-----:R-:W3:Y:S01]  /*26310*/  LDL.LU.64 R20, [R1+0xc0] ;  /* 0x0000c00001147983 */ /* 0x001ee20000300a00 */
[----:B------:R-:W4:Y:S11]  /*26320*/  LDL.LU.64 R12, [R1+0x17b0] ;  /* 0x0017b000010c7983 */ /* 0x000f360000300a00 */
[----:B------:R-:W-:Y:S08]  /*26330*/  @!UPT UIADD3 URZ, URZ, URZ, URZ ;  /* 0x0000003f3f3ff290 */ /* 0x000ff0000fffe03f */
[----:B------:R-:W-:Y:S01]  /*26340*/  STL.64 [R1+0x30], R4 ;  /* 0x0000300401007387 */ /* 0x000fe20000100a00 */
[----:B------:R-:W-:Y:S02]  /*26350*/  STL.64 [R1+0x38], R6 ;  /* 0x0000380601007387 */ /* 0x000fe40000100a00 */
[----:B------:R-:W-:Y:S02]  /*26360*/  IMAD.MOV.U32 R15, RZ, RZ, R8 ;  /* 0x000000ffff0f7224 */ /* 0x000fe400078e0008 */
[----:B------:R-:W-:Y:S01]  /*26370*/  IMAD.MOV.U32 R14, RZ, RZ, R9 ;  /* 0x000000ffff0e7224 */ /* 0x000fe200078e0009 */
[----:B------:R-:W4:Y:S01]  /*26380*/  LDL.LU.64 R10, [R1+0x17a8] ;  /* 0x0017a800010a7983 */ /* 0x000f220000300a00 */
[----:B------:R-:W4:Y:S03]  /*26390*/  LDL.LU.64 R8, [R1+0x17a0] ;  /* 0x0017a00001087983 */ /* 0x000f260000300a00 */
[----:B--2---:R-:W0:Y:S04]  /*263a0*/  LDSM.16.MT88.4 R4, [R23+0x5080] ;  /* 0x005080001704783b */ /* 0x004e280000004200 */
[----:B0-----:R0:W-:Y:S01]  /*263b0*/  STL.64 [R1+0x1588], R6 ;  /* 0x0015880601007387 */ /* 0x0011e20000100a00 */
[----:B------:R1:W-:Y:S03]  /*263c0*/  STL.64 [R1+0x1580], R4 ;  /* 0x0015800401007387 */ /* 0x0003e60000100a00 */
[----:B0-----:R-:W2:Y:S01]  /*263d0*/  LDL R6, [R1+0x78] ;  /* 0x0000780001067983 */ /* 0x001ea20000100800 */
[----:B------:R-:W-:-:S02]  /*263e0*/  IMAD.MOV.U32 R7, RZ, RZ, R29 ;  /* 0x000000ffff077224 */ /* 0x000fc400078e001d */
[----:B-1----:R-:W-:Y:S02]  /*263f0*/  IMAD.MOV.U32 R4, RZ, RZ, R15 ;  /* 0x000000ffff047224 */ /* 0x002fe400078e000f */
[----:B------:R-:W-:Y:S02]  /*26400*/  IMAD.MOV.U32 R5, RZ, RZ, R14 ;  /* 0x000000ffff057224 */ /* 0x000fe400078e000e */
[C---:B----4-:R-:W-:Y:S01]  /*26410*/  HMMA.16816.F32 R12, R8.reuse, R12, R24 ;  /* 0x0000000c080c723c */ /* 0x050fe20000001818 */
[----:B--2---:R-:W-:Y:S02]  /*26420*/  STL.64 [R1+0x1748], R6 ;  /* 0x0017480601007387 */ /* 0x004fe40000100a00 */
[----:B------:R0:W-:Y:S02]  /*26430*/  STL.64 [R1+0x1740], R4 ;  /* 0x0017400401007387 */ /* 0x0001e40000100a00 */
[----:B------:R-:W2:Y:S02]  /*26440*/  LDL.LU.64 R26, [R1+0x1798] ;  /* 0x00179800011a7983 */ /* 0x000ea40000300a00 */
[----:B------:R-:W2:Y:S01]  /*26450*/  LDL.LU.64 R24, [R1+0x1790] ;  /* 0x0017900001187983 */ /* 0x000ea20000300a00 */
[----:B---3--:R-:W-:Y:S01]  /*26460*/  HMMA.16816.F32 R16, R8, R20, R16 ;  /* 0x000000140810723c */ /* 0x008fe20000001810 */
[----:B0-----:R-:W-:-:S02]  /*26470*/  IMAD.MOV.U32 R4, RZ, RZ, R28 ;  /* 0x000000ffff047224 */ /* 0x001fc400078e001c */
[----:B------:R-:W-:Y:S11]  /*26480*/  IMAD.MOV.U32 R5, RZ, RZ, R0 ;  /* 0x000000ffff057224 */ /* 0x000ff600078e0000 */
[----:B------:R-:W-:Y:S02]  /*26490*/  @!UPT UIADD3 URZ, URZ, URZ, URZ ;  /* 0x0000003f3f3ff290 */ /* 0x000fe4000fffe03f */
[----:B------:R-:W-:Y:S02]  /*264a0*/  IMAD.MOV.U32 R0, RZ, RZ, R15 ;  /* 0x000000ffff007224 */ /* 0x000fe400078e000f */
[----:B------:R-:W-:Y:S02]  /*264b0*/  IMAD.MOV.U32 R28, RZ, RZ, R14 ;  /* 0x000000ffff1c7224 */ /* 0x000fe400078e000e */
[----:B------:R-:W-:Y:S01]  /*264c0*/  IMAD.MOV.U32 R29, RZ, RZ, R13 ;  /* 0x000000ffff1d7224 */ /* 0x000fe200078e000d */
[----:B------:R0:W-:Y:S01]  /*264d0*/  STL [R1+0x20], R12 ;  /* 0x0000200c01007387 */ /* 0x0001e20000100800 */
[----:B------:R-:W3:Y:S03]  /*264e0*/  LDL.LU.64 R14, [R1+0x1788] ;  /* 0x00178800010e7983 */ /* 0x000ee60000300a00 */
[----:B0-----:R-:W3:Y:S01]  /*264f0*/  LDL.LU.64 R12, [R1+0x1780] ;  /* 0x00178000010c7983 */ /* 0x001ee20000300a00 */
[----:B------:R-:W-:Y:S02]  /*26500*/  STL [R1+0x15d0], R0 ;  /* 0x0015d00001007387 */ /* 0x000fe40000100800 */
[----:B------:R-:W-:Y:S02]  /*26510*/  STL [R1+0x15cc], R28 ;  /* 0x0015cc1c01007387 */ /* 0x000fe40000100800 */
[----:B------:R-:W-:Y:S01]  /*26520*/  STL [R1+0x15c8], R29 ;  /* 0x0015c81d01007387 */ /* 0x000fe20000100800 */
[----:B--2---:R-:W-:Y:S01]  /*26530*/  HMMA.16816.F32 R4, R8, R4, R24 ;  /* 0x000000040804723c */ /* 0x004fe20000001818 */
[----:B------:R-:W3:Y:S11]  /*26540*/  LDL.LU.64 R24, [R1+0x1778] ;  /* 0x0017780001187983 */ /* 0x000ef60000300a00 */
[----:B------:R-:W-:Y:S11]  /*26550*/  @!UPT UIADD3 URZ, URZ, URZ, URZ ;  /* 0x0000003f3f3ff290 */ /* 0x000ff6000fffe03f */
[----:B------:R-:W-:Y:S01]  /*26560*/  STL.64 [R1+0x10], R4 ;  /* 0x0000100401007387 */ /* 0x000fe20000100a00 */
[----:B------:R0:W-:Y:S02]  /*26570*/  STL.64 [R1+0x18], R6 ;  /* 0x0000180601007387 */ /* 0x0001e40000100a00 */
[----:B------:R1:W-:Y:S02]  /*26580*/  STL [R1], R16 ;  /* 0x0000001001007387 */ /* 0x0003e40000100800 */
[----:B0-----:R-:W-:Y:S02]  /*26590*/  IMAD.MOV.U32 R7, RZ, RZ, R20 ;  /* 0x000000ffff077224 */ /* 0x001fe400078e0014 */
[----:B------:R-:W-:Y:S01]  /*265a0*/  IMAD.MOV.U32 R6, RZ, RZ, R21 ;  /* 0x000000ffff067224 */ /* 0x000fe200078e0015 */
[----:B------:R-:W2:Y:S01]  /*265b0*/  LDL.LU R20, [R1+0x1a0] ;  /* 0x0001a00001147983 */ /* 0x000ea20000300800 */
[----:B------:R-:W2:Y:S02]  /*265c0*/  LDL.LU R21, [R1+0x1a4] ;  /* 0x0001a40001157983 */ /* 0x000ea40000300800 */
[----:B------:R-:W4:Y:S02]  /*265d0*/  LDL.LU R22, [R1+0x1a8] ;  /* 0x0001a80001167983 */ /* 0x000f240000300800 */
[----:B------:R-:W4:Y:S02]  /*265e0*/  LDL.LU R23, [R1+0x1ac] ;  /* 0x0001ac0001177983 */ /* 0x000f240000300800 */
[----:B------:R-:W-:-:S02]  /*265f0*/  IMAD.MOV.U32 R0, RZ, RZ, R17 ;  /* 0x000000ffff007224 */ /* 0x000fc400078e0011 */
[----:B------:R-:W-:Y:S02]  /*26600*/  IMAD.MOV.U32 R28, RZ, RZ, R18 ;  /* 0x000000ffff1c7224 */ /* 0x000fe400078e0012 */
[----:B------:R-:W-:Y:S01]  /*26610*/  IMAD.MOV.U32 R29, RZ, RZ, R19 ;  /* 0x000000ffff1d7224 */ /* 0x000fe200078e0013 */
[----:B----4-:R-:W-:Y:S01]  /*26620*/  STL.64 [R1+0x1768], R22 ;  /* 0x0017681601007387 */ /* 0x010fe20000100a00 */
[----:B--2---:R0:W-:Y:S02]  /*26630*/  STL.64 [R1+0x1760], R20 ;  /* 0x0017601401007387 */ /* 0x0041e40000100a00 */
[----:B-1----:R-:W2:Y:S02]  /*26640*/  LDL.LU R16, [R1+0x200] ;  /* 0x0002000001107983 */ /* 0x002ea40000300800 */
[----:B------:R-:W2:Y:S01]  /*26650*/  LDL.LU R17, [R1+0x204] ;  /* 0x0002040001117983 */ /* 0x000ea20000300800 */
[----:B------:R-:W4:Y:S01]  /*26660*/  LDL.LU R18, [R1+0x208] ;  /* 0x0002080001127983 */ /* 0x000f220000300800 */
[----:B------:R-:W4:Y:S03]  /*26670*/  LDL.LU R19, [R1+0x20c] ;  /* 0x00020c0001137983 */ /* 0x000f260000300800 */
[----:B0-----:R-:W2:Y:S01]  /*26680*/  LDL.LU R20, [R1+0x310] ;  /* 0x0003100001147983 */ /* 0x001ea20000300800 */
[----:B------:R-:W2:Y:S02]  /*26690*/  LDL.LU R21, [R1+0x314] ;  /* 0x0003140001157983 */ /* 0x000ea40000300800 */
[----:B------:R-:W2:Y:S02]  /*266a0*/  LDL.LU R22, [R1+0x318] ;  /* 0x0003180001167983 */ /* 0x000ea40000300800 */
[----:B------:R-:W2:Y:S01]  /*266b0*/  LDL.LU R23, [R1+0x31c] ;  /* 0x00031c0001177983 */ /* 0x000ea20000300800 */
[----:B---3--:R-:W-:Y:S01]  /*266c0*/  HMMA.16816.F32 R24, R8, R24, R12 ;  /* 0x000000180818723c */ /* 0x008fe2000000180c */
[----:B----4-:R-:W-:Y:S01]  /*266d0*/  STL.64 [R1+0x16b8], R18 ;  /* 0x0016b81201007387 */ /* 0x010fe20000100a00 */
[----:B--2---:R0:W-:Y:S03]  /*266e0*/  STL.64 [R1+0x16b0], R16 ;  /* 0x0016b01001007387 */ /* 0x0041e60000100a00 */
[----:B0-----:R-:W2:Y:S01]  /*266f0*/  LDL.LU R16, [R1+0x230] ;  /* 0x0002300001107983 */ /* 0x001ea20000300800 */
[----:B------:R-:W2:Y:S02]  /*26700*/  LDL.LU R17, [R1+0x234] ;  /* 0x0002340001117983 */ /* 0x000ea40000300800 */
[----:B------:R-:W3:Y:S02]  /*26710*/  LDL.LU R18, [R1+0x238] ;  /* 0x0002380001127983 */ /* 0x000ee40000300800 */
[----:B------:R-:W3:Y:S01]  /*26720*/  LDL.LU R19, [R1+0x23c] ;  /* 0x00023c0001137983 */ /* 0x000ee20000300800 */
[----:B------:R-:W4:Y:S01]  /*26730*/  LDL.LU R12, [R1+0x2c0] ;  /* 0x0002c000010c7983 */ /* 0x000f220000300800 */
[----:B------:R-:W4:Y:S02]  /*26740*/  LDL.LU R13, [R1+0x2c4] ;  /* 0x0002c400010d7983 */ /* 0x000f240000300800 */
[----:B------:R-:W2:Y:S02]  /*26750*/  LDL.LU R14, [R1+0x2c8] ;  /* 0x0002c800010e7983 */ /* 0x000ea40000300800 */
[----:B------:R-:W2:Y:S02]  /*26760*/  LDL.LU R15, [R1+0x2cc] ;  /* 0x0002cc00010f7983 */ /* 0x000ea40000300800 */
[----:B--2---:R-:W-:Y:S01]  /*26770*/  STL.64 [R1+0x1758], R14 ;  /* 0x0017580e01007387 */ /* 0x004fe20000100a00 */
[----:B----4-:R0:W-:Y:S03]  /*26780*/  STL.64 [R1+0x1750], R12 ;  /* 0x0017500c01007387 */ /* 0x0101e60000100a00 */
[----:B0-----:R-:W2:Y:S01]  /*26790*/  LDL.LU R12, [R1+0x300] ;  /* 0x00030000010c7983 */ /* 0x001ea20000300800 */
[----:B------:R-:W2:Y:S02]  /*267a0*/  LDL.LU R13, [R1+0x304] ;  /* 0x00030400010d7983 */ /* 0x000ea40000300800 */
[----:B------:R-:W2:Y:S02]  /*267b0*/  LDL.LU R14, [R1+0x308] ;  /* 0x00030800010e7983 */ /* 0x000ea40000300800 */
[----:B------:R-:W2:Y:S01]  /*267c0*/  LDL.LU R15, [R1+0x30c] ;  /* 0x00030c00010f7983 */ /* 0x000ea20000300800 */
[----:B------:R-:W2:Y:S01]  /*267d0*/  LDL.LU.64 R4, [R1+0x80] ;  /* 0x0000800001047983 */ /* 0x000ea20000300a00 */
[----:B---3--:R-:W-:Y:S02]  /*267e0*/  STL.64 [R1+0x16c8], R18 ;  /* 0x0016c81201007387 */ /* 0x008fe40000100a00 */
[----:B------:R0:W-:Y:S02]  /*267f0*/  STL.64 [R1+0x16c0], R16 ;  /* 0x0016c01001007387 */ /* 0x0001e40000100a00 */
[----:B0-----:R-:W3:Y:S01]  /*26800*/  LDL.LU.64 R16, [R1+0x90] ;  /* 0x0000900001107983 */ /* 0x001ee20000300a00 */
[----:B------:R0:W-:Y:S02]  /*26810*/  STL.64 [R1+0x1540], R26 ;  /* 0x0015401a01007387 */ /* 0x0001e40000100a00 */
[----:B------:R1:W-:Y:S01]  /*26820*/  STL.64 [R1+0x1538], R24 ;  /* 0x0015381801007387 */ /* 0x0003e20000100a00 */
[----:B0-----:R-:W4:Y:S04]  /*26830*/  LDL R26, [R1+0xc8] ;  /* 0x0000c800011a7983 */ /* 0x001f280000100800 */
[----:B------:R-:W4:Y:S01]  /*26840*/  LDL R27, [R1+0xcc] ;  /* 0x0000cc00011b7983 */ /* 0x000f220000100800 */
[----:B-1----:R-:W-:-:S02]  /*26850*/  IMAD.MOV.U32 R24, RZ, RZ, R7 ;  /* 0x000000ffff187224 */ /* 0x002fc400078e0007 */
[----:B------:R-:W-:Y:S01]  /*26860*/  IMAD.MOV.U32 R25, RZ, RZ, R6 ;  /* 0x000000ffff197224 */ /* 0x000fe200078e0006 */
[----:B----4-:R-:W-:Y:S04]  /*26870*/  STL.64 [R1+0x1710], R26 ;  /* 0x0017101a01007387 */ /* 0x010fe80000100a00 */
[----:B------:R0:W-:Y:S02]  /*26880*/  STL.64 [R1+0x1708], R24 ;  /* 0x0017081801007387 */ /* 0x0001e40000100a00 */
[----:B0-----:R-:W-:Y:S02]  /*26890*/  IMAD.MOV.U32 R24, RZ, RZ, R2 ;  /* 0x000000ffff187224 */ /* 0x001fe400078e0002 */
[----:B------:R-:W-:Y:S01]  /*268a0*/  IMAD.MOV.U32 R25, RZ, RZ, R3 ;  /* 0x000000ffff197224 */ /* 0x000fe200078e0003 */
[----:B------:R-:W4:Y:S01]  /*268b0*/  LDL.LU R2, [R1+0x1774] ;  /* 0x0017740001027983 */ /* 0x000f220000300800 */
[----:B------:R-:W2:Y:S05]  /*268c0*/  LDL.LU R3, [R1+0x1770] ;  /* 0x0017700001037983 */ /* 0x000eaa0000300800 */
[C---:B------:R-:W-:Y:S01]  /*268d0*/  HMMA.16816.F32 R24, R8.reuse, R24, R20 ;  /* 0x000000180818723c */ /* 0x040fe20000001814 */
[----:B------:R-:W3:Y:S01]  /*268e0*/  LDL.LU.64 R22, [R1+0x1768] ;  /* 0x0017680001167983 */ /* 0x000ee20000300a00 */
[----:B------:R-:W3:Y:S11]  /*268f0*/  LDL.LU.64 R20, [R1+0x1760] ;  /* 0x0017600001147983 */ /* 0x000ef60000300a00 */
[----:B------:R-:W-:Y:S10]  /*26900*/  @!UPT UIADD3 URZ, URZ, URZ, URZ ;  /* 0x0000003f3f3ff290 */ /* 0x000ff4000fffe03f */
[----:B------:R-:W-:Y:S01]  /*26910*/  STL.64 [R1+0x40], R24 ;  /* 0x0000401801007387 */ /* 0x000fe20000100a00 */
[----:B------:R3:W-:Y:S02]  /*26920*/  STL.64 [R1+0x48], R26 ;  /* 0x0000481a01007387 */ /* 0x0007e40000100a00 */
[C---:B---3--:R-:W-:Y:S01]  /*26930*/  HMMA.16816.F32 R24, R8.reuse, R16, R20 ;  /* 0x000000100818723c */ /* 0x048fe20000001814 */
[----:B------:R-:W3:Y:S11]  /*26940*/  LDL.LU R20, [R1+0x2b0] ;  /* 0x0002b00001147983 */ /* 0x000ef60000300800 */
[----:B------:R-:W-:Y:S11]  /*26950*/  @!UPT UIADD3 URZ, URZ, URZ, URZ ;  /* 0x0000003f3f3ff290 */ /* 0x000ff6000fffe03f */
[----:B------:R0:W-:Y:S01]  /*26960*/  STL.64 [R1+0x1a0], R24 ;  /* 0x0001a01801007387 */ /* 0x0001e20000100a00 */
[----:B------:R-:W-:Y:S02]  /*26970*/  STL.64 [R1+0x1a8], R26 ;  /* 0x0001a81a01007387 */ /* 0x000fe40000100a00 */
[----:B------:R-:W3:Y:S02]  /*26980*/  LDL.LU R21, [R1+0x2b4] ;  /* 0x0002b40001157983 */ /* 0x000ee40000300800 */
[----:B------:R-:W3:Y:S01]  /*26990*/  LDL.LU R22, [R1+0x2b8] ;  /* 0x0002b80001167983 */ /* 0x000ee20000300800 */
[----:B------:R-:W3:Y:S04]  /*269a0*/  LDL.LU R23, [R1+0x2bc] ;  /* 0x0002bc0001177983 */ /* 0x000ee80000300800 */
[----:B0-----:R-:W2:Y:S04]  /*269b0*/  LDL.LU.64 R24, [R1+0xd0] ;  /* 0x0000d00001187983 */ /* 0x001ea80000300a00 */
[----:B--2---:R0:W-:Y:S04]  /*269c0*/  STL.64 [R1+0x1728], R24 ;  /* 0x0017281801007387 */ /* 0x0041e80000100a00 */
[----:B0-----:R-:W3:Y:S01]  /*269d0*/  LDL.LU.64 R24, [R1+0xf0] ;  /* 0x0000f00001187983 */ /* 0x001ee20000300a00 */
[----:B------:R0:W-:Y:S03]  /*269e0*/  STL.64 [R1+0x16e0], R16 ;  /* 0x0016e01001007387 */ /* 0x0001e60000100a00 */
[----:B0-----:R-:W2:Y:S04]  /*269f0*/  LDL.LU.64 R16, [R1+0xa0] ;  /* 0x0000a00001107983 */ /* 0x001ea80000300a00 */
[----:B--2---:R0:W-:Y:S04]  /*26a00*/  STL.64 [R1+0x16f8], R16 ;  /* 0x0016f81001007387 */ /* 0x0041e80000100a00 */
[----:B0-----:R-:W2:Y:S01]  /*26a10*/  LDL.LU.64 R16, [R1+0xb0] ;  /* 0x0000b00001107983 */ /* 0x001ea20000300a00 */
[----:B------:R-:W-:Y:S03]  /*26a20*/  HMMA.16816.F32 R12, R8, R4, R12 ;  /* 0x00000004080c723c */ /* 0x000fe6000000180c */
[----:B--2---:R0:W-:Y:S04]  /*26a30*/  STL.64 [R1+0x1700], R16 ;  /* 0x0017001001007387 */ /* 0x0041e80000100a00 */
[----:B0-----:R-:W2:Y:S01]  /*26a40*/  LDL.LU R16, [R1+0x280] ;  /* 0x0002800001107983 */ /* 0x001ea20000300800 */
[----:B------:R-:W2:Y:S02]  /*26a50*/  LDL.LU R17, [R1+0x284] ;  /* 0x0002840001117983 */ /* 0x000ea40000300800 */
[----:B------:R-:W2:Y:S02]  /*26a60*/  LDL.LU R18, [R1+0x288] ;  /* 0x0002880001127983 */ /* 0x000ea40000300800 */
[----:B------:R-:W2:Y:S02]  /*26a70*/  LDL.LU R19, [R1+0x28c] ;  /* 0x00028c0001137983 */ /* 0x000ea40000300800 */
[----:B------:R-:W-:-:S02]  /*26a80*/  IMAD.MOV.U32 R27, RZ, RZ, R4 ;  /* 0x000000ffff1b7224 */ /* 0x000fc400078e0004 */
[----:B------:R-:W-:Y:S01]  /*26a90*/  IMAD.MOV.U32 R26, RZ, RZ, R5 ;  /* 0x000000ffff1a7224 */ /* 0x000fe200078e0005 */
[----:B--2---:R-:W-:Y:S01]  /*26aa0*/  STL.64 [R1+0x1720], R18 ;  /* 0x0017201201007387 */ /* 0x004fe20000100a00 */
[----:B------:R0:W-:Y:S03]  /*26ab0*/  STL.64 [R1+0x1718], R16 ;  /* 0x0017181001007387 */ /* 0x0001e60000100a00 */
[----:B0-----:R-:W2:Y:S01]  /*26ac0*/  LDL.LU R16, [R1+0x290] ;  /* 0x0002900001107983 */ /* 0x001ea20000300800 */
[----:B------:R-:W2:Y:S02]  /*26ad0*/  LDL.LU R17, [R1+0x294] ;  /* 0x0002940001117983 */ /* 0x000ea40000300800 */
[----:B------:R-:W-:Y:S02]  /*26ae0*/  STL.64 [R1+0x2e0], R12 ;  /* 0x0002e00c01007387 */ /* 0x000fe40000100a00 */
[----:B------:R0:W-:Y:S02]  /*26af0*/  STL.64 [R1+0x2e8], R14 ;  /* 0x0002e80e01007387 */ /* 0x0001e40000100a00 */
[----:B0-----:R-:W2:Y:S01]  /*26b00*/  LDL.LU.64 R14, [R1+0x1758] ;  /* 0x00175800010e7983 */ /* 0x001ea20000300a00 */
[----:B------:R-:W2:Y:S02]  /*26b10*/  LDL.LU.64 R12, [R1+0x1750] ;  /* 0x00175000010c7983 */ /* 0x000ea40000300a00 */
[----:B------:R-:W2:Y:S02]  /*26b20*/  LDL.LU.64 R6, [R1+0x1748] ;  /* 0x0017480001067983 */ /* 0x000ea40000300a00 */
[----:B------:R-:W2:Y:S02]  /*26b30*/  LDL.LU.64 R4, [R1+0x1740] ;  /* 0x0017400001047983 */ /* 0x000ea40000300a00 */
[----:B--2---:R-:W-:Y:S01]  /*26b40*/  HMMA.16816.F32 R8, R8, R4, R12 ;  /* 0x000000040808723c */ /* 0x004fe2000000180c */
[----:B------:R-:W3:Y:S01]  /*26b50*/  LDL.LU.64 R14, [R1+0x1738] ;  /* 0x00173800010e7983 */ /* 0x000ee20000300a00 */
[----:B------:R-:W3:Y:S11]  /*26b60*/  LDL.LU.64 R12, [R1+0x1730] ;  /* 0x00173000010c7983 */ /* 0x000ef60000300a00 */
[----:B------:R-:W-:Y:S10]  /*26b70*/  @!UPT UIADD3 URZ, URZ, URZ, URZ ;  /* 0x0000003f3f3ff290 */ /* 0x000ff4000fffe03f */
[----:B------:R-:W-:Y:S01]  /*26b80*/  STL.64 [R1+0x2d0], R8 ;  /* 0x0002d00801007387 */ /* 0x000fe20000100a00 */
[----:B------:R-:W-:Y:S02]  /*26b90*/  STL.64 [R1+0x16d8], R6 ;  /* 0x0016d80601007387 */ /* 0x000fe40000100a00 */
[----:B------:R0:W-:Y:S02]  /*26ba0*/  STL.64 [R1+0x16d0], R4 ;  /* 0x0016d00401007387 */ /* 0x0001e40000100a00 */
[----:B0-----:R-:W2:Y:S01]  /*26bb0*/  LDL.LU R4, [R1+0x250] ;  /* 0x0002500001047983 */ /* 0x001ea20000300800 */
[----:B------:R-:W2:Y:S02]  /*26bc0*/  LDL.LU R5, [R1+0x254] ;  /* 0x0002540001057983 */ /* 0x000ea40000300800 */
[----:B------:R-:W2:Y:S02]  /*26bd0*/  LDL.LU R6, [R1+0x258] ;  /* 0x0002580001067983 */ /* 0x000ea40000300800 */
[----:B------:R-:W2:Y:S01]  /*26be0*/  LDL.LU R7, [R1+0x25c] ;  /* 0x00025c0001077983 */ /* 0x000ea20000300800 */
[----:B---3--:R-:W-:Y:S01]  /*26bf0*/  HMMA.16816.F32 R20, R12, R24, R20 ;  /* 0x000000180c14723c */ /* 0x008fe20000001814 */
[----:B--2---:R-:W-:Y:S01]  /*26c00*/  STL.64 [R1+0x16f0], R6 ;  /* 0x0016f00601007387 */ /* 0x004fe20000100a00 */
[----:B------:R0:W-:Y:S03]  /*26c10*/  STL.64 [R1+0x16e8], R4 ;  /* 0x0016e80401007387 */ /* 0x0001e60000100a00 */
[----:B0-----:R-:W2:Y:S01]  /*26c20*/  LDL.LU R4, [R1+0x260] ;  /* 0x0002600001047983 */ /* 0x001ea20000300800 */
[----:B------:R-:W2:Y:S02]  /*26c30*/  LDL.LU R5, [R1+0x264] ;  /* 0x0002640001057983 */ /* 0x000ea40000300800 */
[----:B------:R-:W2:Y:S02]  /*26c40*/  LDL.LU R6, [R1+0x268] ;  /* 0x0002680001067983 */ /* 0x000ea40000300800 */
[----:B------:R-:W2:Y:S11]  /*26c50*/  LDL.LU R7, [R1+0x26c] ;  /* 0x00026c0001077983 */ /* 0x000eb60000300800 */
[----:B------:R-:W-:Y:S02]  /*26c60*/  @!UPT UIADD3 URZ, URZ, URZ, URZ ;  /* 0x0000003f3f3ff290 */ /* 0x000fe4000fffe03f */
[----:B------:R0:W-:Y:S01]  /*26c70*/  STL.64 [R1+0x340], R20 ;  /* 0x0003401401007387 */ /* 0x0001e20000100a00 */
[----:B------:R1:W-:Y:S02]  /*26c80*/  STL.64 [R1+0x348], R22 ;  /* 0x0003481601007387 */ /* 0x0003e40000100a00 */
[----:B0-----:R-:W-:Y:S02]  /*26c90*/  IMAD.MOV.U32 R21, RZ, RZ, R24 ;  /* 0x000000ffff157224 */ /* 0x001fe400078e0018 */
[----:B------:R-:W-:Y:S02]  /*26ca0*/  IMAD.MOV.U32 R20, RZ, RZ, R25 ;  /* 0x000000ffff147224 */ /* 0x000fe400078e0019 */
[----:B------:R-:W3:Y:S01]  /*26cb0*/  LDL.LU.64 R24, [R1+0x1728] ;  /* 0x0017280001187983 */ /* 0x000ee20000300a00 */
[----:B------:R-:W-:Y:S02]  /*26cc0*/  IMAD.MOV.U32 R18, RZ, RZ, R3 ;  /* 0x000000ffff127224 */ /* 0x000fe400078e0003 */
[----:B----4-:R-:W-:-:S02]  /*26cd0*/  IMAD.MOV.U32 R19, RZ, RZ, R2 ;  /* 0x000000ffff137224 */ /* 0x010fc400078e0002 */
[----:B------:R-:W-:Y:S02]  /*26ce0*/  IMAD.MOV.U32 R8, RZ, RZ, R27 ;  /* 0x000000ffff087224 */ /* 0x000fe400078e001b */
[----:B------:R-:W-:-:S03]  /*26cf0*/  IMAD.MOV.U32 R9, RZ, RZ, R26 ;  /* 0x000000ffff097224 */ /* 0x000fc600078e001a */
[C---:B---3--:R-:W-:Y:S01]  /*26d00*/  HMMA.16816.F32 R16, R12.reuse, R24, R16 ;  /* 0x000000180c10723c */ /* 0x048fe20000001810 */
[----:B-1----:R-:W-:Y:S02]  /*26d10*/  IMAD.MOV.U32 R23, RZ, RZ, R24 ;  /* 0x000000ffff177224 */ /* 0x002fe400078e0018 */
        /* <DEDUP_REMOVED lines=8> */
[C---:B---3--:R-:W-:Y:S11]  /*26da0*/  HMMA.16816.F32 R16, R12.reuse, R24, R16 ;  /* 0x000000180c10723c */ /* 0x048ff60000001810 */
[----:B------:R-:W-:Y:S11]  /*26db0*/  @!UPT UIADD3 URZ, URZ, URZ, URZ ;  /* 0x0000003f3f3ff290 */ /* 0x000ff6000fffe03f */
[----:B------:R-:W-:Y:S01]  /*26dc0*/  @!UPT UIADD3 URZ, URZ, URZ, URZ ;  /* 0x0000003f3f3ff290 */ /* 0x000fe2000fffe03f */
[----:B------:R0:W-:Y:S01]  /*26dd0*/  STL.64 [R1+0x320], R16 ;  /* 0x0003201001007387 */ /* 0x0001e20000100a00 */
[----:B------:R-:W-:Y:S03]  /*26de0*/  STL.64 [R1+0x328], R18 ;  /* 0x0003281201007387 */ /* 0x000fe60000100a00 */
[----:B0-----:R-:W3:Y:S01]  /*26df0*/  LDL.LU.64 R16, [R1+0x1700] ;  /* 0x0017000001107983 */ /* 0x001ee20000300a00 */
[----:B----4-:R-:W-:Y:S02]  /*26e00*/  STL.64 [R1+0x1670], R26 ;  /* 0x0016701a01007387 */ /* 0x010fe40000100a00 */
[----:B------:R0:W-:Y:S02]  /*26e10*/  STL.64 [R1+0x1668], R24 ;  /* 0x0016681801007387 */ /* 0x0001e40000100a00 */
[----:B0-----:R-:W3:Y:S01]  /*26e20*/  LDL.LU R24, [R1+0x270] ;  /* 0x0002700001187983 */ /* 0x001ee20000300800 */
[----:B------:R-:W3:Y:S02]  /*26e30*/  LDL.LU R25, [R1+0x274] ;  /* 0x0002740001197983 */ /* 0x000ee40000300800 */
[----:B------:R-:W3:Y:S02]  /*26e40*/  LDL.LU R26, [R1+0x278] ;  /* 0x00027800011a7983 */ /* 0x000ee40000300800 */
[----:B------:R-:W3:Y:S02]  /*26e50*/  LDL.LU R27, [R1+0x27c] ;  /* 0x00027c00011b7983 */ /* 0x000ee40000300800 */
[C---:B---3--:R-:W-:Y:S11]  /*26e60*/  HMMA.16816.F32 R24, R12.reuse, R16, R24 ;  /* 0x000000100c18723c */ /* 0x048ff60000001818 */
        /* <DEDUP_REMOVED lines=14> */
[----:B------:R-:W2:Y:S02]  /*26f50*/  LDL.LU.64 R4, [R1+0x16e8] ;  /* 0x0016e80001047983 */ /* 0x000ea40000300a00 */
[----:B------:R-:W2:Y:S02]  /*26f60*/  LDL.LU.64 R16, [R1+0x16e0] ;  /* 0x0016e00001107983 */ /* 0x000ea40000300a00 */
[----:B------:R-:W-:Y:S02]  /*26f70*/  IMAD.MOV.U32 R3, RZ, RZ, R10 ;  /* 0x000000ffff037224 */ /* 0x000fe400078e000a */
[----:B------:R-:W-:Y:S01]  /*26f80*/  IMAD.MOV.U32 R2, RZ, RZ, R11 ;  /* 0x000000ffff027224 */ /* 0x000fe200078e000b */
[----:B--2---:R-:W-:Y:S01]  /*26f90*/  HMMA.16816.F32 R4, R12, R16, R4 ;  /* 0x000000100c04723c */ /* 0x004fe20000001804 */
[----:B------:R-:W-:-:S02]  /*26fa0*/  IMAD.MOV.U32 R11, RZ, RZ, R16 ;  /* 0x000000ffff0b7224 */ /* 0x000fc400078e0010 */
[----:B------:R-:W-:Y:S11]  /*26fb0*/  IMAD.MOV.U32 R10, RZ, RZ, R17 ;  /* 0x000000ffff0a7224 */ /* 0x000ff600078e0011 */
[----:B------:R-:W-:Y:S09]  /*26fc0*/  @!UPT UIADD3 URZ, URZ, URZ, URZ ;  /* 0x0000003f3f3ff290 */ /* 0x000ff2000fffe03f */
[----:B------:R-:W-:Y:S01]  /*26fd0*/  STL.64 [R1+0x300], R4 ;  /* 0x0003000401007387 */ /* 0x000fe20000100a00 */
[----:B------:R0:W-:Y:S03]  /*26fe0*/  STL.64 [R1+0x308], R6 ;  /* 0x0003080601007387 */ /* 0x0001e60000100a00 */
[----:B0-----:R-:W2:Y:S01]  /*26ff0*/  LDL.LU.64 R6, [R1+0x16d8] ;  /* 0x0016d80001067983 */ /* 0x001ea20000300a00 */
[----:B------:R-:W3:Y:S02]  /*27000*/  LDL.LU.64 R4, [R1+0x16d0] ;  /* 0x0016d00001047983 */ /* 0x000ee40000300a00 */
[----:B------:R-:W4:Y:S02]  /*27010*/  LDL.LU.64 R18, [R1+0x16c8] ;  /* 0x0016c80001127983 */ /* 0x000f240000300a00 */
        /* <DEDUP_REMOVED lines=9> */
[----:B0-----:R-:W-:Y:S02]  /*270b0*/  IMAD.MOV.U32 R8, RZ, RZ, R11 ;  /* 0x000000ffff087224 */ /* 0x001fe400078e000b */
[----:B------:R-:W-:Y:S01]  /*270c0*/  IMAD.MOV.U32 R9, RZ, RZ, R10 ;  /* 0x000000ffff097224 */ /* 0x000fe200078e000a */
[----:B---3--:R-:W-:Y:S01]  /*270d0*/  HMMA.16816.F32 R12, R12, R4, R16 ;  /* 0x000000040c0c723c */ /* 0x008fe20000001810 */
[----:B------:R-:W3:Y:S01]  /*270e0*/  LDL.LU.64 R18, [R1+0x16a8] ;  /* 0x0016a80001127983 */ /* 0x000ee20000300a00 */
[----:B------:R-:W3:Y:S11]  /*270f0*/  LDL.LU.64 R16, [R1+0x16a0] ;  /* 0x0016a00001107983 */ /* 0x000ef60000300a00 */
[----:B------:R-:W-:Y:S10]  /*27100*/  @!UPT UIADD3 URZ, URZ, URZ, URZ ;  /* 0x0000003f3f3ff290 */ /* 0x000ff4000fffe03f */
[----:B------:R-:W-:Y:S01]  /*27110*/  STL.64 [R1+0x2c0], R12 ;  /* 0x0002c00c01007387 */ /* 0x000fe20000100a00 */
[----:B------:R-:W-:Y:S02]  /*27120*/  STL.64 [R1+0x2c8], R14 ;  /* 0x0002c80e01007387 */ /* 0x000fe40000100a00 */
[----:B------:R0:W-:Y:S02]  /*27130*/  STL.64 [R1+0x1638], R8 ;  /* 0x0016380801007387 */ /* 0x0001e40000100a00 */
[----:B0-----:R-:W4:Y:S01]  /*27140*/  LDL.LU R8, [R1+0x170] ;  /* 0x0001700001087983 */ /* 0x001f220000300800 */
[----:B------:R-:W4:Y:S02]  /*27150*/  LDL.LU R9, [R1+0x174] ;  /* 0x0001740001097983 */ /* 0x000f240000300800 */
[----:B------:R-:W2:Y:S02]  /*27160*/  LDL.LU R10, [R1+0x178] ;  /* 0x00017800010a7983 */ /* 0x000ea40000300800 */
[----:B------:R-:W2:Y:S02]  /*27170*/  LDL.LU R11, [R1+0x17c] ;  /* 0x00017c00010b7983 */ /* 0x000ea40000300800 */
[----:B--2---:R-:W-:Y:S01]  /*27180*/  STL.64 [R1+0x1648], R10 ;  /* 0x0016480a01007387 */ /* 0x004fe20000100a00 */
[----:B----4-:R0:W-:Y:S02]  /*27190*/  STL.64 [R1+0x1640], R8 ;  /* 0x0016400801007387 */ /* 0x0101e40000100a00 */
[----:B0-----:R-:W-:-:S02]  /*271a0*/  IMAD.MOV.U32 R8, RZ, RZ, R25 ;  /* 0x000000ffff087224 */ /* 0x001fc400078e0019 */
[----:B------:R-:W-:Y:S02]  /*271b0*/  IMAD.MOV.U32 R9, RZ, RZ, R24 ;  /* 0x000000ffff097224 */ /* 0x000fe400078e0018 */
[----:B------:R-:W-:Y:S02]  /*271c0*/  IMAD.MOV.U32 R24, RZ, RZ, R23 ;  /* 0x000000ffff187224 */ /* 0x000fe400078e0017 */
[----:B------:R-:W-:-:S05]  /*271d0*/  IMAD.MOV.U32 R25, RZ, RZ, R22 ;  /* 0x000000ffff197224 */ /* 0x000fca00078e0016 */
[----:B------:R-:W-:Y:S01]  /*271e0*/  STL.64 [R1+0x1688], R24 ;  /* 0x0016881801007387 */ /* 0x000fe20000100a00 */
        /* <DEDUP_REMOVED lines=9> */
[----:B------:R-:W4:Y:S02]  /*27280*/  LDL.LU R10, [R1+0x1d8] ;  /* 0x0001d800010a7983 */ /* 0x000f240000300800 */
[----:B------:R-:W4:Y:S02]  /*27290*/  LDL.LU R11, [R1+0x1dc] ;  /* 0x0001dc00010b7983 */ /* 0x000f240000300800 */
[----:B----4-:R-:W-:Y:S01]  /*272a0*/  STL.64 [R1+0x1698], R10 ;  /* 0x0016980a01007387 */ /* 0x010fe20000100a00 */
[----:B--2---:R0:W-:Y:S03]  /*272b0*/  STL.64 [R1+0x1690], R8 ;  /* 0x0016900801007387 */ /* 0x0041e60000100a00 */
[----:B0-----:R-:W3:Y:S01]  /*272c0*/  LDL.LU R8, [R1+0x1e0] ;  /* 0x0001e00001087983 */ /* 0x001ee20000300800 */
[----:B------:R-:W3:Y:S02]  /*272d0*/  LDL.LU R9, [R1+0x1e4] ;  /* 0x0001e40001097983 */ /* 0x000ee40000300800 */
[----:B------:R-:W3:Y:S02]  /*272e0*/  LDL.LU R10, [R1+0x1e8] ;  /* 0x0001e800010a7983 */ /* 0x000ee40000300800 */
[----:B------:R-:W3:Y:S01]  /*272f0*/  LDL.LU R11, [R1+0x1ec] ;  /* 0x0001ec00010b7983 */ /* 0x000ee20000300800 */
[----:B------:R-:W-:Y:S01]  /*27300*/  STL.64 [R1+0x1618], R6 ;  /* 0x0016180601007387 */ /* 0x000fe20000100a00 */
[----:B------:R0:W-:Y:S03]  /*27310*/  STL.64 [R1+0x1610], R4 ;  /* 0x0016100401007387 */ /* 0x0001e60000100a00 */
[----:B0-----:R-:W2:Y:S01]  /*27320*/  LDL.LU R4, [R1+0x150] ;  /* 0x0001500001047983 */ /* 0x001ea20000300800 */
[----:B------:R-:W2:Y:S02]  /*27330*/  LDL.LU R5, [R1+0x154] ;  /* 0x0001540001057983 */ /* 0x000ea40000300800 */
[----:B------:R-:W4:Y:S02]  /*27340*/  LDL.LU R6, [R1+0x158] ;  /* 0x0001580001067983 */ /* 0x000f240000300800 */
[----:B------:R-:W4:Y:S02]  /*27350*/  LDL.LU R7, [R1+0x15c] ;  /* 0x00015c0001077983 */ /* 0x000f240000300800 */
[----:B------:R-:W-:-:S02]  /*27360*/  IMAD.MOV.U32 R24, RZ, RZ, R21 ;  /* 0x000000ffff187224 */ /* 0x000fc400078e0015 */
[----:B------:R-:W-:Y:S02]  /*27370*/  IMAD.MOV.U32 R25, RZ, RZ, R20 ;  /* 0x000000ffff197224 */ /* 0x000fe400078e0014 */
[----:B------:R-:W-:Y:S02]  /*27380*/  IMAD.MOV.U32 R12, RZ, RZ, R27 ;  /* 0x000000ffff0c7224 */ /* 0x000fe400078e001b */
[----:B------:R-:W-:Y:S01]  /*27390*/  IMAD.MOV.U32 R13, RZ, RZ, R26 ;  /* 0x000000ffff0d7224 */ /* 0x000fe200078e001a */
[----:B----4-:R-:W-:Y:S01]  /*273a0*/  STL.64 [R1+0x1630], R6 ;  /* 0x0016300601007387 */ /* 0x010fe20000100a00 */
[----:B--2---:R0:W-:Y:S03]  /*273b0*/  STL.64 [R1+0x1628], R4 ;  /* 0x0016280401007387 */ /* 0x0041e60000100a00 */
[----:B0-----:R-:W2:Y:S01]  /*273c0*/  LDL.LU R4, [R1+0x160] ;  /* 0x0001600001047983 */ /* 0x001ea20000300800 */
[----:B------:R-:W2:Y:S02]  /*273d0*/  LDL.LU R5, [R1+0x164] ;  /* 0x0001640001057983 */ /* 0x000ea40000300800 */
[----:B------:R-:W4:Y:S02]  /*273e0*/  LDL.LU R6, [R1+0x168] ;  /* 0x0001680001067983 */ /* 0x000f240000300800 */
[----:B------:R-:W4:Y:S01]  /*273f0*/  LDL.LU R7, [R1+0x16c] ;  /* 0x00016c0001077983 */ /* 0x000f220000300800 */
[C---:B---3--:R-:W-:Y:S01]  /*27400*/  HMMA.16816.F32 R24, R16.reuse, R24, R8 ;  /* 0x000000181018723c */ /* 0x048fe20000001808 */
[----:B----4-:R-:W-:Y:S01]  /*27410*/  STL.64 [R1+0x1658], R6 ;  /* 0x0016580601007387 */ /* 0x010fe20000100a00 */
[----:B--2---:R0:W-:Y:S03]  /*27420*/  STL.64 [R1+0x1650], R4 ;  /* 0x0016500401007387 */ /* 0x0041e60000100a00 */
[----:B0-----:R-:W2:Y:S01]  /*27430*/  LDL.LU R4, [R1+0x1b0] ;  /* 0x0001b00001047983 */ /* 0x001ea20000300800 */
[----:B------:R-:W2:Y:S02]  /*27440*/  LDL.LU R5, [R1+0x1b4] ;  /* 0x0001b40001057983 */ /* 0x000ea40000300800 */
[----:B------:R-:W2:Y:S02]  /*27450*/  LDL.LU R6, [R1+0x1b8] ;  /* 0x0001b80001067983 */ /* 0x000ea40000300800 */
[----:B------:R-:W2:Y:S01]  /*27460*/  LDL.LU R7, [R1+0x1bc] ;  /* 0x0001bc0001077983 */ /* 0x000ea20000300800 */
[----:B------:R-:W3:Y:S01]  /*27470*/  LDL.LU R20, [R1+0x140] ;  /* 0x0001400001147983 */ /* 0x000ee20000300800 */
[----:B------:R-:W3:Y:S02]  /*27480*/  LDL.LU R21, [R1+0x144] ;  /* 0x0001440001157983 */ /* 0x000ee40000300800 */
[----:B------:R-:W3:Y:S02]  /*27490*/  LDL.LU R22, [R1+0x148] ;  /* 0x0001480001167983 */ /* 0x000ee40000300800 */
[----:B------:R-:W3:Y:S01]  /*274a0*/  LDL.LU R23, [R1+0x14c] ;  /* 0x00014c0001177983 */ /* 0x000ee20000300800 */
[----:B------:R-:W4:Y:S04]  /*274b0*/  LDL R14, [R1+0xa8] ;  /* 0x0000a800010e7983 */ /* 0x000f280000100800 */
[----:B------:R-:W4:Y:S01]  /*274c0*/  LDL R15, [R1+0xac] ;  /* 0x0000ac00010f7983 */ /* 0x000f220000100800 */
[----:B------:R-:W2:Y:S02]  /*274d0*/  LDL.LU.64 R10, [R1+0x1698] ;  /* 0x00169800010a7983 */ /* 0x000ea40000300a00 */
[----:B------:R-:W2:Y:S02]  /*274e0*/  LDL.LU.64 R8, [R1+0x1690] ;  /* 0x0016900001087983 */ /* 0x000ea40000300a00 */
[----:B------:R0:W-:Y:S01]  /*274f0*/  STL.64 [R1+0x2b0], R24 ;  /* 0x0002b01801007387 */ /* 0x0001e20000100a00 */
[----:B------:R2:W-:Y:S04]  /*27500*/  STL.64 [R1+0x2b8], R26 ;  /* 0x0002b81a01007387 */ /* 0x0005e80000100a00 */
        /* <DEDUP_REMOVED lines=13> */
[----:B------:R-:W-:Y:S03]  /*275e0*/  STL.64 [R1+0x298], R10 ;  /* 0x0002980a01007387 */ /* 0x000fe60000100a00 */
[----:B0-----:R-:W2:Y:S01]  /*275f0*/  LDL.LU.64 R8, [R1+0x1660] ;  /* 0x0016600001087983 */ /* 0x001ea20000300a00 */
[----:B------:R0:W-:Y:S03]  /*27600*/  STL.64 [R1+0x15e0], R26 ;  /* 0x0015e01a01007387 */ /* 0x0001e60000100a00 */
[----:B0-----:R-:W3:Y:S01]  /*27610*/  LDL.64 R26, [R1+0xd8] ;  /* 0x0000d800011a7983 */ /* 0x001ee20000100a00 */
[C---:B--2---:R-:W-:Y:S03]  /*27620*/  HMMA.16816.F32 R8, R16.reuse, R8, R4 ;  /* 0x000000081008723c */ /* 0x044fe60000001804 */
[----:B---3--:R0:W-:Y:S04]  /*27630*/  STL.64 [R1+0x15f8], R26 ;  /* 0x0015f81a01007387 */ /* 0x0081e80000100a00 */
[----:B0-----:R-:W2:Y:S01]  /*27640*/  LDL.64 R26, [R1+0xf8] ;  /* 0x0000f800011a7983 */ /* 0x001ea20000100a00 */
[----:B------:R-:W3:Y:S02]  /*27650*/  LDL.LU.64 R6, [R1+0x1658] ;  /* 0x0016580001067983 */ /* 0x000ee40000300a00 */
[----:B------:R-:W3:Y:S11]  /*27660*/  LDL.LU.64 R4, [R1+0x1650] ;  /* 0x0016500001047983 */ /* 0x000ef60000300a00 */
[----:B------:R-:W-:Y:S02]  /*27670*/  @!UPT UIADD3 URZ, URZ, URZ, URZ ;  /* 0x0000003f3f3ff290 */ /* 0x000fe4000fffe03f */
[----:B------:R-:W-:Y:S01]  /*27680*/  STL.64 [R1+0x270], R8 ;  /* 0x0002700801007387 */ /* 0x000fe20000100a00 */
[----:B------:R0:W-:Y:S04]  /*27690*/  STL.64 [R1+0x278], R10 ;  /* 0x0002780a01007387 */ /* 0x0001e80000100a00 */
[----:B0-----:R-:W2:Y:S01]  /*276a0*/  LDL.LU.64 R10, [R1+0x1648] ;  /* 0x00164800010a7983 */ /* 0x001ea20000300a00 */
[----:B------:R-:W2:Y:S02]  /*276b0*/  LDL.LU.64 R8, [R1+0x1640] ;  /* 0x0016400001087983 */ /* 0x000ea40000300a00 */
[C---:B--2---:R-:W-:Y:S11]  /*276c0*/  HMMA.16816.F32 R8, R16.reuse, R12, R8 ;  /* 0x0000000c1008723c */ /* 0x044ff60000001808 */
[----:B------:R-:W-:Y:S11]  /*276d0*/  @!UPT UIADD3 URZ, URZ, URZ, URZ ;  /* 0x0000003f3f3ff290 */ /* 0x000ff6000fffe03f */
[----:B------:R-:W-:Y:S01]  /*276e0*/  @!UPT UIADD3 URZ, URZ, URZ, URZ ;  /* 0x0000003f3f3ff290 */ /* 0x000fe2000fffe03f */
[----:B------:R0:W-:Y:S01]  /*276f0*/  STL.64 [R1+0x260], R8 ;  /* 0x0002600801007387 */ /* 0x0001e20000100a00 */
[----:B------:R-:W-:Y:S03]  /*27700*/  STL.64 [R1+0x268], R10 ;  /* 0x0002680a01007387 */ /* 0x000fe60000100a00 */
[----:B0-----:R-:W3:Y:S01]  /*27710*/  LDL.LU.64 R8, [R1+0x1638] ;  /* 0x0016380001087983 */ /* 0x001ee20000300a00 */
[----:B----4-:R0:W-:Y:S02]  /*27720*/  STL.64 [R1+0x15d8], R14 ;  /* 0x0015d80e01007387 */ /* 0x0101e40000100a00 */
[----:B------:R-:W2:Y:S02]  /*27730*/  LDL.LU R12, [R1+0x110] ;  /* 0x00011000010c7983 */ /* 0x000ea40000300800 */
[----:B------:R-:W2:Y:S01]  /*27740*/  LDL.LU R13, [R1+0x114] ;  /* 0x00011400010d7983 */ /* 0x000ea20000300800 */
[----:B0-----:R-:W4:Y:S01]  /*27750*/  LDL.LU R14, [R1+0x118] ;  /* 0x00011800010e7983 */ /* 0x001f220000300800 */
[----:B------:R-:W4:Y:S01]  /*27760*/  LDL.LU R15, [R1+0x11c] ;  /* 0x00011c00010f7983 */ /* 0x000f220000300800 */
[C---:B---3--:R-:W-:Y:S02]  /*27770*/  HMMA.16816.F32 R8, R16.reuse, R8, R4 ;  /* 0x000000081008723c */ /* 0x048fe40000001804 */
[----:B----4-:R-:W-:Y:S01]  /*27780*/  STL.64 [R1+0x15f0], R14 ;  /* 0x0015f00e01007387 */ /* 0x010fe20000100a00 */
[----:B--2---:R0:W-:Y:S03]  /*27790*/  STL.64 [R1+0x15e8], R12 ;  /* 0x0015e80c01007387 */ /* 0x0041e60000100a00 */
[----:B0-----:R-:W2:Y:S01]  /*277a0*/  LDL.LU R12, [R1+0x120] ;  /* 0x00012000010c7983 */ /* 0x001ea20000300800 */
[----:B------:R-:W2:Y:S02]  /*277b0*/  LDL.LU R13, [R1+0x124] ;  /* 0x00012400010d7983 */ /* 0x000ea40000300800 */
[----:B------:R-:W2:Y:S02]  /*277c0*/  LDL.LU R14, [R1+0x128] ;  /* 0x00012800010e7983 */ /* 0x000ea40000300800 */
[----:B------:R-:W2:Y:S01]  /*277d0*/  LDL.LU R15, [R1+0x12c] ;  /* 0x00012c00010f7983 */ /* 0x000ea20000300800 */
[----:B------:R-:W3:Y:S01]  /*277e0*/  LDL.LU.64 R6, [R1+0x1630] ;  /* 0x0016300001067983 */ /* 0x000ee20000300a00 */
[----:B------:R-:W3:Y:S10]  /*277f0*/  LDL.LU.64 R4, [R1+0x1628] ;  /* 0x0016280001047983 */ /* 0x000ef40000300a00 */
[----:B------:R0:W-:Y:S02]  /*27800*/  STL.64 [R1+0x250], R8 ;  /* 0x0002500801007387 */ /* 0x0001e40000100a00 */
[----:B------:R3:W-:Y:S01]  /*27810*/  STL.64 [R1+0x258], R10 ;  /* 0x0002580a01007387 */ /* 0x0007e20000100a00 */
[----:B0-----:R-:W3:Y:S02]  /*27820*/  LDL.LU.64 R8, [R1+0x1620] ;  /* 0x0016200001087983 */ /* 0x001ee40000300a00 */
[C---:B---3--:R-:W-:Y:S02]  /*27830*/  HMMA.16816.F32 R8, R16.reuse, R8, R4 ;  /* 0x000000081008723c */ /* 0x048fe40000001804 */
[----:B------:R-:W3:Y:S01]  /*27840*/  LDL.LU.64 R6, [R1+0x1618] ;  /* 0x0016180001067983 */ /* 0x000ee20000300a00 */
[----:B------:R-:W4:Y:S11]  /*27850*/  LDL.LU.64 R4, [R1+0x1610] ;  /* 0x0016100001047983 */ /* 0x000f360000300a00 */
[----:B------:R-:W-:Y:S09]  /*27860*/  @!UPT UIADD3 URZ, URZ, URZ, URZ ;  /* 0x0000003f3f3ff290 */ /* 0x000ff2000fffe03f */
[----:B------:R-:W-:Y:S01]  /*27870*/  STL.64 [R1+0x240], R8 ;  /* 0x0002400801007387 */ /* 0x000fe20000100a00 */
[----:B------:R0:W-:Y:S03]  /*27880*/  STL.64 [R1+0x248], R10 ;  /* 0x0002480a01007387 */ /* 0x0001e60000100a00 */
[----:B0-----:R-:W2:Y:S01]  /*27890*/  LDL R11, [R1+0xc58] ;  /* 0x000c5800010b7983 */ /* 0x001ea20000100800 */
[----:B----4-:R-:W-:Y:S03]  /*278a0*/  HMMA.16816.F32 R16, R16, R4, R20 ;  /* 0x000000041010723c */ /* 0x010fe60000001814 */
[----:B--2---:R0:W-:Y:S01]  /*278b0*/  STL [R1+0x1530], R11 ;  /* 0x0015300b01007387 */ /* 0x0041e20000100800 */
[----:B------:R-:W2:Y:S03]  /*278c0*/  LDL R10, [R1+0xb8] ;  /* 0x0000b800010a7983 */ /* 0x000ea60000100800 */
[----:B0-----:R-:W2:Y:S01]  /*278d0*/  LDL R11, [R1+0xbc] ;  /* 0x0000bc00010b7983 */ /* 0x001ea20000100800 */
[----:B------:R-:W4:Y:S02]  /*278e0*/  LDL.LU.64 R22, [R1+0x1608] ;  /* 0x0016080001167983 */ /* 0x000f240000300a00 */
[----:B------:R-:W4:Y:S11]  /*278f0*/  LDL.LU.64 R20, [R1+0x1600] ;  /* 0x0016000001147983 */ /* 0x000f360000300a00 */
[----:B------:R-:W-:Y:S02]  /*27900*/  @!UPT UIADD3 URZ, URZ, URZ, URZ ;  /* 0x0000003f3f3ff290 */ /* 0x000fe4000fffe03f */
[----:B------:R0:W-:Y:S01]  /*27910*/  STL.64 [R1+0x230], R16 ;  /* 0x0002301001007387 */ /* 0x0001e20000100a00 */
[----:B------:R1:W-:Y:S04]  /*27920*/  STL.64 [R1+0x238], R18 ;  /* 0x0002381201007387 */ /* 0x0003e80000100a00 */
[----:B0-----:R-:W2:Y:S01]  /*27930*/  LDL.LU R16, [R1+0x100] ;  /* 0x0001000001107983 */ /* 0x001ea20000300800 */
[----:B------:R-:W2:Y:S02]  /*27940*/  LDL.LU R17, [R1+0x104] ;  /* 0x0001040001117983 */ /* 0x000ea40000300800 */
[----:B-1----:R-:W2:Y:S02]  /*27950*/  LDL.LU R18, [R1+0x108] ;  /* 0x0001080001127983 */ /* 0x002ea40000300800 */
[----:B------:R-:W2:Y:S01]  /*27960*/  LDL.LU R19, [R1+0x10c] ;  /* 0x00010c0001137983 */ /* 0x000ea20000300800 */
[----:B---3--:R0:W-:Y:S01]  /*27970*/  STL.64 [R1+0x1598], R6 ;  /* 0x0015980601007387 */ /* 0x0081e20000100a00 */
[----:B------:R-:W4:Y:S02]  /*27980*/  LDL.LU R4, [R1+0x130] ;  /* 0x0001300001047983 */ /* 0x000f240000300800 */
[----:B------:R-:W4:Y:S01]  /*27990*/  LDL.LU R5, [R1+0x134] ;  /* 0x0001340001057983 */ /* 0x000f220000300800 */
[----:B0-----:R-:W4:Y:S01]  /*279a0*/  LDL.LU R6, [R1+0x138] ;  /* 0x0001380001067983 */ /* 0x001f220000300800 */
[----:B------:R-:W4:Y:S02]  /*279b0*/  LDL.LU R7, [R1+0x13c] ;  /* 0x00013c0001077983 */ /* 0x000f240000300800 */
[C---:B----4-:R-:W-:Y:S11]  /*279c0*/  HMMA.16816.F32 R4, R20.reuse, R26, R4 ;  /* 0x0000001a1404723c */ /* 0x050ff60000001804 */
[----:B------:R-:W-:Y:S11]  /*279d0*/  @!UPT UIADD3 URZ, URZ, URZ, URZ ;  /* 0x0000003f3f3ff290 */ /* 0x000ff6000fffe03f */
[----:B------:R-:W-:Y:S01]  /*279e0*/  @!UPT UIADD3 URZ, URZ, URZ, URZ ;  /* 0x0000003f3f3ff290 */ /* 0x000fe2000fffe03f */
[----:B------:R0:W-:Y:S01]  /*279f0*/  STL.64 [R1+0x220], R4 ;  /* 0x0002200401007387 */ /* 0x0001e20000100a00 */
[----:B------:R1:W-:Y:S02]  /*27a00*/  STL.64 [R1+0x228], R6 ;  /* 0x0002280601007387 */ /* 0x0003e40000100a00 */
[----:B0-----:R-:W-:Y:S02]  /*27a10*/  IMAD.MOV.U32 R5, RZ, RZ, R26 ;  /* 0x000000ffff057224 */ /* 0x001fe400078e001a */
[----:B------:R-:W-:Y:S02]  /*27a20*/  IMAD.MOV.U32 R4, RZ, RZ, R27 ;  /* 0x000000ffff047224 */ /* 0x000fe400078e001b */
[----:B------:R-:W3:Y:S02]  /*27a30*/  LDL.LU.64 R26, [R1+0x15f8] ;  /* 0x0015f800011a7983 */ /* 0x000ee40000300a00 */
[----:B---3--:R-:W-:Y:S01]  /*27a40*/  HMMA.16816.F32 R12, R20, R26, R12 ;  /* 0x0000001a140c723c */ /* 0x008fe2000000180c */
[----:B-1----:R-:W-:-:S02]  /*27a50*/  IMAD.MOV.U32 R7, RZ, RZ, R26 ;  /* 0x000000ffff077224 */ /* 0x002fc400078e001a */
[----:B------:R-:W-:Y:S11]  /*27a60*/  IMAD.MOV.U32 R6, RZ, RZ, R27 ;  /* 0x000000ffff067224 */ /* 0x000ff600078e001b */
[----:B------:R-:W-:Y:S09]  /*27a70*/  @!UPT UIADD3 URZ, URZ, URZ, URZ ;  /* 0x0000003f3f3ff290 */ /* 0x000ff2000fffe03f */
[----:B------:R-:W-:Y:S01]  /*27a80*/  STL.64 [R1+0x210], R12 ;  /* 0x0002100c01007387 */ /* 0x000fe20000100a00 */
[----:B------:R0:W-:Y:S03]  /*27a90*/  STL.64 [R1+0x218], R14 ;  /* 0x0002180e01007387 */ /* 0x0001e60000100a00 */
[----:B0-----:R-:W3:Y:S01]  /*27aa0*/  LDL.LU.64 R14, [R1+0x15f0] ;  /* 0x0015f000010e7983 */ /* 0x001ee20000300a00 */
[----:B------:R-:W3:Y:S02]  /*27ab0*/  LDL.LU.64 R12, [R1+0x15e8] ;  /* 0x0015e800010c7983 */ /* 0x000ee40000300a00 */
[----:B------:R-:W3:Y:S01]  /*27ac0*/  LDL.LU.64 R26, [R1+0x15e0] ;  /* 0x0015e000011a7983 */ /* 0x000ee20000300a00 */
[----:B--2---:R-:W-:Y:S01]  /*27ad0*/  HMMA.16816.F32 R16, R20, R10, R16 ;  /* 0x0000000a1410723c */ /* 0x004fe20000001810 */
[----:B------:R-:W-:-:S07]  /*27ae0*/  IMAD.MOV.U32 R9, RZ, RZ, R0 ;  /* 0x000000ffff097224 */ /* 0x000fce00078e0000 */
[----:B---3--:R-:W-:Y:S11]  /*27af0*/  HMMA.16816.F32 R12, R20, R26, R12 ;  /* 0x0000001a140c723c */ /* 0x008ff6000000180c */
[----:B------:R-:W-:Y:S11]  /*27b00*/  @!UPT UIADD3 URZ, URZ, URZ, URZ ;  /* 0x0000003f3f3ff290 */ /* 0x000ff6000fffe03f */
[----:B------:R-:W-:Y:S01]  /*27b10*/  @!UPT UIADD3 URZ, URZ, URZ, URZ ;  /* 0x0000003f3f3ff290 */ /* 0x000fe2000fffe03f */
[----:B------:R-:W-:Y:S01]  /*27b20*/  STL.64 [R1+0x200], R12 ;  /* 0x0002000c01007387 */ /* 0x000fe20000100a00 */
[----:B------:R0:W-:Y:S03]  /*27b30*/  STL.64 [R1+0x208], R14 ;  /* 0x0002080e01007387 */ /* 0x0001e60000100a00 */
[----:B0-----:R-:W2:Y:S01]  /*27b40*/  LDL.LU.64 R14, [R1+0x15d8] ;  /* 0x0015d800010e7983 */ /* 0x001ea20000300a00 */
[----:B------:R0:W-:Y:S02]  /*27b50*/  STL.64 [R1+0x1550], R26 ;  /* 0x0015501a01007387 */ /* 0x0001e40000100a00 */
[----:B0-----:R-:W-:Y:S02]  /*27b60*/  IMAD.MOV.U32 R26, RZ, RZ, R7 ;  /* 0x000000ffff1a7224 */ /* 0x001fe400078e0007 */
[----:B------:R-:W-:-:S05]  /*27b70*/  IMAD.MOV.U32 R27, RZ, RZ, R6 ;  /* 0x000000ffff1b7224 */ /* 0x000fca00078e0006 */
[----:B------:R0:W-:Y:S01]  /*27b80*/  STL.64 [R1+0x1568], R26 ;  /* 0x0015681a01007387 */ /* 0x0001e20000100a00 */
[----:B------:R-:W-:Y:S02]  /*27b90*/  STL.64 [R1+0x1f0], R16 ;  /* 0x0001f01001007387 */ /* 0x000fe40000100a00 */
[----:B------:R-:W-:Y:S02]  /*27ba0*/  STL.64 [R1+0x1f8], R18 ;  /* 0x0001f81201007387 */ /* 0x000fe40000100a00 */
[----:B0-----:R-:W-:Y:S02]  /*27bb0*/  IMAD.MOV.U32 R26, RZ, RZ, R5 ;  /* 0x000000ffff1a7224 */ /* 0x001fe400078e0005 */
[----:B------:R-:W-:-:S05]  /*27bc0*/  IMAD.MOV.U32 R27, RZ, RZ, R4 ;  /* 0x000000ffff1b7224 */ /* 0x000fca00078e0004 */
[----:B------:R-:W-:Y:S01]  /*27bd0*/  STL.64 [R1+0x1590], R26 ;  /* 0x0015901a01007387 */ /* 0x000fe20000100a00 */
[----:B------:R0:W-:Y:S02]  /*27be0*/  STL.64 [R1+0x1548], R10 ;  /* 0x0015480a01007387 */ /* 0x0001e40000100a00 */
[----:B------:R-:W3:Y:S02]  /*27bf0*/  LDL.LU R8, [R1] ;  /* 0x0000000001087983 */ /* 0x000ee40000300800 */
[----:B------:R-:W4:Y:S02]  /*27c00*/  LDL.LU R0, [R1+0x15d0] ;  /* 0x0015d00001007983 */ /* 0x000f240000300800 */
[----:B0-----:R-:W-:Y:S02]  /*27c10*/  IMAD.MOV.U32 R10, RZ, RZ, R28 ;  /* 0x000000ffff0a7224 */ /* 0x001fe400078e001c */
[----:B------:R-:W-:Y:S01]  /*27c20*/  IMAD.MOV.U32 R11, RZ, RZ, R29 ;  /* 0x000000ffff0b7224 */ /* 0x000fe200078e001d */
[----:B------:R-:W2:Y:S01]  /*27c30*/  LDL.LU R28, [R1+0x15cc] ;  /* 0x0015cc00011c7983 */ /* 0x000ea20000300800 */
[----:B------:R-:W2:Y:S02]  /*27c40*/  LDL.LU R29, [R1+0x15c8] ;  /* 0x0015c800011d7983 */ /* 0x000ea40000300800 */
[----:B------:R-:W2:Y:S02]  /*27c50*/  LDL.LU R16, [R1+0x60] ;  /* 0x0000600001107983 */ /* 0x000ea40000300800 */
[----:B------:R-:W2:Y:S01]  /*27c60*/  LDL.LU R17, [R1+0x64] ;  /* 0x0000640001117983 */ /* 0x000ea20000300800 */
[----:B------:R-:W2:Y:S01]  /*27c70*/  LDL.LU R18, [R1+0x68] ;  /* 0x0000680001127983 */ /* 0x000ea20000300800 */
[----:B------:R-:W2:Y:S03]  /*27c80*/  LDL.LU R19, [R1+0x6c] ;  /* 0x00006c0001137983 */ /* 0x000ea60000300800 */
[----:B--2---:R-:W-:Y:S01]  /*27c90*/  STL.64 [R1+0x15c0], R18 ;  /* 0x0015c01201007387 */ /* 0x004fe20000100a00 */
[----:B------:R0:W-:Y:S03]  /*27ca0*/  STL.64 [R1+0x15b8], R16 ;  /* 0x0015b81001007387 */ /* 0x0001e60000100a00 */
[----:B0-----:R-:W2:Y:S01]  /*27cb0*/  LDL.LU R16, [R1+0xe0] ;  /* 0x0000e00001107983 */ /* 0x001ea20000300800 */
[----:B------:R-:W2:Y:S02]  /*27cc0*/  LDL.LU R17, [R1+0xe4] ;  /* 0x0000e40001117983 */ /* 0x000ea40000300800 */
[----:B------:R-:W2:Y:S02]  /*27cd0*/  LDL.LU R18, [R1+0xe8] ;  /* 0x0000e80001127983 */ /* 0x000ea40000300800 */
[----:B------:R-:W2:Y:S01]  /*27ce0*/  LDL.LU R19, [R1+0xec] ;  /* 0x0000ec0001137983 */ /* 0x000ea20000300800 */
[----:B------:R-:W2:Y:S04]  /*27cf0*/  LDL.LU.64 R6, [R1+0x88] ;  /* 0x0000880001067983 */ /* 0x000ea80000300a00 */
[----:B--2---:R0:W-:Y:S04]  /*27d00*/  STL.64 [R1+0x15b0], R6 ;  /* 0x0015b00601007387 */ /* 0x0041e80000100a00 */
[----:B0-----:R-:W2:Y:S01]  /*27d10*/  LDL.64 R6, [R1+0x98] ;  /* 0x0000980001067983 */ /* 0x001ea20000100a00 */
[----:B------:R-:W2:Y:S02]  /*27d20*/  LDL.LU R24, [R1+0x30] ;  /* 0x0000300001187983 */ /* 0x000ea40000300800 */
[----:B------:R-:W2:Y:S02]  /*27d30*/  LDL.LU R25, [R1+0x34] ;  /* 0x0000340001197983 */ /* 0x000ea40000300800 */
[----:B------:R-:W2:Y:S01]  /*27d40*/  LDL.LU R26, [R1+0x38] ;  /* 0x00003800011a7983 */ /* 0x000ea20000300800 */
[----:B------:R-:W2:Y:S01]  /*27d50*/  LDL.LU R27, [R1+0x3c] ;  /* 0x00003c00011b7983 */ /* 0x000ea20000300800 */
[----:B------:R-:W-:Y:S03]  /*27d60*/  HMMA.16816.F32 R16, R20, R14, R16 ;  /* 0x0000000e1410723c */ /* 0x000fe60000001810 */
[----:B--2---:R-:W-:Y:S01]  /*27d70*/  STL.64 [R1+0x15a8], R26 ;  /* 0x0015a81a01007387 */ /* 0x004fe20000100a00 */
[----:B------:R0:W-:Y:S03]  /*27d80*/  STL.64 [R1+0x15a0], R24 ;  /* 0x0015a01801007387 */ /* 0x0001e60000100a00 */
[----:B0-----:R-:W2:Y:S01]  /*27d90*/  LDL.LU R24, [R1+0x50] ;  /* 0x0000500001187983 */ /* 0x001ea20000300800 */
[----:B------:R-:W2:Y:S02]  /*27da0*/  LDL.LU R25, [R1+0x54] ;  /* 0x0000540001197983 */ /* 0x000ea40000300800 */
[----:B------:R-:W2:Y:S02]  /*27db0*/  LDL.LU R26, [R1+0x58] ;  /* 0x00005800011a7983 */ /* 0x000ea40000300800 */
[----:B------:R-:W2:Y:S01]  /*27dc0*/  LDL.LU R27, [R1+0x5c] ;  /* 0x00005c00011b7983 */ /* 0x000ea20000300800 */
[----:B------:R-:W-:Y:S01]  /*27dd0*/  STL.64 [R1+0x1560], R10 ;  /* 0x0015600a01007387 */ /* 0x000fe20000100a00 */
[----:B---3--:R0:W-:Y:S03]  /*27de0*/  STL.64 [R1+0x1558], R8 ;  /* 0x0015580801007387 */ /* 0x0081e60000100a00 */
[----:B0-----:R-:W3:Y:S01]  /*27df0*/  LDL.LU R8, [R1+0x10] ;  /* 0x0000100001087983 */ /* 0x001ee20000300800 */
[----:B------:R-:W3:Y:S02]  /*27e00*/  LDL.LU R9, [R1+0x14] ;  /* 0x0000140001097983 */ /* 0x000ee40000300800 */
[----:B------:R-:W2:Y:S02]  /*27e10*/  LDL.LU R10, [R1+0x18] ;  /* 0x00001800010a7983 */ /* 0x000ea40000300800 */
[----:B------:R-:W2:Y:S02]  /*27e20*/  LDL.LU R11, [R1+0x1c] ;  /* 0x00001c00010b7983 */ /* 0x000ea40000300800 */
[----:B--2---:R0:W-:Y:S01]  /*27e30*/  STL.64 [R1+0x1578], R10 ;  /* 0x0015780a01007387 */ /* 0x0041e20000100a00 */
[----:B---3--:R1:W-:Y:S02]  /*27e40*/  STL.64 [R1+0x1570], R8 ;  /* 0x0015700801007387 */ /* 0x0083e40000100a00 */
[----:B0-----:R-:W-:Y:S01]  /*27e50*/  IMAD.MOV.U32 R10, RZ, RZ, R28 ;  /* 0x000000ffff0a7224 */ /* 0x001fe200078e001c */
[----:B-1----:R-:W2:Y:S01]  /*27e60*/  LDL.LU R8, [R1+0x20] ;  /* 0x0000200001087983 */ /* 0x002ea20000300800 */
[----:B----4-:R-:W-:-:S02]  /*27e70*/  IMAD.MOV.U32 R11, RZ, RZ, R0 ;  /* 0x000000ffff0b7224 */ /* 0x010fc400078e0000 */
[----:B------:R-:W-:Y:S02]  /*27e80*/  IMAD.MOV.U32 R9, RZ, RZ, R29 ;  /* 0x000000ffff097224 */ /* 0x000fe400078e001d */
[----:B------:R-:W-:Y:S01]  /*27e90*/  IMAD.MOV.U32 R28, RZ, RZ, R18 ;  /* 0x000000ffff1c7224 */ /* 0x000fe200078e0012 */
[----:B------:R0:W-:Y:S01]  /*27ea0*/  STL [R1+0x1e0], R16 ;  /* 0x0001e01001007387 */ /* 0x0001e20000100800 */
[----:B------:R-:W-:Y:S02]  /*27eb0*/  IMAD.MOV.U32 R0, RZ, RZ, R19 ;  /* 0x000000ffff007224 */ /* 0x000fe400078e0013 */
[----:B------:R-:W-:Y:S02]  /*27ec0*/  IMAD.MOV.U32 R29, RZ, RZ, R17 ;  /* 0x000000ffff1d7224 */ /* 0x000fe400078e0011 */
[----:B------:R-:W3:Y:S01]  /*27ed0*/  LDL.LU.64 R18, [R1+0x15c0] ;  /* 0x0015c00001127983 */ /* 0x000ee20000300a00 */
[----:B0-----:R-:W3:Y:S01]  /*27ee0*/  LDL.LU.64 R16, [R1+0x15b8] ;  /* 0x0015b80001107983 */ /* 0x001ee20000300a00 */
[----:B------:R-:W-:Y:S02]  /*27ef0*/  STL [R1+0x13e0], R0 ;  /* 0x0013e00001007387 */ /* 0x000fe40000100800 */
[----:B------:R-:W-:Y:S02]  /*27f00*/  STL [R1+0x13dc], R28 ;  /* 0x0013dc1c01007387 */ /* 0x000fe40000100800 */
[----:B------:R-:W-:Y:S01]  /*27f10*/  STL [R1+0x13d8], R29 ;  /* 0x0013d81d01007387 */ /* 0x000fe20000100800 */
[C---:B---3--:R-:W-:Y:S11]  /*27f20*/  HMMA.16816.F32 R16, R20.reuse, R6, R16 ;  /* 0x000000061410723c */ /* 0x048ff60000001810 */
[----:B------:R-:W-:Y:S11]  /*27f30*/  @!UPT UIADD3 URZ, URZ, URZ, URZ ;  /* 0x0000003f3f3ff290 */ /* 0x000ff6000fffe03f */
[----:B------:R-:W-:Y:S01]  /*27f40*/  @!UPT UIADD3 URZ, URZ, URZ, URZ ;  /* 0x0000003f3f3ff290 */ /* 0x000fe2000fffe03f */
[----:B------:R0:W-:Y:S01]  /*27f50*/  STL.64 [R1+0x1d0], R16 ;  /* 0x0001d01001007387 */ /* 0x0001e20000100a00 */
[----:B------:R-:W-:Y:S02]  /*27f60*/  STL.64 [R1+0x1d8], R18 ;  /* 0x0001d81201007387 */ /* 0x000fe40000100a00 */
[----:B0-----:R-:W-:Y:S02]  /*27f70*/  IMAD.MOV.U32 R17, RZ, RZ, R6 ;  /* 0x000000ffff117224 */ /* 0x001fe400078e0006 */
[----:B------:R-:W-:Y:S02]  /*27f80*/  IMAD.MOV.U32 R16, RZ, RZ, R7 ;  /* 0x000000ffff107224 */ /* 0x000fe400078e0007 */
[----:B------:R-:W3:Y:S03]  /*27f90*/  LDL.LU.64 R6, [R1+0x15b0] ;  /* 0x0015b00001067983 */ /* 0x000ee60000300a00 */
[----:B------:R0:W-:Y:S02]  /*27fa0*/  STL.64 [R1+0x1528], R16 ;  /* 0x0015281001007387 */ /* 0x0001e40000100a00 */
[----:B0-----:R-:W4:Y:S01]  /*27fb0*/  LDL.LU R16, [R1+0x40] ;  /* 0x0000400001107983 */ /* 0x001f220000300800 */
[----:B------:R-:W4:Y:S02]  /*27fc0*/  LDL.LU R17, [R1+0x44] ;  /* 0x0000440001117983 */ /* 0x000f240000300800 */
[----:B------:R-:W4:Y:S02]  /*27fd0*/  LDL.LU R18, [R1+0x48] ;  /* 0x0000480001127983 */ /* 0x000f240000300800 */
        /* <DEDUP_REMOVED lines=10> */
[----:B---3--:R-:W-:Y:S01]  /*28080*/  HMMA.16816.F32 R20, R20, R6, R24 ;  /* 0x000000061414723c */ /* 0x008fe20000001818 */
[----:B------:R-:W2:Y:S01]  /*28090*/  LDL.LU.64 R26, [R1+0x1590] ;  /* 0x00159000011a7983 */ /* 0x000ea20000300a00 */
[----:B------:R-:W2:Y:S02]  /*280a0*/  LDL.LU.64 R6, [R1+0x1588] ;  /* 0x0015880001067983 */ /* 0x000ea40000300a00 */
[----:B------:R-:W2:Y:S11]  /*280b0*/  LDL.LU.64 R4, [R1+0x1580] ;  /* 0x0015800001047983 */ /* 0x000eb60000300a00 */
[----:B------:R-:W-:Y:S08]  /*280c0*/  @!UPT UIADD3 URZ, URZ, URZ, URZ ;  /* 0x0000003f3f3ff290 */ /* 0x000ff0000fffe03f */
[----:B------:R-:W-:Y:S01]  /*280d0*/  STL.64 [R1+0x1b0], R20 ;  /* 0x0001b01401007387 */ /* 0x000fe20000100a00 */
[----:B------:R0:W-:Y:S03]  /*280e0*/  STL.64 [R1+0x1b8], R22 ;  /* 0x0001b81601007387 */ /* 0x0001e60000100a00 */
[----:B0-----:R-:W3:Y:S01]  /*280f0*/  LDL R23, [R1+0x384] ;  /* 0x0003840001177983 */ /* 0x001ee20000100800 */
[C---:B--2---:R-:W-:Y:S03]  /*28100*/  HMMA.16816.F32 R24, R4.reuse, R26, R8 ;  /* 0x0000001a0418723c */ /* 0x044fe60000001808 */
[----:B------:R-:W2:Y:S01]  /*28110*/  LDL.LU.64 R10, [R1+0x1578] ;  /* 0x00157800010a7983 */ /* 0x000ea20000300a00 */
[----:B------:R-:W2:Y:S11]  /*28120*/  LDL.LU.64 R8, [R1+0x1570] ;  /* 0x0015700001087983 */ /* 0x000eb60000300a00 */
[----:B------:R-:W-:Y:S08]  /*28130*/  @!UPT UIADD3 URZ, URZ, URZ, URZ ;  /* 0x0000003f3f3ff290 */ /* 0x000ff0000fffe03f */
        /* <DEDUP_REMOVED lines=18> */
[----:B------:R-:W2:Y:S11]  /*28260*/  LDL.LU R11, [R1+0x1530] ;  /* 0x00153000010b7983 */ /* 0x000eb60000300800 */
[----:B------:R-:W-:Y:S11]  /*28270*/  @!UPT UIADD3 URZ, URZ, URZ, URZ ;  /* 0x0000003f3f3ff290 */ /* 0x000ff6000fffe03f */
[----:B------:R-:W-:Y:S01]  /*28280*/  STL.64 [R1+0x160], R24 ;  /* 0x0001601801007387 */ /* 0x000fe20000100a00 */
[----:B------:R0:W-:Y:S03]  /*28290*/  STL.64 [R1+0x168], R26 ;  /* 0x0001681a01007387 */ /* 0x0001e60000100a00 */
[----:B0-----:R-:W3:Y:S01]  /*282a0*/  LDL R27, [R1+0x38c] ;  /* 0x00038c00011b7983 */ /* 0x001ee20000100800 */
[----:B----4-:R-:W-:Y:S03]  /*282b0*/  HMMA.16816.F32 R12, R4, R14, R16 ;  /* 0x0000000e040c723c */ /* 0x010fe60000001810 */
[----:B--2---:R-:W0:Y:S04]  /*282c0*/  LDSM.16.MT88.4 R8, [R11+0x5000] ;  /* 0x005000000b08783b */ /* 0x004e280000004200 */
[----:B0-----:R0:W-:Y:S04]  /*282d0*/  STL [R1+0x14f8], R11 ;  /* 0x0014f80b01007387 */ /* 0x0011e80000100800 */
[----:B0-----:R-:W2:Y:S01]  /*282e0*/  LDL R11, [R1+0xc58] ;  /* 0x000c5800010b7983 */ /* 0x001ea20000100800 */
[----:B------:R-:W4:Y:S11]  /*282f0*/  LDL.LU.64 R16, [R1+0x1528] ;  /* 0x0015280001107983 */ /* 0x000f360000300a00 */
[----:B------:R-:W-:Y:S02]  /*28300*/  STL.64 [R1+0x150], R12 ;  /* 0x0001500c01007387 */ /* 0x000fe40000100a00 */
[----:B------:R-:W-:Y:S02]  /*28310*/  STL [R1+0x158], R14 ;  /* 0x0001580e01007387 */ /* 0x000fe40000100800 */
[----:B------:R-:W-:-:S05]  /*28320*/  IMAD.MOV.U32 R0, RZ, RZ, R15 ;  /* 0x000000ffff007224 */ /* 0x000fca00078e000f */
[----:B------:R-:W-:Y:S04]  /*28330*/  STL [R1+0x13e4], R0 ;  /* 0x0013e40001007387 */ /* 0x000fe80000100800 */
[----:B--2---:R-:W0:Y:S04]  /*28340*/  LDSM.16.MT88.4 R12, [R11+0x5080] ;  /* 0x005080000b0c783b */ /* 0x004e280000004200 */
[----:B------:R4:W-:Y:S01]  /*28350*/  STL.64 [R1+0x1508], R10 ;  /* 0x0015080a01007387 */ /* 0x0009e20000100a00 */
[----:B------:R-:W-:Y:S02]  /*28360*/  STL.64 [R1+0x1500], R8 ;  /* 0x0015000801007387 */ /* 0x000fe40000100a00 */
[----:B----4-:R-:W-:-:S02]  /*28370*/  IMAD.MOV.U32 R10, RZ, RZ, R17 ;  /* 0x000000ffff0a7224 */ /* 0x010fc400078e0011 */
[----:B------:R-:W-:Y:S02]  /*28380*/  IMAD.MOV.U32 R11, RZ, RZ, R16 ;  /* 0x000000ffff0b7224 */ /* 0x000fe400078e0010 */
[----:B---3--:R-:W1:Y:S04]  /*28390*/  LDSM.16.MT88.4 R16, [R23+0x6000] ;  /* 0x006000001710783b */ /* 0x008e680000004200 */
[----:B0-----:R-:W-:Y:S01]  /*283a0*/  STL.64 [R1+0x14a8], R14 ;  /* 0x0014a80e01007387 */ /* 0x001fe20000100a00 */
[----:B------:R0:W-:Y:S03]  /*283b0*/  STL.64 [R1+0x14a0], R12 ;  /* 0x0014a00c01007387 */ /* 0x0001e60000100a00 */
[----:B0-----:R-:W2:Y:S01]  /*283c0*/  LDL.LU R12, [R1+0x1a0] ;  /* 0x0001a000010c7983 */ /* 0x001ea20000300800 */
[----:B------:R-:W2:Y:S02]  /*283d0*/  LDL.LU R13, [R1+0x1a4] ;  /* 0x0001a400010d7983 */ /* 0x000ea40000300800 */
[----:B------:R-:W2:Y:S02]  /*283e0*/  LDL.LU R14, [R1+0x1a8] ;  /* 0x0001a800010e7983 */ /* 0x000ea40000300800 */
[----:B------:R-:W2:Y:S01]  /*283f0*/  LDL.LU R15, [R1+0x1ac] ;  /* 0x0001ac00010f7983 */ /* 0x000ea20000300800 */
[----:B------:R0:W-:Y:S01]  /*28400*/  STL [R1+0x1510], R23 ;  /* 0x0015101701007387 */ /* 0x0001e20000100800 */
[----:B------:R-:W3:Y:S02]  /*28410*/  LDL.LU R20, [R1+0x2e0] ;  /* 0x0002e00001147983 */ /* 0x000ee40000300800 */
[----:B------:R-:W3:Y:S02]  /*28420*/  LDL.LU R21, [R1+0x2e4] ;  /* 0x0002e40001157983 */ /* 0x000ee40000300800 */
[----:B------:R-:W4:Y:S01]  /*28430*/  LDL.LU R22, [R1+0x2e8] ;  /* 0x0002e80001167983 */ /* 0x000f220000300800 */
[----:B0-----:R-:W4:Y:S04]  /*28440*/  LDL.LU R23, [R1+0x2ec] ;  /* 0x0002ec0001177983 */ /* 0x001f280000300800 */
[----:B----4-:R-:W-:Y:S01]  /*28450*/  STL.64 [R1+0x1520], R22 ;  /* 0x0015201601007387 */ /* 0x010fe20000100a00 */
[----:B---3--:R-:W-:Y:S02]  /*28460*/  STL.64 [R1+0x1518], R20 ;  /* 0x0015181401007387 */ /* 0x008fe40000100a00 */
[----:B------:R-:W0:Y:S04]  /*28470*/  LDSM.16.M88.4 R20, [R27+0x8080] ;  /* 0x008080001b14783b */ /* 0x000e280000000200 */
[----:B-1----:R-:W-:Y:S01]  /*28480*/  STL.64 [R1+0x13f8], R18 ;  /* 0x0013f81201007387 */ /* 0x002fe20000100a00 */
[----:B------:R-:W-:Y:S04]  /*28490*/  STL.64 [R1+0x13f0], R16 ;  /* 0x0013f01001007387 */ /* 0x000fe80000100a00 */
[----:B0-----:R-:W-:Y:S01]  /*284a0*/  STL.64 [R1+0x60], R20 ;  /* 0x0000601401007387 */ /* 0x001fe20000100a00 */
[----:B------:R2:W-:Y:S02]  /*284b0*/  STL.64 [R1+0x68], R22 ;  /* 0x0000681601007387 */ /* 0x0005e40000100a00 */
[----:B--2---:R-:W-:Y:S01]  /*284c0*/  HMMA.16816.F32 R20, R4, R10, R12 ;  /* 0x0000000a0414723c */ /* 0x004fe2000000180c */
[----:B------:R-:W0:Y:S04]  /*284d0*/  LDSM.16.M88.4 R8, [R27+0xa080] ;  /* 0x00a080001b08783b */ /* 0x000e280000000200 */
[----:B------:R-:W1:Y:S11]  /*284e0*/  LDSM.16.M88.4 R12, [R27+0x9080] ;  /* 0x009080001b0c783b */ /* 0x000e760000000200 */
[----:B------:R-:W-:Y:S07]  /*284f0*/  @!UPT UIADD3 URZ, URZ, URZ, URZ ;  /* 0x0000003f3f3ff290 */ /* 0x000fee000fffe03f */
[----:B------:R-:W-:Y:S01]  /*28500*/  STL.64 [R1+0x140], R20 ;  /* 0x0001401401007387 */ /* 0x000fe20000100a00 */
[----:B------:R-:W-:Y:S02]  /*28510*/  STL.64 [R1+0x148], R22 ;  /* 0x0001481601007387 */ /* 0x000fe40000100a00 */
[----:B------:R-:W-:Y:S01]  /*28520*/  LDSM.16.M88.4 R20, [R27+0xc080] ;  /* 0x00c080001b14783b */ /* 0x000fe20000000200 */
[----:B0-----:R-:W-:Y:S03]  /*28530*/  STL.64 [R1+0x40], R8 ;  /* 0x0000400801007387 */ /* 0x001fe60000100a00 */
[----:B-1----:R-:W-:Y:S02]  /*28540*/  STL.64 [R1+0x50], R12 ;  /* 0x0000500c01007387 */ /* 0x002fe40000100a00 */
[----:B------:R-:W-:Y:S02]  /*28550*/  STL.64 [R1+0x58], R14 ;  /* 0x0000580e01007387 */ /* 0x000fe40000100a00 */
[----:B------:R-:W-:Y:S02]  /*28560*/  STL.64 [R1+0x48], R10 ;  /* 0x0000480a01007387 */ /* 0x000fe40000100a00 */
[----:B------:R-:W-:-:S02]  /*28570*/  IMAD.MOV.U32 R0, RZ, RZ, R9 ;  /* 0x000000ffff007224 */ /* 0x000fc400078e0009 */
[----:B------:R-:W0:Y:S01]  /*28580*/  LDSM.16.M88.4 R8, [R27+0xb080] ;  /* 0x00b080001b08783b */ /* 0x000e220000000200 */
[----:B------:R-:W-:-:S03]  /*28590*/  IMAD.MOV.U32 R19, RZ, RZ, R28 ;  /* 0x000000ffff137224 */ /* 0x000fc600078e001c */
[----:B------:R-:W-:Y:S01]  /*285a0*/  STL [R1+0x13e8], R0 ;  /* 0x0013e80001007387 */ /* 0x000fe20000100800 */
[----:B0-----:R-:W-:-:S03]  /*285b0*/  IMAD.MOV.U32 R28, RZ, RZ, R8 ;  /* 0x000000ffff1c7224 */ /* 0x001fc600078e0008 */
[----:B------:R-:W-:Y:S01]  /*285c0*/  STL.64 [R1+0x30], R8 ;  /* 0x0000300801007387 */ /* 0x000fe20000100a00 */
[----:B------:R0:W-:Y:S02]  /*285d0*/  STL.64 [R1+0x38], R10 ;  /* 0x0000380a01007387 */ /* 0x0001e40000100a00 */
[----:B------:R-:W2:Y:S02]  /*285e0*/  LDL.LU R12, [R1+0x2d0] ;  /* 0x0002d000010c7983 */ /* 0x000ea40000300800 */
[----:B------:R-:W2:Y:S01]  /*285f0*/  LDL.LU R13, [R1+0x2d4] ;  /* 0x0002d400010d7983 */ /* 0x000ea20000300800 */
[----:B0-----:R-:W2:Y:S01]  /*28600*/  LDL.LU.64 R10, [R1+0x78] ;  /* 0x00007800010a7983 */ /* 0x001ea20000300a00 */
[----:B------:R-:W-:Y:S02]  /*28610*/  STL [R1+0x13ec], R28 ;  /* 0x0013ec1c01007387 */ /* 0x000fe40000100800 */
[----:B------:R-:W-:Y:S02]  /*28620*/  STL.64 [R1+0x20], R20 ;  /* 0x0000201401007387 */ /* 0x000fe40000100a00 */
[----:B------:R-:W-:Y:S02]  /*28630*/  STL.64 [R1+0x28], R22 ;  /* 0x0000281601007387 */ /* 0x000fe40000100a00 */
[----:B------:R-:W0:Y:S04]  /*28640*/  LDSM.16.M88.4 R20, [R27+0xd080] ;  /* 0x00d080001b14783b */ /* 0x000e280000000200 */
[----:B0-----:R-:W-:Y:S01]  /*28650*/  STL.64 [R1+0x10], R20 ;  /* 0x0000101401007387 */ /* 0x001fe20000100a00 */
[----:B------:R-:W-:-:S02]  /*28660*/  IMAD.MOV.U32 R28, RZ, RZ, R20 ;  /* 0x000000ffff1c7224 */ /* 0x000fc400078e0014 */
[----:B------:R-:W-:Y:S02]  /*28670*/  STL.64 [R1+0x18], R22 ;  /* 0x0000181601007387 */ /* 0x000fe40000100a00 */
[----:B------:R-:W-:Y:S02]  /*28680*/  IMAD.MOV.U32 R0, RZ, RZ, R21 ;  /* 0x000000ffff007224 */ /* 0x000fe400078e0015 */
[----:B------:R-:W0:Y:S01]  /*28690*/  LDSM.16.M88.4 R20, [R27+0xe080] ;  /* 0x00e080001b14783b */ /* 0x000e220000000200 */
[----:B------:R-:W-:Y:S02]  /*286a0*/  IMAD.MOV.U32 R14, RZ, RZ, R3 ;  /* 0x000000ffff0e7224 */ /* 0x000fe400078e0003 */
[----:B------:R-:W-:Y:S02]  /*286b0*/  IMAD.MOV.U32 R15, RZ, RZ, R2 ;  /* 0x000000ffff0f7224 */ /* 0x000fe400078e0002 */
[----:B------:R-:W1:Y:S04]  /*286c0*/  LDSM.16.M88.4 R24, [R27+0xf080] ;  /* 0x00f080001b18783b */ /* 0x000e680000000200 */
[----:B0-----:R-:W-:Y:S01]  /*286d0*/  IMAD.MOV.U32 R3, RZ, RZ, R22 ;  /* 0x000000ffff037224 */ /* 0x001fe200078e0016 */
[----:B------:R0:W-:Y:S01]  /*286e0*/  STL.64 [R1], R20 ;  /* 0x0000001401007387 */ /* 0x0001e20000100a00 */
[----:B------:R-:W-:-:S02]  /*286f0*/  IMAD.MOV.U32 R2, RZ, RZ, R23 ;  /* 0x000000ffff027224 */ /* 0x000fc400078e0017 */
[----:B------:R-:W-:Y:S02]  /*28700*/  IMAD.MOV.U32 R17, RZ, RZ, R20 ;  /* 0x000000ffff117224 */ /* 0x000fe400078e0014 */
[----:B------:R-:W-:Y:S01]  /*28710*/  IMAD.MOV.U32 R16, RZ, RZ, R21 ;  /* 0x000000ffff107224 */ /* 0x000fe200078e0015 */
[----:B------:R-:W3:Y:S04]  /*28720*/  LDL.LU.64 R22, [R1+0x1520] ;  /* 0x0015200001167983 */ /* 0x000ee80000300a00 */
[----:B0-----:R-:W3:Y:S01]  /*28730*/  LDL.LU.64 R20, [R1+0x1518] ;  /* 0x0015180001147983 */ /* 0x001ee20000300a00 */
[----:B------:R-:W-:Y:S02]  /*28740*/  IMAD.MOV.U32 R18, RZ, RZ, R29 ;  /* 0x000000ffff127224 */ /* 0x000fe400078e001d */
[----:B------:R-:W-:Y:S02]  /*28750*/  STL [R1+0x1224], R2 ;  /* 0x0012240201007387 */ /* 0x000fe40000100800 */
[----:B------:R-:W-:Y:S01]  /*28760*/  STL [R1+0x1220], R3 ;  /* 0x0012200301007387 */ /* 0x000fe20000100800 */
[----:B-1----:R0:W-:Y:S01]  /*28770*/  STL [R1+0x1168], R26 ;  /* 0x0011681a01007387 */ /* 0x0021e20000100800 */
[----:B------:R1:W-:Y:S01]  /*28780*/  STL [R1+0x1164], R27 ;  /* 0x0011641b01007387 */ /* 0x0003e20000100800 */
[C---:B---3--:R-:W-:Y:S11]  /*28790*/  HMMA.16816.F32 R20, R4.reuse, R18, R20 ;  /* 0x000000120414723c */ /* 0x048ff60000001814 */
[----:B------:R-:W-:Y:S11]  /*287a0*/  @!UPT UIADD3 URZ, URZ, URZ, URZ ;  /* 0x0000003f3f3ff290 */ /* 0x000ff6000fffe03f */
[----:B------:R-:W-:Y:S01]  /*287b0*/  @!UPT UIADD3 URZ, URZ, URZ, URZ ;  /* 0x0000003f3f3ff290 */ /* 0x000fe2000fffe03f */
[----:B------:R-:W-:Y:S01]  /*287c0*/  STL.64 [R1+0x130], R20 ;  /* 0x0001301401007387 */ /* 0x000fe20000100a00 */
[----:B0-----:R-:W-:Y:S02]  /*287d0*/  IMAD.MOV.U32 R26, RZ, RZ, R23 ;  /* 0x000000ffff1a7224 */ /* 0x001fe400078e0017 */
[----:B------:R-:W3:Y:S02]  /*287e0*/  LDL.LU R23, [R1+0x1510] ;  /* 0x0015100001177983 */ /* 0x000ee40000300800 */
[----:B-1----:R-:W-:Y:S01]  /*287f0*/  IMAD.MOV.U32 R27, RZ, RZ, R22 ;  /* 0x000000ffff1b7224 */ /* 0x002fe200078e0016 */
[----:B--2---:R-:W-:Y:S01]  /*28800*/  HMMA.16816.F32 R4, R4, R10, R12 ;  /* 0x0000000a0404723c */ /* 0x004fe2000000180c */
[----:B------:R-:W-:Y:S01]  /*28810*/  STL.64 [R1+0x14c0], R18 ;  /* 0x0014c01201007387 */ /* 0x000fe20000100a00 */
[----:B------:R0:W-:Y:S03]  /*28820*/  STL.64 [R1+0x14b8], R16 ;  /* 0x0014b81001007387 */ /* 0x0001e60000100a00 */
[----:B0-----:R-:W2:Y:S01]  /*28830*/  LDL.LU R16, [R1+0x330] ;  /* 0x0003300001107983 */ /* 0x001ea20000300800 */
[----:B------:R-:W2:Y:S02]  /*28840*/  LDL.LU R17, [R1+0x334] ;  /* 0x0003340001117983 */ /* 0x000ea40000300800 */
[----:B------:R-:W2:Y:S02]  /*28850*/  LDL.LU R18, [R1+0x338] ;  /* 0x0003380001127983 */ /* 0x000ea40000300800 */
[----:B------:R-:W2:Y:S01]  /*28860*/  LDL.LU R19, [R1+0x33c] ;  /* 0x00033c0001137983 */ /* 0x000ea20000300800 */
[----:B------:R0:W-:Y:S01]  /*28870*/  STL.64 [R1+0x1388], R26 ;  /* 0x0013881a01007387 */ /* 0x0001e20000100a00 */
[----:B------:R-:W-:Y:S02]  /*28880*/  STL.64 [R1+0x1380], R24 ;  /* 0x0013801801007387 */ /* 0x000fe40000100a00 */
[----:B------:R-:W-:-:S02]  /*28890*/  IMAD.MOV.U32 R15, RZ, RZ, R10 ;  /* 0x000000ffff0f7224 */ /* 0x000fc400078e000a */
[----:B------:R-:W-:Y:S01]  /*288a0*/  IMAD.MOV.U32 R14, RZ, RZ, R11 ;  /* 0x000000ffff0e7224 */ /* 0x000fe200078e000b */
[----:B0-----:R-:W4:Y:S04]  /*288b0*/  LDL.LU.64 R26, [R1+0xd8] ;  /* 0x0000d800011a7983 */ /* 0x001f280000300a00 */
[----:B---3--:R-:W0:Y:S04]  /*288c0*/  LDSM.16.MT88.4 R20, [R23+0x6080] ;  /* 0x006080001714783b */ /* 0x008e280000004200 */
[----:B0-----:R0:W-:Y:S01]  /*288d0*/  STL.64 [R1+0x1378], R22 ;  /* 0x0013781601007387 */ /* 0x0011e20000100a00 */
[----:B------:R-:W-:Y:S03]  /*288e0*/  STL.64 [R1+0x1370], R20 ;  /* 0x0013701401007387 */ /* 0x000fe60000100a00 */
[----:B0-----:R-:W3:Y:S01]  /*288f0*/  LDL.LU.64 R22, [R1+0xf8] ;  /* 0x0000f80001167983 */ /* 0x001ee20000300a00 */
[----:B------:R-:W-:Y:S02]  /*28900*/  STL.64 [R1+0xe0], R4 ;  /* 0x0000e00401007387 */ /* 0x000fe40000100a00 */
[----:B------:R-:W-:Y:S02]  /*28910*/  STL.64 [R1+0xe8], R6 ;  /* 0x0000e80601007387 */ /* 0x000fe40000100a00 */
[----:B------:R-:W2:Y:S02]  /*28920*/  LDL.LU.64 R10, [R1+0x1508] ;  /* 0x00150800010a7983 */ /* 0x000ea40000300a00 */
[----:B------:R-:W-:-:S02]  /*28930*/  IMAD.MOV.U32 R29, RZ, RZ, R9 ;  /* 0x000000ffff1d7224 */ /* 0x000fc400078e0009 */
[----:B------:R-:W3:Y:S04]  /*28940*/  LDL.LU.64 R8, [R1+0x1500] ;  /* 0x0015000001087983 */ /* 0x000ee80000300a00 */
[----:B--2---:R0:W1:Y:S04]  /*28950*/  LDSM.16.MT88.4 R4, [R11+0x6000] ;  /* 0x006000000b04783b */ /* 0x0040680000004200 */
[----:B0-----:R-:W2:Y:S04]  /*28960*/  LDL.LU R11, [R1+0x14f8] ;  /* 0x0014f800010b7983 */ /* 0x001ea80000300800 */
[----:B-1----:R0:W-:Y:S01]  /*28970*/  STL [R1+0x12dc], R4 ;  /* 0x0012dc0401007387 */ /* 0x0021e20000100800 */
[----:B------:R1:W-:Y:S02]  /*28980*/  STL [R1+0x12d8], R5 ;  /* 0x0012d80501007387 */ /* 0x0003e40000100800 */
[----:B------:R3:W-:Y:S02]  /*28990*/  STL [R1+0x12d4], R6 ;  /* 0x0012d40601007387 */ /* 0x0007e40000100800 */
[----:B------:R4:W-:Y:S01]  /*289a0*/  STL [R1+0x12d0], R7 ;  /* 0x0012d00701007387 */ /* 0x0009e20000100800 */
[----:B0-----:R-:W2:Y:S01]  /*289b0*/  LDL.LU R4, [R1+0x340] ;  /* 0x0003400001047983 */ /* 0x001ea20000300800 */
[----:B-1----:R-:W2:Y:S02]  /*289c0*/  LDL.LU R5, [R1+0x344] ;  /* 0x0003440001057983 */ /* 0x002ea40000300800 */
[----:B---3--:R-:W2:Y:S02]  /*289d0*/  LDL.LU R6, [R1+0x348] ;  /* 0x0003480001067983 */ /* 0x008ea40000300800 */
[----:B----4-:R-:W2:Y:S02]  /*289e0*/  LDL.LU R7, [R1+0x34c] ;  /* 0x00034c0001077983 */ /* 0x010ea40000300800 */
[----:B------:R-:W-:-:S02]  /*289f0*/  IMAD.MOV.U32 R13, RZ, RZ, R26 ;  /* 0x000000ffff0d7224 */ /* 0x000fc400078e001a */
[----:B------:R-:W-:Y:S02]  /*28a00*/  IMAD.MOV.U32 R12, RZ, RZ, R27 ;  /* 0x000000ffff0c7224 */ /* 0x000fe400078e001b */
[----:B------:R-:W-:Y:S02]  /*28a10*/  IMAD.MOV.U32 R3, RZ, RZ, R22 ;  /* 0x000000ffff037224 */ /* 0x000fe400078e0016 */
[----:B------:R-:W-:Y:S01]  /*28a20*/  IMAD.MOV.U32 R2, RZ, RZ, R23 ;  /* 0x000000ffff027224 */ /* 0x000fe200078e0017 */
[C---:B--2---:R-:W-:Y:S11]  /*28a30*/  HMMA.16816.F32 R4, R8.reuse, R22, R4 ;  /* 0x000000160804723c */ /* 0x044ff60000001804 */
[----:B------:R-:W-:Y:S11]  /*28a40*/  @!UPT UIADD3 URZ, URZ, URZ, URZ ;  /* 0x0000003f3f3ff290 */ /* 0x000ff6000fffe03f */
[----:B------:R-:W-:Y:S01]  /*28a50*/  @!UPT UIADD3 URZ, URZ, URZ, URZ ;  /* 0x0000003f3f3ff290 */ /* 0x000fe2000fffe03f */
[----:B------:R-:W-:Y:S01]  /*28a60*/  STL.64 [R1+0x120], R4 ;  /* 0x0001200401007387 */ /* 0x000fe20000100a00 */
[----:B------:R-:W-:Y:S02]  /*28a70*/  STL.64 [R1+0x128], R6 ;  /* 0x0001280601007387 */ /* 0x000fe40000100a00 */
[----:B------:R-:W-:Y:S02]  /*28a80*/  STL.64 [R1+0x14d0], R14 ;  /* 0x0014d00e01007387 */ /* 0x000fe40000100a00 */
[----:B------:R0:W-:Y:S01]  /*28a90*/  STL.64 [R1+0x14c8], R12 ;  /* 0x0014c80c01007387 */ /* 0x0001e20000100a00 */
[----:B------:R-:W2:Y:S01]  /*28aa0*/  LDL.LU R20, [R1+0x220] ;  /* 0x0002200001147983 */ /* 0x000ea20000300800 */
[----:B------:R-:W2:Y:S02]  /*28ab0*/  LDL.LU R21, [R1+0x224] ;  /* 0x0002240001157983 */ /* 0x000ea40000300800 */
[----:B------:R-:W3:Y:S02]  /*28ac0*/  LDL.LU R22, [R1+0x228] ;  /* 0x0002280001167983 */ /* 0x000ee40000300800 */
[----:B------:R-:W3:Y:S01]  /*28ad0*/  LDL.LU R23, [R1+0x22c] ;  /* 0x00022c0001177983 */ /* 0x000ee20000300800 */
[----:B0-----:R-:W4:Y:S01]  /*28ae0*/  LDL.LU R12, [R1+0x310] ;  /* 0x00031000010c7983 */ /* 0x001f220000300800 */
[----:B------:R-:W4:Y:S02]  /*28af0*/  LDL.LU R13, [R1+0x314] ;  /* 0x00031400010d7983 */ /* 0x000f240000300800 */
[----:B------:R-:W2:Y:S02]  /*28b00*/  LDL.LU R14, [R1+0x318] ;  /* 0x00031800010e7983 */ /* 0x000ea40000300800 */
[----:B------:R-:W2:Y:S01]  /*28b10*/  LDL.LU R15, [R1+0x31c] ;  /* 0x00031c00010f7983 */ /* 0x000ea20000300800 */
[C---:B------:R-:W-:Y:S11]  /*28b20*/  HMMA.16816.F32 R16, R8.reuse, R26, R16 ;  /* 0x0000001a0810723c */ /* 0x040ff60000001810 */
[----:B------:R-:W-:Y:S11]  /*28b30*/  @!UPT UIADD3 URZ, URZ, URZ, URZ ;  /* 0x0000003f3f3ff290 */ /* 0x000ff6000fffe03f */
[----:B------:R-:W-:Y:S02]  /*28b40*/  @!UPT UIADD3 URZ, URZ, URZ, URZ ;  /* 0x0000003f3f3ff290 */ /* 0x000fe4000fffe03f */
[----:B------:R-:W-:Y:S02]  /*28b50*/  IMAD.MOV.U32 R4, RZ, RZ, R16 ;  /* 0x000000ffff047224 */ /* 0x000fe400078e0010 */
[----:B------:R-:W-:Y:S02]  /*28b60*/  IMAD.MOV.U32 R5, RZ, RZ, R17 ;  /* 0x000000ffff057224 */ /* 0x000fe400078e0011 */
[----:B------:R-:W-:Y:S02]  /*28b70*/  IMAD.MOV.U32 R6, RZ, RZ, R18 ;  /* 0x000000ffff067224 */ /* 0x000fe400078e0012 */
[----:B------:R-:W-:Y:S01]  /*28b80*/  IMAD.MOV.U32 R7, RZ, RZ, R19 ;  /* 0x000000ffff077224 */ /* 0x000fe200078e0013 */
[----:B--2---:R0:W-:Y:S01]  /*28b90*/  STL.64 [R1+0x14e0], R14 ;  /* 0x0014e00e01007387 */ /* 0x0041e20000100a00 */
[----:B----4-:R-:W-:Y:S03]  /*28ba0*/  STL.64 [R1+0x14d8], R12 ;  /* 0x0014d80c01007387 */ /* 0x010fe60000100a00 */
[----:B0-----:R-:W2:Y:S01]  /*28bb0*/  LDL.LU.64 R14, [R1+0xc8] ;  /* 0x0000c800010e7983 */ /* 0x001ea20000300a00 */
[----:B------:R-:W4:Y:S02]  /*28bc0*/  LDL.LU R16, [R1+0x280] ;  /* 0x0002800001107983 */ /* 0x000f240000300800 */
[----:B------:R-:W4:Y:S02]  /*28bd0*/  LDL.LU R17, [R1+0x284] ;  /* 0x0002840001117983 */ /* 0x000f240000300800 */
[----:B------:R-:W2:Y:S01]  /*28be0*/  LDL.LU R18, [R1+0x288] ;  /* 0x0002880001127983 */ /* 0x000ea20000300800 */
[----:B------:R-:W2:Y:S04]  /*28bf0*/  LDL.LU R19, [R1+0x28c] ;  /* 0x00028c0001137983 */ /* 0x000ea80000300800 */
[----:B--2---:R-:W-:Y:S01]  /*28c00*/  STL.64 [R1+0x14f0], R18 ;  /* 0x0014f01201007387 */ /* 0x004fe20000100a00 */
[----:B----4-:R0:W-:Y:S03]  /*28c10*/  STL.64 [R1+0x14e8], R16 ;  /* 0x0014e81001007387 */ /* 0x0101e60000100a00 */
[----:B0-----:R-:W2:Y:S01]  /*28c20*/  LDL.LU R16, [R1+0x320] ;  /* 0x0003200001107983 */ /* 0x001ea20000300800 */
[----:B------:R-:W2:Y:S02]  /*28c30*/  LDL.LU R17, [R1+0x324] ;  /* 0x0003240001117983 */ /* 0x000ea40000300800 */
[----:B------:R-:W2:Y:S02]  /*28c40*/  LDL.LU R18, [R1+0x328] ;  /* 0x0003280001127983 */ /* 0x000ea40000300800 */
[----:B------:R-:W2:Y:S01]  /*28c50*/  LDL.LU R19, [R1+0x32c] ;  /* 0x00032c0001137983 */ /* 0x000ea20000300800 */
[----:B---3--:R-:W-:Y:S01]  /*28c60*/  STL.64 [R1+0x1408], R22 ;  /* 0x0014081601007387 */ /* 0x008fe20000100a00 */
[----:B------:R0:W-:Y:S03]  /*28c70*/  STL.64 [R1+0x1400], R20 ;  /* 0x0014001401007387 */ /* 0x0001e60000100a00 */
[----:B0-----:R-:W3:Y:S01]  /*28c80*/  LDL.LU R20, [R1+0x240] ;  /* 0x0002400001147983 */ /* 0x001ee20000300800 */
[----:B------:R-:W3:Y:S02]  /*28c90*/  LDL.LU R21, [R1+0x244] ;  /* 0x0002440001157983 */ /* 0x000ee40000300800 */
[----:B------:R-:W4:Y:S02]  /*28ca0*/  LDL.LU R22, [R1+0x248] ;  /* 0x0002480001167983 */ /* 0x000f240000300800 */
[----:B------:R-:W4:Y:S02]  /*28cb0*/  LDL.LU R23, [R1+0x24c] ;  /* 0x00024c0001177983 */ /* 0x000f240000300800 */
[----:B----4-:R0:W-:Y:S01]  /*28cc0*/  STL.64 [R1+0x1418], R22 ;  /* 0x0014181601007387 */ /* 0x0101e20000100a00 */
[----:B---3--:R-:W-:Y:S03]  /*28cd0*/  STL.64 [R1+0x1410], R20 ;  /* 0x0014101401007387 */ /* 0x008fe60000100a00 */
[----:B0-----:R-:W3:Y:S01]  /*28ce0*/  LDL.LU R22, [R1+0x98] ;  /* 0x0000980001167983 */ /* 0x001ee20000300800 */
[----:B------:R-:W3:Y:S02]  /*28cf0*/  LDL.LU R23, [R1+0x9c] ;  /* 0x00009c0001177983 */ /* 0x000ee40000300800 */
[----:B------:R-:W4:Y:S01]  /*28d00*/  LDL.64 R24, [R1+0x60] ;  /* 0x0000600001187983 */ /* 0x000f220000100a00 */
[----:B--2---:R-:W-:Y:S01]  /*28d10*/  HMMA.16816.F32 R16, R8, R14, R16 ;  /* 0x0000000e0810723c */ /* 0x004fe20000001810 */
[----:B----4-:R0:W-:Y:S04]  /*28d20*/  STL.64 [R1+0x1420], R24 ;  /* 0x0014201801007387 */ /* 0x0101e80000100a00 */
[----:B0-----:R-:W2:Y:S01]  /*28d30*/  LDL.LU R24, [R1+0x250] ;  /* 0x0002500001187983 */ /* 0x001ea20000300800 */
[----:B------:R-:W2:Y:S02]  /*28d40*/  LDL.LU R25, [R1+0x254] ;  /* 0x0002540001197983 */ /* 0x000ea40000300800 */
[----:B------:R-:W4:Y:S02]  /*28d50*/  LDL.LU R26, [R1+0x258] ;  /* 0x00025800011a7983 */ /* 0x000f240000300800 */
[----:B------:R-:W4:Y:S02]  /*28d60*/  LDL.LU R27, [R1+0x25c] ;  /* 0x00025c00011b7983 */ /* 0x000f240000300800 */
[----:B------:R-:W-:-:S02]  /*28d70*/  IMAD.MOV.U32 R21, RZ, RZ, R14 ;  /* 0x000000ffff157224 */ /* 0x000fc400078e000e */
[----:B------:R-:W-:Y:S01]  /*28d80*/  IMAD.MOV.U32 R20, RZ, RZ, R15 ;  /* 0x000000ffff147224 */ /* 0x000fe200078e000f */
[----:B----4-:R0:W-:Y:S01]  /*28d90*/  STL.64 [R1+0x1430], R26 ;  /* 0x0014301a01007387 */ /* 0x0101e20000100a00 */
[----:B--2---:R-:W-:Y:S03]  /*28da0*/  STL.64 [R1+0x1428], R24 ;  /* 0x0014281801007387 */ /* 0x004fe60000100a00 */
[----:B0-----:R-:W2:Y:S01]  /*28db0*/  LDL.LU R26, [R1+0xa8] ;  /* 0x0000a800011a7983 */ /* 0x001ea20000300800 */
[----:B------:R-:W2:Y:S02]  /*28dc0*/  LDL.LU R27, [R1+0xac] ;  /* 0x0000ac00011b7983 */ /* 0x000ea40000300800 */
[----:B------:R-:W-:Y:S02]  /*28dd0*/  STL [R1+0x12ec], R7 ;  /* 0x0012ec0701007387 */ /* 0x000fe40000100800 */
[----:B------:R0:W-:Y:S01]  /*28de0*/  STL [R1+0x12e8], R6 ;  /* 0x0012e80601007387 */ /* 0x0001e20000100800 */
[----:B------:R-:W-:Y:S01]  /*28df0*/  STL [R1+0x12e4], R5 ;  /* 0x0012e40501007387 */ /* 0x000fe20000100800 */
[----:B------:R-:W-:Y:S03]  /*28e00*/  STL [R1+0x12e0], R4 ;  /* 0x0012e00401007387 */ /* 0x000fe60000100800 */
[----:B0-----:R-:W4:Y:S01]  /*28e10*/  LDL.LU.64 R6, [R1+0xb8] ;  /* 0x0000b80001067983 */ /* 0x001f220000300a00 */
[----:B------:R-:W-:Y:S02]  /*28e20*/  STL.64 [R1+0x100], R16 ;  /* 0x0001001001007387 */ /* 0x000fe40000100a00 */
[----:B------:R0:W-:Y:S02]  /*28e30*/  STL.64 [R1+0x108], R18 ;  /* 0x0001081201007387 */ /* 0x0001e40000100a00 */
[----:B0-----:R-:W2:Y:S01]  /*28e40*/  LDL.LU.64 R18, [R1+0x14f0] ;  /* 0x0014f00001127983 */ /* 0x001ea20000300a00 */
[----:B------:R-:W2:Y:S02]  /*28e50*/  LDL.LU.64 R16, [R1+0x14e8] ;  /* 0x0014e80001107983 */ /* 0x000ea40000300a00 */
[----:B------:R-:W4:Y:S02]  /*28e60*/  LDL.LU.64 R14, [R1+0x14e0] ;  /* 0x0014e000010e7983 */ /* 0x000f240000300a00 */
[----:B------:R-:W4:Y:S01]  /*28e70*/  LDL.LU.64 R12, [R1+0x14d8] ;  /* 0x0014d800010c7983 */ /* 0x000f220000300a00 */
[C---:B--2---:R-:W-:Y:S08]  /*28e80*/  HMMA.16816.F32 R16, R8.reuse, R26, R16 ;  /* 0x0000001a0810723c */ /* 0x044ff00000001810 */
[----:B----4-:R-:W-:Y:S01]  /*28e90*/  HMMA.16816.F32 R12, R8, R6, R12 ;  /* 0x00000006080c723c */ /* 0x010fe2000000180c */
[----:B------:R-:W-:-:S02]  /*28ea0*/  IMAD.MOV.U32 R25, RZ, RZ, R6 ;  /* 0x000000ffff197224 */ /* 0x000fc400078e0006 */
[----:B------:R-:W-:Y:S11]  /*28eb0*/  IMAD.MOV.U32 R24, RZ, RZ, R7 ;  /* 0x000000ffff187224 */ /* 0x000ff600078e0007 */
[----:B------:R-:W-:Y:S09]  /*28ec0*/  @!UPT UIADD3 URZ, URZ, URZ, URZ ;  /* 0x0000003f3f3ff290 */ /* 0x000ff2000fffe03f */
[----:B------:R-:W-:Y:S01]  /*28ed0*/  STL.64 [R1+0x1a0], R12 ;  /* 0x0001a00c01007387 */ /* 0x000fe20000100a00 */
[----:B------:R0:W-:Y:S02]  /*28ee0*/  STL.64 [R1+0x1a8], R14 ;  /* 0x0001a80e01007387 */ /* 0x0001e40000100a00 */
[----:B------:R-:W-:Y:S02]  /*28ef0*/  IMAD.MOV.U32 R5, RZ, RZ, R18 ;  /* 0x000000ffff057224 */ /* 0x000fe400078e0012 */
[----:B------:R-:W-:Y:S02]  /*28f00*/  IMAD.MOV.U32 R4, RZ, RZ, R19 ;  /* 0x000000ffff047224 */ /* 0x000fe400078e0013 */
[----:B------:R-:W-:Y:S02]  /*28f10*/  IMAD.MOV.U32 R7, RZ, RZ, R16 ;  /* 0x000000ffff077224 */ /* 0x000fe400078e0010 */
[----:B------:R-:W-:Y:S01]  /*28f20*/  IMAD.MOV.U32 R6, RZ, RZ, R17 ;  /* 0x000000ffff067224 */ /* 0x000fe200078e0011 */
[----:B0-----:R-:W2:Y:S01]  /*28f30*/  LDL.LU.64 R14, [R1+0x14d0] ;  /* 0x0014d000010e7983 */ /* 0x001ea20000300a00 */
[----:B------:R-:W4:Y:S02]  /*28f40*/  LDL.LU.64 R12, [R1+0x14c8] ;  /* 0x0014c800010c7983 */ /* 0x000f240000300a00 */
[----:B------:R-:W3:Y:S02]  /*28f50*/  LDL.LU.64 R18, [R1+0x14c0] ;  /* 0x0014c00001127983 */ /* 0x000ee40000300a00 */
[----:B------:R-:W3:Y:S01]  /*28f60*/  LDL.LU.64 R16, [R1+0x14b8] ;  /* 0x0014b80001107983 */ /* 0x000ee20000300a00 */
[----:B------:R0:W-:Y:S02]  /*28f70*/  STL.64 [R1+0x1440], R26 ;  /* 0x0014401a01007387 */ /* 0x0001e40000100a00 */
[----:B0-----:R-:W-:-:S02]  /*28f80*/  IMAD.MOV.U32 R26, RZ, RZ, R25 ;  /* 0x000000ffff1a7224 */ /* 0x001fc400078e0019 */
[----:B------:R-:W-:-:S05]  /*28f90*/  IMAD.MOV.U32 R27, RZ, RZ, R24 ;  /* 0x000000ffff1b7224 */ /* 0x000fca00078e0018 */
[----:B------:R0:W-:Y:S02]  /*28fa0*/  STL.64 [R1+0x1458], R26 ;  /* 0x0014581a01007387 */ /* 0x0001e40000100a00 */
[----:B0-----:R-:W-:Y:S02]  /*28fb0*/  IMAD.MOV.U32 R26, RZ, RZ, R21 ;  /* 0x000000ffff1a7224 */ /* 0x001fe400078e0015 */
[----:B------:R-:W-:-:S05]  /*28fc0*/  IMAD.MOV.U32 R27, RZ, RZ, R20 ;  /* 0x000000ffff1b7224 */ /* 0x000fca00078e0014 */
[----:B------:R0:W-:Y:S01]  /*28fd0*/  STL.64 [R1+0x1470], R26 ;  /* 0x0014701a01007387 */ /* 0x0001e20000100a00 */
[----:B------:R-:W3:Y:S02]  /*28fe0*/  LDL.LU R24, [R1+0x300] ;  /* 0x0003000001187983 */ /* 0x000ee40000300800 */
[----:B------:R-:W3:Y:S01]  /*28ff0*/  LDL.LU R25, [R1+0x304] ;  /* 0x0003040001197983 */ /* 0x000ee20000300800 */
[----:B0-----:R-:W3:Y:S01]  /*29000*/  LDL.LU R26, [R1+0x308] ;  /* 0x00030800011a7983 */ /* 0x001ee20000300800 */
[----:B------:R-:W3:Y:S02]  /*29010*/  LDL.LU R27, [R1+0x30c] ;  /* 0x00030c00011b7983 */ /* 0x000ee40000300800 */
[----:B------:R2:W-:Y:S02]  /*29020*/  STL.64 [R1+0x12f8], R6 ;  /* 0x0012f80601007387 */ /* 0x0005e40000100a00 */
[----:B------:R-:W-:Y:S02]  /*29030*/  STL.64 [R1+0x12f0], R4 ;  /* 0x0012f00401007387 */ /* 0x000fe40000100a00 */
[----:B--2---:R-:W-:-:S02]  /*29040*/  IMAD.MOV.U32 R6, RZ, RZ, R15 ;  /* 0x000000ffff067224 */ /* 0x004fc400078e000f */
[----:B------:R-:W-:-:S05]  /*29050*/  IMAD.MOV.U32 R7, RZ, RZ, R14 ;  /* 0x000000ffff077224 */ /* 0x000fca00078e000e */
[----:B------:R3:W-:Y:S02]  /*29060*/  STL.64 [R1+0x14b0], R6 ;  /* 0x0014b00601007387 */ /* 0x0007e40000100a00 */
[C---:B---3--:R-:W-:Y:S07]  /*29070*/  HMMA.16816.F32 R4, R8.reuse, R22, R24 ;  /* 0x000000160804723c */ /* 0x048fee0000001818 */
[----:B----4-:R-:W-:Y:S02]  /*29080*/  IMAD.MOV.U32 R27, RZ, RZ, R12 ;  /* 0x000000ffff1b7224 */ /* 0x010fe400078e000c */
[----:B------:R-:W-:Y:S11]  /*29090*/  IMAD.MOV.U32 R26, RZ, RZ, R13 ;  /* 0x000000ffff1a7224 */ /* 0x000ff600078e000d */
[----:B------:R-:W-:Y:S03]  /*290a0*/  @!UPT UIADD3 URZ, URZ, URZ, URZ ;  /* 0x0000003f3f3ff290 */ /* 0x000fe6000fffe03f */
[----:B------:R0:W-:Y:S01]  /*290b0*/  STL.64 [R1+0x300], R4 ;  /* 0x0003000401007387 */ /* 0x0001e20000100a00 */
[----:B------:R1:W-:Y:S02]  /*290c0*/  STL.64 [R1+0x308], R6 ;  /* 0x0003080601007387 */ /* 0x0003e40000100a00 */
[----:B------:R-:W2:Y:S02]  /*290d0*/  LDL.LU R12, [R1+0x2c0] ;  /* 0x0002c000010c7983 */ /* 0x000ea40000300800 */
[----:B------:R-:W2:Y:S01]  /*290e0*/  LDL.LU R13, [R1+0x2c4] ;  /* 0x0002c400010d7983 */ /* 0x000ea20000300800 */
[----:B------:R-:W2:Y:S01]  /*290f0*/  LDL.LU R14, [R1+0x2c8] ;  /* 0x0002c800010e7983 */ /* 0x000ea20000300800 */
[----:B------:R-:W2:Y:S03]  /*29100*/  LDL.LU R15, [R1+0x2cc] ;  /* 0x0002cc00010f7983 */ /* 0x000ea60000300800 */
[----:B0-----:R-:W3:Y:S01]  /*29110*/  LDL.LU R4, [R1+0x2f0] ;  /* 0x0002f00001047983 */ /* 0x001ee20000300800 */
[----:B------:R-:W3:Y:S02]  /*29120*/  LDL.LU R5, [R1+0x2f4] ;  /* 0x0002f40001057983 */ /* 0x000ee40000300800 */
[----:B-1----:R-:W3:Y:S02]  /*29130*/  LDL.LU R6, [R1+0x2f8] ;  /* 0x0002f80001067983 */ /* 0x002ee40000300800 */
[----:B------:R-:W3:Y:S01]  /*29140*/  LDL.LU R7, [R1+0x2fc] ;  /* 0x0002fc0001077983 */ /* 0x000ee20000300800 */
[----:B------:R-:W-:Y:S01]  /*29150*/  STL.64 [R1+0x1488], R26 ;  /* 0x0014881a01007387 */ /* 0x000fe20000100a00 */
[----:B------:R0:W-:Y:S02]  /*29160*/  STL.64 [R1+0x1438], R22 ;  /* 0x0014381601007387 */ /* 0x0001e40000100a00 */
[----:B------:R-:W4:Y:S02]  /*29170*/  LDL.LU R20, [R1+0x260] ;  /* 0x0002600001147983 */ /* 0x000f240000300800 */
[----:B------:R-:W4:Y:S01]  /*29180*/  LDL.LU R21, [R1+0x264] ;  /* 0x0002640001157983 */ /* 0x000f220000300800 */
[----:B0-----:R-:W2:Y:S01]  /*29190*/  LDL.LU R22, [R1+0x268] ;  /* 0x0002680001167983 */ /* 0x001ea20000300800 */
[----:B------:R-:W2:Y:S03]  /*291a0*/  LDL.LU R23, [R1+0x26c] ;  /* 0x00026c0001177983 */ /* 0x000ea60000300800 */
[----:B--2---:R-:W-:Y:S01]  /*291b0*/  STL.64 [R1+0x1450], R22 ;  /* 0x0014501601007387 */ /* 0x004fe20000100a00 */
[----:B----4-:R0:W-:Y:S03]  /*291c0*/  STL.64 [R1+0x1448], R20 ;  /* 0x0014481401007387 */ /* 0x0101e60000100a00 */
        /* <DEDUP_REMOVED lines=25> */
[----:B0-----:R-:W3:Y:S02]  /*29360*/  LDL.LU.64 R6, [R1+0x14b0] ;  /* 0x0014b00001067983 */ /* 0x001ee40000300a00 */
[----:B---3--:R-:W-:Y:S11]  /*29370*/  HMMA.16816.F32 R12, R8, R6, R12 ;  /* 0x00000006080c723c */ /* 0x008ff6000000180c */
[----:B------:R-:W-:Y:S11]  /*29380*/  @!UPT UIADD3 URZ, URZ, URZ, URZ ;  /* 0x0000003f3f3ff290 */ /* 0x000ff6000fffe03f */
[----:B------:R-:W-:Y:S01]  /*29390*/  @!UPT UIADD3 URZ, URZ, URZ, URZ ;  /* 0x0000003f3f3ff290 */ /* 0x000fe2000fffe03f */
[----:B------:R0:W-:Y:S01]  /*293a0*/  STL.64 [R1+0x310], R12 ;  /* 0x0003100c01007387 */ /* 0x0001e20000100a00 */
[----:B------:R-:W-:Y:S02]  /*293b0*/  IMAD.MOV.U32 R11, RZ, RZ, R14 ;  /* 0x000000ffff0b7224 */ /* 0x000fe400078e000e */
[----:B------:R-:W-:Y:S02]  /*293c0*/  IMAD.MOV.U32 R10, RZ, RZ, R15 ;  /* 0x000000ffff0a7224 */ /* 0x000fe400078e000f */
[----:B------:R-:W2:Y:S04]  /*293d0*/  LDL.LU.64 R14, [R1+0x14a8] ;  /* 0x0014a800010e7983 */ /* 0x000ea80000300a00 */
[----:B0-----:R-:W2:Y:S01]  /*293e0*/  LDL.LU.64 R12, [R1+0x14a0] ;  /* 0x0014a000010c7983 */ /* 0x001ea20000300a00 */
[----:B------:R-:W-:-:S02]  /*293f0*/  IMAD.MOV.U32 R26, RZ, RZ, R3 ;  /* 0x000000ffff1a7224 */ /* 0x000fc400078e0003 */
[----:B------:R-:W-:Y:S02]  /*29400*/  IMAD.MOV.U32 R27, RZ, RZ, R2 ;  /* 0x000000ffff1b7224 */ /* 0x000fe400078e0002 */
[----:B------:R-:W-:Y:S02]  /*29410*/  IMAD.MOV.U32 R8, RZ, RZ, R17 ;  /* 0x000000ffff087224 */ /* 0x000fe400078e0011 */
[----:B------:R-:W-:Y:S01]  /*29420*/  IMAD.MOV.U32 R9, RZ, RZ, R16 ;  /* 0x000000ffff097224 */ /* 0x000fe200078e0010 */
[----:B------:R-:W-:Y:S04]  /*29430*/  STL.64 [R1+0x1278], R10 ;  /* 0x0012780a01007387 */ /* 0x000fe80000100a00 */
[----:B------:R0:W-:Y:S04]  /*29440*/  STL.64 [R1+0x1390], R8 ;  /* 0x0013900801007387 */ /* 0x0001e80000100a00 */
[----:B0-----:R-:W3:Y:S01]  /*29450*/  LDL.LU R8, [R1+0x230] ;  /* 0x0002300001087983 */ /* 0x001ee20000300800 */
[----:B------:R-:W3:Y:S02]  /*29460*/  LDL.LU R9, [R1+0x234] ;  /* 0x0002340001097983 */ /* 0x000ee40000300800 */
[----:B------:R-:W3:Y:S02]  /*29470*/  LDL.LU R10, [R1+0x238] ;  /* 0x00023800010a7983 */ /* 0x000ee40000300800 */
[----:B------:R-:W3:Y:S01]  /*29480*/  LDL.LU R11, [R1+0x23c] ;  /* 0x00023c00010b7983 */ /* 0x000ee20000300800 */
        /* <DEDUP_REMOVED lines=48> */
[----:B0-----:R-:W4:Y:S01]  /*29790*/  LDL.LU.64 R18, [R1+0x13f8] ;  /* 0x0013f80001127983 */ /* 0x001f220000300a00 */
[----:B------:R-:W4:Y:S01]  /*297a0*/  LDL.LU.64 R16, [R1+0x13f0] ;  /* 0x0013f00001107983 */ /* 0x000f220000300a00 */
[----:B---3--:R-:W-:Y:S07]  /*297b0*/  HMMA.16816.F32 R4, R12, R6, R8 ;  /* 0x000000060c04723c */ /* 0x008fee0000001808 */
[----:B------:R-:W-:-:S02]  /*297c0*/  IMAD.MOV.U32 R12, RZ, RZ, R28 ;  /* 0x000000ffff0c7224 */ /* 0x000fc400078e001c */
[----:B------:R-:W3:Y:S11]  /*297d0*/  LDL.LU R28, [R1+0x13ec] ;  /* 0x0013ec00011c7983 */ /* 0x000ef60000300800 */
[----:B------:R-:W-:Y:S03]  /*297e0*/  @!UPT UIADD3 URZ, URZ, URZ, URZ ;  /* 0x0000003f3f3ff290 */ /* 0x000fe6000fffe03f */
[----:B------:R-:W-:Y:S01]  /*297f0*/  STL.64 [R1+0x270], R4 ;  /* 0x0002700401007387 */ /* 0x000fe20000100a00 */
[----:B------:R4:W-:Y:S02]  /*29800*/  STL.64 [R1+0x278], R6 ;  /* 0x0002780601007387 */ /* 0x0009e40000100a00 */
[----:B------:R-:W-:Y:S02]  /*29810*/  IMAD.MOV.U32 R13, RZ, RZ, R0 ;  /* 0x000000ffff0d7224 */ /* 0x000fe400078e0000 */
[----:B------:R-:W3:Y:S03]  /*29820*/  LDL.LU R0, [R1+0x13e8] ;  /* 0x0013e80001007983 */ /* 0x000ee60000300800 */
[----:B------:R-:W-:Y:S02]  /*29830*/  STL.64 [R1+0x1398], R12 ;  /* 0x0013980c01007387 */ /* 0x000fe40000100a00 */
[----:B--2---:R-:W-:-:S02]  /*29840*/  IMAD.MOV.U32 R15, RZ, RZ, R24 ;  /* 0x000000ffff0f7224 */ /* 0x004fc400078e0018 */
[----:B------:R-:W-:Y:S01]  /*29850*/  IMAD.MOV.U32 R14, RZ, RZ, R25 ;  /* 0x000000ffff0e7224 */ /* 0x000fe200078e0019 */
[----:B----4-:R-:W-:Y:S11]  /*29860*/  HMMA.16816.F32 R4, R16, R24, R20 ;  /* 0x000000181004723c */ /* 0x010ff60000001814 */
[----:B------:R-:W-:Y:S11]  /*29870*/  @!UPT UIADD3 URZ, URZ, URZ, URZ ;  /* 0x0000003f3f3ff290 */ /* 0x000ff6000fffe03f */
[----:B------:R-:W-:Y:S01]  /*29880*/  @!UPT UIADD3 URZ, URZ, URZ, URZ ;  /* 0x0000003f3f3ff290 */ /* 0x000fe2000fffe03f */
[----:B------:R0:W-:Y:S01]  /*29890*/  STL.64 [R1+0x260], R4 ;  /* 0x0002600401007387 */ /* 0x0001e20000100a00 */
[----:B------:R1:W-:Y:S03]  /*298a0*/  STL.64 [R1+0x268], R6 ;  /* 0x0002680601007387 */ /* 0x0003e60000100a00 */
[----:B0-----:R-:W2:Y:S01]  /*298b0*/  LDL.LU R4, [R1+0x140] ;  /* 0x0001400001047983 */ /* 0x001ea20000300800 */
[----:B------:R-:W2:Y:S02]  /*298c0*/  LDL.LU R5, [R1+0x144] ;  /* 0x0001440001057983 */ /* 0x000ea40000300800 */
[----:B-1----:R-:W4:Y:S02]  /*298d0*/  LDL.LU R6, [R1+0x148] ;  /* 0x0001480001067983 */ /* 0x002f240000300800 */
[----:B------:R-:W4:Y:S01]  /*298e0*/  LDL.LU R7, [R1+0x14c] ;  /* 0x00014c0001077983 */ /* 0x000f220000300800 */
[----:B------:R-:W2:Y:S01]  /*298f0*/  LDL.LU R24, [R1+0x1f0] ;  /* 0x0001f00001187983 */ /* 0x000ea20000300800 */
[----:B------:R-:W2:Y:S02]  /*29900*/  LDL.LU R25, [R1+0x1f4] ;  /* 0x0001f40001197983 */ /* 0x000ea40000300800 */
[----:B------:R-:W2:Y:S02]  /*29910*/  LDL.LU R26, [R1+0x1f8] ;  /* 0x0001f800011a7983 */ /* 0x000ea40000300800 */
[----:B------:R-:W2:Y:S02]  /*29920*/  LDL.LU R27, [R1+0x1fc] ;  /* 0x0001fc00011b7983 */ /* 0x000ea40000300800 */
[----:B---3--:R-:W-:Y:S01]  /*29930*/  IMAD.MOV.U32 R21, RZ, RZ, R0 ;  /* 0x000000ffff157224 */ /* 0x008fe200078e0000 */
[----:B--2---:R-:W-:Y:S01]  /*29940*/  STL.64 [R1+0x13b8], R26 ;  /* 0x0013b81a01007387 */ /* 0x004fe20000100a00 */
[----:B------:R-:W-:Y:S02]  /*29950*/  STL.64 [R1+0x13b0], R24 ;  /* 0x0013b01801007387 */ /* 0x000fe40000100a00 */
[----:B------:R-:W2:Y:S02]  /*29960*/  LDL R20, [R1+0x40] ;  /* 0x0000400001147983 */ /* 0x000ea40000100800 */
[----:B------:R-:W3:Y:S01]  /*29970*/  LDL.LU R0, [R1+0x13e4] ;  /* 0x0013e40001007983 */ /* 0x000ee20000300800 */
[----:B--2---:R0:W-:Y:S04]  /*29980*/  STL.64 [R1+0x13c0], R20 ;  /* 0x0013c01401007387 */ /* 0x0041e80000100a00 */
[----:B0-----:R-:W2:Y:S01]  /*29990*/  LDL.LU R20, [R1+0x210] ;  /* 0x0002100001147983 */ /* 0x001ea20000300800 */
[----:B------:R-:W2:Y:S02]  /*299a0*/  LDL.LU R21, [R1+0x214] ;  /* 0x0002140001157983 */ /* 0x000ea40000300800 */
[----:B------:R-:W2:Y:S02]  /*299b0*/  LDL.LU R22, [R1+0x218] ;  /* 0x0002180001167983 */ /* 0x000ea40000300800 */
[----:B------:R-:W2:Y:S01]  /*299c0*/  LDL.LU R23, [R1+0x21c] ;  /* 0x00021c0001177983 */ /* 0x000ea20000300800 */
[----:B------:R-:W2:Y:S01]  /*299d0*/  LDL.LU R24, [R1+0x200] ;  /* 0x0002000001187983 */ /* 0x000ea20000300800 */
[----:B------:R-:W2:Y:S02]  /*299e0*/  LDL.LU R25, [R1+0x204] ;  /* 0x0002040001197983 */ /* 0x000ea40000300800 */
[----:B------:R-:W2:Y:S02]  /*299f0*/  LDL.LU R26, [R1+0x208] ;  /* 0x00020800011a7983 */ /* 0x000ea40000300800 */
[----:B------:R-:W2:Y:S02]  /*29a00*/  LDL.LU R27, [R1+0x20c] ;  /* 0x00020c00011b7983 */ /* 0x000ea40000300800 */
[----:B--2---:R-:W-:Y:S01]  /*29a10*/  STL.64 [R1+0x13d0], R26 ;  /* 0x0013d01a01007387 */ /* 0x004fe20000100a00 */
[----:B------:R0:W-:Y:S03]  /*29a20*/  STL.64 [R1+0x13c8], R24 ;  /* 0x0013c81801007387 */ /* 0x0001e60000100a00 */
[----:B0-----:R-:W2:Y:S01]  /*29a30*/  LDL.64 R24, [R1+0x50] ;  /* 0x0000500001187983 */ /* 0x001ea20000100a00 */
[----:B----4-:R-:W-:Y:S02]  /*29a40*/  STL.64 [R1+0x1308], R6 ;  /* 0x0013080601007387 */ /* 0x010fe40000100a00 */
[----:B------:R0:W-:Y:S02]  /*29a50*/  STL.64 [R1+0x1300], R4 ;  /* 0x0013000401007387 */ /* 0x0001e40000100a00 */
[----:B0-----:R-:W4:Y:S01]  /*29a60*/  LDL.LU R4, [R1+0x150] ;  /* 0x0001500001047983 */ /* 0x001f220000300800 */
[----:B------:R-:W4:Y:S02]  /*29a70*/  LDL.LU R5, [R1+0x154] ;  /* 0x0001540001057983 */ /* 0x000f240000300800 */
[----:B------:R-:W2:Y:S02]  /*29a80*/  LDL.LU R6, [R1+0x158] ;  /* 0x0001580001067983 */ /* 0x000ea40000300800 */
[----:B---3--:R-:W-:-:S02]  /*29a90*/  IMAD.MOV.U32 R7, RZ, RZ, R0 ;  /* 0x000000ffff077224 */ /* 0x008fc400078e0000 */
[----:B------:R-:W3:Y:S04]  /*29aa0*/  LDL.LU R0, [R1+0x13e0] ;  /* 0x0013e00001007983 */ /* 0x000ee80000300800 */
[----:B--2---:R-:W-:Y:S01]  /*29ab0*/  STL.64 [R1+0x1318], R6 ;  /* 0x0013180601007387 */ /* 0x004fe20000100a00 */
[----:B----4-:R0:W-:Y:S02]  /*29ac0*/  STL.64 [R1+0x1310], R4 ;  /* 0x0013100401007387 */ /* 0x0101e40000100a00 */
[----:B0-----:R-:W-:Y:S02]  /*29ad0*/  IMAD.MOV.U32 R4, RZ, RZ, R28 ;  /* 0x000000ffff047224 */ /* 0x001fe400078e001c */
[----:B------:R-:W-:Y:S01]  /*29ae0*/  IMAD.MOV.U32 R5, RZ, RZ, R29 ;  /* 0x000000ffff057224 */ /* 0x000fe200078e001d */
[----:B------:R-:W2:Y:S01]  /*29af0*/  LDL.LU R28, [R1+0x13dc] ;  /* 0x0013dc00011c7983 */ /* 0x000ea20000300800 */
[----:B------:R-:W4:Y:S02]  /*29b00*/  LDL.LU R29, [R1+0x13d8] ;  /* 0x0013d800011d7983 */ /* 0x000f240000300800 */
[----:B------:R-:W2:Y:S02]  /*29b10*/  LDL.LU R8, [R1+0x1d0] ;  /* 0x0001d00001087983 */ /* 0x000ea40000300800 */
[----:B------:R-:W2:Y:S01]  /*29b20*/  LDL.LU R9, [R1+0x1d4] ;  /* 0x0001d40001097983 */ /* 0x000ea20000300800 */
[----:B------:R-:W2:Y:S01]  /*29b30*/  LDL.LU R10, [R1+0x1d8] ;  /* 0x0001d800010a7983 */ /* 0x000ea20000300800 */
[----:B------:R-:W2:Y:S01]  /*29b40*/  LDL.LU R11, [R1+0x1dc] ;  /* 0x0001dc00010b7983 */ /* 0x000ea20000300800 */
[----:B------:R-:W-:Y:S01]  /*29b50*/  HMMA.16816.F32 R20, R16, R24, R20 ;  /* 0x000000181014723c */ /* 0x000fe20000001814 */
[----:B------:R-:W-:-:S02]  /*29b60*/  IMAD.MOV.U32 R7, RZ, RZ, R24 ;  /* 0x000000ffff077224 */ /* 0x000fc400078e0018 */
[----:B------:R-:W-:Y:S11]  /*29b70*/  IMAD.MOV.U32 R6, RZ, RZ, R25 ;  /* 0x000000ffff067224 */ /* 0x000ff600078e0019 */
[----:B------:R-:W-:Y:S10]  /*29b80*/  @!UPT UIADD3 URZ, URZ, URZ, URZ ;  /* 0x0000003f3f3ff290 */ /* 0x000ff4000fffe03f */
[----:B------:R-:W-:Y:S01]  /*29b90*/  IMAD.MOV.U32 R2, RZ, RZ, R21 ;  /* 0x000000ffff027224 */ /* 0x000fe200078e0015 */
[----:B--2---:R-:W-:Y:S01]  /*29ba0*/  STL.64 [R1+0x13a8], R10 ;  /* 0x0013a80a01007387 */ /* 0x004fe20000100a00 */
[----:B------:R0:W-:Y:S02]  /*29bb0*/  STL.64 [R1+0x13a0], R8 ;  /* 0x0013a00801007387 */ /* 0x0001e40000100a00 */
[----:B------:R-:W2:Y:S02]  /*29bc0*/  LDL R12, [R1+0x20] ;  /* 0x00002000010c7983 */ /* 0x000ea40000100800 */
[----:B------:R-:W2:Y:S01]  /*29bd0*/  LDL R13, [R1+0x24] ;  /* 0x00002400010d7983 */ /* 0x000ea20000100800 */
[----:B0-----:R-:W2:Y:S01]  /*29be0*/  LDL.LU R8, [R1+0x1e0] ;  /* 0x0001e00001087983 */ /* 0x001ea20000300800 */
[----:B------:R-:W2:Y:S02]  /*29bf0*/  LDL.LU.64 R26, [R1+0x13d0] ;  /* 0x0013d000011a7983 */ /* 0x000ea40000300a00 */
[----:B------:R-:W2:Y:S02]  /*29c00*/  LDL.LU.64 R24, [R1+0x13c8] ;  /* 0x0013c80001187983 */ /* 0x000ea40000300a00 */
[----:B------:R0:W-:Y:S02]  /*29c10*/  STL [R1+0x250], R20 ;  /* 0x0002501401007387 */ /* 0x0001e40000100800 */
[----:B0-----:R-:W2:Y:S01]  /*29c20*/  LDL.LU.64 R20, [R1+0x13c0] ;  /* 0x0013c00001147983 */ /* 0x001ea20000300a00 */
[----:B---3--:R-:W-:-:S02]  /*29c30*/  IMAD.MOV.U32 R11, RZ, RZ, R0 ;  /* 0x000000ffff0b7224 */ /* 0x008fc400078e0000 */
[----:B------:R-:W-:Y:S02]  /*29c40*/  IMAD.MOV.U32 R0, RZ, RZ, R23 ;  /* 0x000000ffff007224 */ /* 0x000fe400078e0017 */
[----:B------:R-:W-:-:S03]  /*29c50*/  IMAD.MOV.U32 R3, RZ, RZ, R22 ;  /* 0x000000ffff037224 */ /* 0x000fc600078e0016 */
[----:B------:R-:W-:Y:S02]  /*29c60*/  STL [R1+0x1238], R0 ;  /* 0x0012380001007387 */ /* 0x000fe40000100800 */
[----:B------:R-:W-:Y:S02]  /*29c70*/  STL [R1+0x1234], R3 ;  /* 0x0012340301007387 */ /* 0x000fe40000100800 */
[----:B------:R0:W-:Y:S02]  /*29c80*/  STL [R1+0x1230], R2 ;  /* 0x0012300201007387 */ /* 0x0001e40000100800 */
[----:B0-----:R-:W3:Y:S01]  /*29c90*/  LDL R2, [R1+0xc58] ;  /* 0x000c580001027983 */ /* 0x001ee20000100800 */
[C---:B--2---:R-:W-:Y:S03]  /*29ca0*/  HMMA.16816.F32 R20, R16.reuse, R20, R24 ;  /* 0x000000141014723c */ /* 0x044fe60000001818 */
[----:B------:R-:W2:Y:S01]  /*29cb0*/  LDL.LU.64 R26, [R1+0x13b8] ;  /* 0x0013b800011a7983 */ /* 0x000ea20000300a00 */
[----:B------:R-:W2:Y:S11]  /*29cc0*/  LDL.LU.64 R24, [R1+0x13b0] ;  /* 0x0013b00001187983 */ /* 0x000eb60000300a00 */
[----:B------:R-:W-:Y:S08]  /*29cd0*/  @!UPT UIADD3 URZ, URZ, URZ, URZ ;  /* 0x0000003f3f3ff290 */ /* 0x000ff0000fffe03f */
[----:B------:R-:W-:Y:S01]  /*29ce0*/  STL.64 [R1+0x240], R20 ;  /* 0x0002401401007387 */ /* 0x000fe20000100a00 */
[----:B------:R2:W-:Y:S02]  /*29cf0*/  STL.64 [R1+0x248], R22 ;  /* 0x0002481601007387 */ /* 0x0005e40000100a00 */
[----:B--2---:R-:W-:Y:S11]  /*29d00*/  HMMA.16816.F32 R20, R16, R4, R24 ;  /* 0x000000041014723c */ /* 0x004ff60000001818 */
[----:B------:R-:W-:Y:S11]  /*29d10*/  @!UPT UIADD3 URZ, URZ, URZ, URZ ;  /* 0x0000003f3f3ff290 */ /* 0x000ff6000fffe03f */
[----:B------:R-:W-:Y:S01]  /*29d20*/  @!UPT UIADD3 URZ, URZ, URZ, URZ ;  /* 0x0000003f3f3ff290 */ /* 0x000fe2000fffe03f */
[----:B------:R-:W-:Y:S01]  /*29d30*/  STL.64 [R1+0x230], R20 ;  /* 0x0002301401007387 */ /* 0x000fe20000100a00 */
[----:B------:R0:W-:Y:S03]  /*29d40*/  STL.64 [R1+0x1328], R4 ;  /* 0x0013280401007387 */ /* 0x0001e60000100a00 */
[----:B0-----:R-:W2:Y:S01]  /*29d50*/  LDL.64 R4, [R1+0x40] ;  /* 0x0000400001047983 */ /* 0x001ea20000100a00 */
[----:B----4-:R-:W-:Y:S02]  /*29d60*/  IMAD.MOV.U32 R9, RZ, RZ, R29 ;  /* 0x000000ffff097224 */ /* 0x010fe400078e001d */
[----:B------:R-:W-:Y:S02]  /*29d70*/  IMAD.MOV.U32 R10, RZ, RZ, R28 ;  /* 0x000000ffff0a7224 */ /* 0x000fe400078e001c */
[----:B------:R-:W-:Y:S02]  /*29d80*/  IMAD.MOV.U32 R29, RZ, RZ, R22 ;  /* 0x000000ffff1d7224 */ /* 0x000fe400078e0016 */
[----:B------:R-:W-:Y:S01]  /*29d90*/  IMAD.MOV.U32 R28, RZ, RZ, R23 ;  /* 0x000000ffff1c7224 */ /* 0x000fe200078e0017 */
[----:B--2---:R0:W-:Y:S01]  /*29da0*/  STL.64 [R1+0x1340], R4 ;  /* 0x0013400401007387 */ /* 0x0041e20000100a00 */
[----:B------:R-:W2:Y:S02]  /*29db0*/  LDL.LU R20, [R1+0x1b0] ;  /* 0x0001b00001147983 */ /* 0x000ea40000300800 */
[----:B------:R-:W2:Y:S02]  /*29dc0*/  LDL.LU R21, [R1+0x1b4] ;  /* 0x0001b40001157983 */ /* 0x000ea40000300800 */
[----:B------:R-:W2:Y:S01]  /*29dd0*/  LDL.LU R22, [R1+0x1b8] ;  /* 0x0001b80001167983 */ /* 0x000ea20000300800 */
[----:B------:R-:W2:Y:S01]  /*29de0*/  LDL.LU R23, [R1+0x1bc] ;  /* 0x0001bc0001177983 */ /* 0x000ea20000300800 */
[----:B------:R-:W4:Y:S02]  /*29df0*/  LDL.LU R24, [R1+0x1c0] ;  /* 0x0001c00001187983 */ /* 0x000f240000300800 */
[----:B------:R-:W4:Y:S02]  /*29e00*/  LDL.LU R25, [R1+0x1c4] ;  /* 0x0001c40001197983 */ /* 0x000f240000300800 */
[----:B------:R-:W4:Y:S01]  /*29e10*/  LDL.LU R26, [R1+0x1c8] ;  /* 0x0001c800011a7983 */ /* 0x000f220000300800 */
[----:B------:R-:W4:Y:S01]  /*29e20*/  LDL.LU R27, [R1+0x1cc] ;  /* 0x0001cc00011b7983 */ /* 0x000f220000300800 */
[----:B0-----:R-:W-:-:S02]  /*29e30*/  IMAD.MOV.U32 R4, RZ, RZ, R7 ;  /* 0x000000ffff047224 */ /* 0x001fc400078e0007 */
[----:B------:R-:W-:-:S05]  /*29e40*/  IMAD.MOV.U32 R5, RZ, RZ, R6 ;  /* 0x000000ffff057224 */ /* 0x000fca00078e0006 */
[----:B------:R0:W-:Y:S02]  /*29e50*/  STL.64 [R1+0x1358], R4 ;  /* 0x0013580401007387 */ /* 0x0001e40000100a00 */
[----:B0-----:R-:W-:Y:S02]  /*29e60*/  IMAD.MOV.U32 R4, RZ, RZ, R15 ;  /* 0x000000ffff047224 */ /* 0x001fe400078e000f */
[----:B------:R-:W-:Y:S02]  /*29e70*/  IMAD.MOV.U32 R5, RZ, RZ, R14 ;  /* 0x000000ffff057224 */ /* 0x000fe400078e000e */
[C---:B------:R-:W-:Y:S01]  /*29e80*/  HMMA.16816.F32 R12, R16.reuse, R12, R8 ;  /* 0x0000000c100c723c */ /* 0x040fe20000001808 */
[----:B------:R-:W-:Y:S01]  /*29e90*/  STL [R1+0x116c], R28 ;  /* 0x00116c1c01007387 */ /* 0x000fe20000100800 */
[----:B------:R-:W-:Y:S02]  /*29ea0*/  STL [R1+0x1160], R29 ;  /* 0x0011601d01007387 */ /* 0x000fe40000100800 */
[----:B------:R-:W2:Y:S02]  /*29eb0*/  LDL.LU.64 R10, [R1+0x13a8] ;  /* 0x0013a800010a7983 */ /* 0x000ea40000300a00 */
[----:B------:R-:W2:Y:S11]  /*29ec0*/  LDL.LU.64 R8, [R1+0x13a0] ;  /* 0x0013a00001087983 */ /* 0x000eb60000300a00 */
[----:B------:R-:W-:Y:S06]  /*29ed0*/  @!UPT UIADD3 URZ, URZ, URZ, URZ ;  /* 0x0000003f3f3ff290 */ /* 0x000fec000fffe03f */
[----:B------:R0:W-:Y:S01]  /*29ee0*/  STL.64 [R1+0x220], R12 ;  /* 0x0002200c01007387 */ /* 0x0001e20000100a00 */
[----:B------:R-:W-:Y:S03]  /*29ef0*/  STL.64 [R1+0x228], R14 ;  /* 0x0002280e01007387 */ /* 0x000fe60000100a00 */
[----:B0-----:R-:W2:Y:S02]  /*29f00*/  LDL.LU.64 R12, [R1+0x1398] ;  /* 0x00139800010c7983 */ /* 0x001ea40000300a00 */
[C---:B--2---:R-:W-:Y:S11]  /*29f10*/  HMMA.16816.F32 R8, R16.reuse, R12, R8 ;  /* 0x0000000c1008723c */ /* 0x044ff60000001808 */
[----:B------:R-:W-:Y:S11]  /*29f20*/  @!UPT UIADD3 URZ, URZ, URZ, URZ ;  /* 0x0000003f3f3ff290 */ /* 0x000ff6000fffe03f */
[----:B------:R-:W-:Y:S01]  /*29f30*/  @!UPT UIADD3 URZ, URZ, URZ, URZ ;  /* 0x0000003f3f3ff290 */ /* 0x000fe2000fffe03f */
[----:B------:R0:W-:Y:S01]  /*29f40*/  STL.64 [R1+0x210], R8 ;  /* 0x0002100801007387 */ /* 0x0001e20000100a00 */
[----:B------:R-:W-:Y:S03]  /*29f50*/  STL.64 [R1+0x218], R10 ;  /* 0x0002180a01007387 */ /* 0x000fe60000100a00 */
[----:B0-----:R-:W4:Y:S01]  /*29f60*/  LDL.LU.64 R8, [R1+0x1390] ;  /* 0x0013900001087983 */ /* 0x001f220000300a00 */
        /* <DEDUP_REMOVED lines=26> */
[----:B0-----:R-:W4:Y:S01]  /*2a110*/  LDL.LU.64 R26, [R1+0x1388] ;  /* 0x00138800011a7983 */ /* 0x001f220000300a00 */
[----:B------:R-:W2:Y:S02]  /*2a120*/  LDL.LU.64 R24, [R1+0x1380] ;  /* 0x0013800001187983 */ /* 0x000ea40000300a00 */
[----:B--2---:R-:W-:Y:S01]  /*2a130*/  HMMA.16816.F32 R16, R16, R24, R20 ;  /* 0x000000181010723c */ /* 0x004fe20000001814 */
[----:B------:R-:W2:Y:S01]  /*2a140*/  LDL.LU.64 R22, [R1+0x1378] ;  /* 0x0013780001167983 */ /* 0x000ea20000300a00 */
[----:B------:R-:W2:Y:S11]  /*2a150*/  LDL.LU.64 R20, [R1+0x1370] ;  /* 0x0013700001147983 */ /* 0x000eb60000300a00 */
[----:B------:R-:W-:Y:S10]  /*2a160*/  @!UPT UIADD3 URZ, URZ, URZ, URZ ;  /* 0x0000003f3f3ff290 */ /* 0x000ff4000fffe03f */
[----:B------:R0:W-:Y:S01]  /*2a170*/  STL.64 [R1+0x1f0], R16 ;  /* 0x0001f01001007387 */ /* 0x0001e20000100a00 */
[----:B------:R-:W-:Y:S03]  /*2a180*/  STL.64 [R1+0x1f8], R18 ;  /* 0x0001f81201007387 */ /* 0x000fe60000100a00 */
[----:B0-----:R-:W3:Y:S01]  /*2a190*/  LDL.LU.64 R16, [R1+0x20] ;  /* 0x0000200001107983 */ /* 0x001ee20000300a00 */
[C---:B--2---:R-:W-:Y:S03]  /*2a1a0*/  HMMA.16816.F32 R4, R20.reuse, R4, R12 ;  /* 0x000000041404723c */ /* 0x044fe6000000180c */
[----:B------:R-:W2:Y:S01]  /*2a1b0*/  LDL.LU.64 R14, [R1+0x1368] ;  /* 0x00136800010e7983 */ /* 0x000ea20000300a00 */
[----:B------:R-:W2:Y:S11]  /*2a1c0*/  LDL.LU.64 R12, [R1+0x1360] ;  /* 0x00136000010c7983 */ /* 0x000eb60000300a00 */
[----:B------:R-:W-:Y:S08]  /*2a1d0*/  @!UPT UIADD3 URZ, URZ, URZ, URZ ;  /* 0x0000003f3f3ff290 */ /* 0x000ff0000fffe03f */
[----:B------:R0:W-:Y:S01]  /*2a1e0*/  STL.64 [R1+0x1e0], R4 ;  /* 0x0001e00401007387 */ /* 0x0001e20000100a00 */
[----:B------:R2:W-:Y:S03]  /*2a1f0*/  STL.64 [R1+0x1e8], R6 ;  /* 0x0001e80601007387 */ /* 0x0005e60000100a00 */
[----:B0-----:R-:W2:Y:S02]  /*2a200*/  LDL.LU.64 R4, [R1+0x1358] ;  /* 0x0013580001047983 */ /* 0x001ea40000300a00 */
[C---:B--2---:R-:W-:Y:S02]  /*2a210*/  HMMA.16816.F32 R4, R20.reuse, R4, R12 ;  /* 0x000000041404723c */ /* 0x044fe4000000180c */
[----:B------:R-:W2:Y:S01]  /*2a220*/  LDL.LU.64 R14, [R1+0x1350] ;  /* 0x00135000010e7983 */ /* 0x000ea20000300a00 */
[----:B------:R-:W2:Y:S11]  /*2a230*/  LDL.LU.64 R12, [R1+0x1348] ;  /* 0x00134800010c7983 */ /* 0x000eb60000300a00 */
[----:B------:R-:W-:Y:S09]  /*2a240*/  @!UPT UIADD3 URZ, URZ, URZ, URZ ;  /* 0x0000003f3f3ff290 */ /* 0x000ff2000fffe03f */
[----:B------:R0:W-:Y:S01]  /*2a250*/  STL.64 [R1+0x1d0], R4 ;  /* 0x0001d00401007387 */ /* 0x0001e20000100a00 */
[----:B------:R-:W-:Y:S03]  /*2a260*/  STL.64 [R1+0x1d8], R6 ;  /* 0x0001d80601007387 */ /* 0x000fe60000100a00 */
[----:B0-----:R-:W2:Y:S02]  /*2a270*/  LDL.LU.64 R4, [R1+0x1340] ;  /* 0x0013400001047983 */ /* 0x001ea40000300a00 */
[C---:B--2---:R-:W-:Y:S01]  /*2a280*/  HMMA.16816.F32 R12, R20.reuse, R4, R12 ;  /* 0x00000004140c723c */ /* 0x044fe2000000180c */
[----:B------:R-:W-:Y:S02]  /*2a290*/  IMAD.MOV.U32 R3, RZ, RZ, R4 ;  /* 0x000000ffff037224 */ /* 0x000fe400078e0004 */
[----:B------:R-:W-:Y:S11]  /*2a2a0*/  IMAD.MOV.U32 R0, RZ, RZ, R5 ;  /* 0x000000ffff007224 */ /* 0x000ff600078e0005 */
[----:B------:R-:W-:Y:S09]  /*2a2b0*/  @!UPT UIADD3 URZ, URZ, URZ, URZ ;  /* 0x0000003f3f3ff290 */ /* 0x000ff2000fffe03f */
[----:B------:R-:W-:Y:S01]  /*2a2c0*/  STL.64 [R1+0x1c0], R12 ;  /* 0x0001c00c01007387 */ /* 0x000fe20000100a00 */
[----:B------:R0:W-:Y:S03]  /*2a2d0*/  STL.64 [R1+0x1c8], R14 ;  /* 0x0001c80e01007387 */ /* 0x0001e60000100a00 */
[----:B0-----:R-:W2:Y:S01]  /*2a2e0*/  LDL.LU.64 R14, [R1+0x1338] ;  /* 0x00133800010e7983 */ /* 0x001ea20000300a00 */
[----:B------:R-:W2:Y:S02]  /*2a2f0*/  LDL.LU.64 R12, [R1+0x1330] ;  /* 0x00133000010c7983 */ /* 0x000ea40000300a00 */
[----:B------:R-:W2:Y:S02]  /*2a300*/  LDL.LU.64 R4, [R1+0x1328] ;  /* 0x0013280001047983 */ /* 0x000ea40000300a00 */
[C---:B--2---:R-:W-:Y:S01]  /*2a310*/  HMMA.16816.F32 R4, R20.reuse, R4, R12 ;  /* 0x000000041404723c */ /* 0x044fe2000000180c */
[----:B------:R-:W2:Y:S11]  /*2a320*/  LDL.LU.64 R12, [R1+0x1320] ;  /* 0x00132000010c7983 */ /* 0x000eb60000300a00 */
[----:B------:R-:W-:Y:S11]  /*2a330*/  @!UPT UIADD3 URZ, URZ, URZ, URZ ;  /* 0x0000003f3f3ff290 */ /* 0x000ff6000fffe03f */
[----:B------:R-:W-:Y:S01]  /*2a340*/  STL.64 [R1+0x1b0], R4 ;  /* 0x0001b00401007387 */ /* 0x000fe20000100a00 */
[----:B------:R0:W-:Y:S03]  /*2a350*/  STL.64 [R1+0x1b8], R6 ;  /* 0x0001b80601007387 */ /* 0x0001e60000100a00 */
[----:B0-----:R-:W3:Y:S01]  /*2a360*/  LDL.LU.64 R6, [R1+0x1318] ;  /* 0x0013180001067983 */ /* 0x001ee20000300a00 */
[----:B------:R-:W3:Y:S02]  /*2a370*/  LDL.LU.64 R4, [R1+0x1310] ;  /* 0x0013100001047983 */ /* 0x000ee40000300a00 */
[C---:B---3--:R-:W-:Y:S11]  /*2a380*/  HMMA.16816.F32 R4, R20.reuse, R16, R4 ;  /* 0x000000101404723c */ /* 0x048ff60000001804 */
[----:B------:R-:W-:Y:S11]  /*2a390*/  @!UPT UIADD3 URZ, URZ, URZ, URZ ;  /* 0x0000003f3f3ff290 */ /* 0x000ff6000fffe03f */
[----:B------:R-:W-:Y:S01]  /*2a3a0*/  @!UPT UIADD3 URZ, URZ, URZ, URZ ;  /* 0x0000003f3f3ff290 */ /* 0x000fe2000fffe03f */
[----:B------:R-:W-:Y:S01]  /*2a3b0*/  STL.64 [R1+0x190], R4 ;  /* 0x0001900401007387 */ /* 0x000fe20000100a00 */
[----:B------:R0:W-:Y:S03]  /*2a3c0*/  STL.64 [R1+0x198], R6 ;  /* 0x0001980601007387 */ /* 0x0001e60000100a00 */
[----:B0-----:R-:W2:Y:S01]  /*2a3d0*/  LDL.LU.64 R6, [R1+0x1308] ;  /* 0x0013080001067983 */ /* 0x001ea20000300a00 */
[----:B------:R-:W2:Y:S02]  /*2a3e0*/  LDL.LU.64 R4, [R1+0x1300] ;  /* 0x0013000001047983 */ /* 0x000ea40000300a00 */
[----:B------:R0:W-:Y:S02]  /*2a3f0*/  STL.64 [R1+0x1288], R16 ;  /* 0x0012881001007387 */ /* 0x0001e40000100a00 */
[----:B0-----:R-:W3:Y:S01]  /*2a400*/  LDL.LU R16, [R1+0x130] ;  /* 0x0001300001107983 */ /* 0x001ee20000300800 */
[----:B------:R-:W3:Y:S01]  /*2a410*/  LDL.LU R17, [R1+0x134] ;  /* 0x0001340001117983 */ /* 0x000ee20000300800 */
[----:B--2---:R-:W-:Y:S02]  /*2a420*/  HMMA.16816.F32 R12, R20, R12, R4 ;  /* 0x0000000c140c723c */ /* 0x004fe40000001804 */
[----:B------:R-:W2:Y:S01]  /*2a430*/  LDL.LU.64 R6, [R1+0x12f8] ;  /* 0x0012f80001067983 */ /* 0x000ea20000300a00 */
[----:B------:R-:W2:Y:S11]  /*2a440*/  LDL.LU.64 R4, [R1+0x12f0] ;  /* 0x0012f00001047983 */ /* 0x000eb60000300a00 */
[----:B------:R-:W-:Y:S09]  /*2a450*/  @!UPT UIADD3 URZ, URZ, URZ, URZ ;  /* 0x0000003f3f3ff290 */ /* 0x000ff2000fffe03f */
[----:B------:R-:W-:Y:S01]  /*2a460*/  STL.64 [R1+0x180], R12 ;  /* 0x0001800c01007387 */ /* 0x000fe20000100a00 */
[----:B------:R0:W-:Y:S03]  /*2a470*/  STL.64 [R1+0x188], R14 ;  /* 0x0001880e01007387 */ /* 0x0001e60000100a00 */
[----:B0-----:R-:W2:Y:S01]  /*2a480*/  LDL R15, [R1+0x384] ;  /* 0x00038400010f7983 */ /* 0x001ea20000100800 */
[----:B----4-:R-:W-:Y:S02]  /*2a490*/  IMAD.MOV.U32 R18, RZ, RZ, R27 ;  /* 0x000000ffff127224 */ /* 0x010fe400078e001b */
[----:B------:R-:W-:-:S07]  /*2a4a0*/  IMAD.MOV.U32 R19, RZ, RZ, R26 ;  /* 0x000000ffff137224 */ /* 0x000fce00078e001a */
[----:B---3--:R-:W-:Y:S11]  /*2a4b0*/  HMMA.16816.F32 R8, R20, R8, R16 ;  /* 0x000000081408723c */ /* 0x008ff60000001810 */
[----:B------:R-:W-:Y:S11]  /*2a4c0*/  @!UPT UIADD3 URZ, URZ, URZ, URZ ;  /* 0x0000003f3f3ff290 */ /* 0x000ff6000fffe03f */
[----:B------:R-:W-:Y:S02]  /*2a4d0*/  @!UPT UIADD3 URZ, URZ, URZ, URZ ;  /* 0x0000003f3f3ff290 */ /* 0x000fe4000fffe03f */
[----:B------:R-:W-:Y:S02]  /*2a4e0*/  IMAD.MOV.U32 R28, RZ, RZ, R8 ;  /* 0x000000ffff1c7224 */ /* 0x000fe400078e0008 */
[----:B------:R-:W-:Y:S02]  /*2a4f0*/  IMAD.MOV.U32 R26, RZ, RZ, R9 ;  /* 0x000000ffff1a7224 */ /* 0x000fe400078e0009 */
[----:B------:R-:W-:Y:S02]  /*2a500*/  IMAD.MOV.U32 R27, RZ, RZ, R10 ;  /* 0x000000ffff1b7224 */ /* 0x000fe400078e000a */
[----:B------:R-:W-:Y:S01]  /*2a510*/  IMAD.MOV.U32 R29, RZ, RZ, R11 ;  /* 0x000000ffff1d7224 */ /* 0x000fe200078e000b */
[----:B--2---:R-:W-:Y:S01]  /*2a520*/  STL [R1+0x1280], R15 ;  /* 0x0012800f01007387 */ /* 0x004fe20000100800 */
[----:B------:R-:W2:Y:S02]  /*2a530*/  LDL.LU R8, [R1+0xe0] ;  /* 0x0000e00001087983 */ /* 0x000ea40000300800 */
[----:B------:R-:W2:Y:S02]  /*2a540*/  LDL.LU R9, [R1+0xe4] ;  /* 0x0000e40001097983 */ /* 0x000ea40000300800 */
[----:B------:R-:W2:Y:S01]  /*2a550*/  LDL.LU R10, [R1+0xe8] ;  /* 0x0000e800010a7983 */ /* 0x000ea20000300800 */
[----:B------:R-:W2:Y:S01]  /*2a560*/  LDL.LU R11, [R1+0xec] ;  /* 0x0000ec00010b7983 */ /* 0x000ea20000300800 */
[----:B------:R-:W3:Y:S02]  /*2a570*/  LDL.LU R16, [R1+0x1a0] ;  /* 0x0001a00001107983 */ /* 0x000ee40000300800 */
[----:B------:R-:W3:Y:S02]  /*2a580*/  LDL.LU R17, [R1+0x1a4] ;  /* 0x0001a40001117983 */ /* 0x000ee40000300800 */
[----:B------:R-:W4:Y:S01]  /*2a590*/  LDL.LU R18, [R1+0x1a8] ;  /* 0x0001a80001127983 */ /* 0x000f220000300800 */
[----:B------:R-:W4:Y:S04]  /*2a5a0*/  LDL.LU R19, [R1+0x1ac] ;  /* 0x0001ac0001137983 */ /* 0x000f280000300800 */
[----:B----4-:R-:W-:Y:S01]  /*2a5b0*/  STL.64 [R1+0x1298], R18 ;  /* 0x0012981201007387 */ /* 0x010fe20000100a00 */
[----:B---3--:R0:W-:Y:S02]  /*2a5c0*/  STL.64 [R1+0x1290], R16 ;  /* 0x0012901001007387 */ /* 0x0081e40000100a00 */
[----:B0-----:R-:W-:-:S02]  /*2a5d0*/  IMAD.MOV.U32 R16, RZ, RZ, R3 ;  /* 0x000000ffff107224 */ /* 0x001fc400078e0003 */
[----:B------:R-:W-:-:S05]  /*2a5e0*/  IMAD.MOV.U32 R17, RZ, RZ, R0 ;  /* 0x000000ffff117224 */ /* 0x000fca00078e0000 */
[----:B------:R0:W-:Y:S04]  /*2a5f0*/  STL.64 [R1+0x12b0], R16 ;  /* 0x0012b01001007387 */ /* 0x0001e80000100a00 */
[----:B0-----:R-:W3:Y:S01]  /*2a600*/  LDL.LU.64 R16, [R1+0x50] ;  /* 0x0000500001107983 */ /* 0x001ee20000300a00 */
[----:B------:R-:W-:Y:S02]  /*2a610*/  IMAD.MOV.U32 R12, RZ, RZ, R7 ;  /* 0x000000ffff0c7224 */ /* 0x000fe400078e0007 */
[----:B------:R-:W-:Y:S02]  /*2a620*/  IMAD.MOV.U32 R14, RZ, RZ, R5 ;  /* 0x000000ffff0e7224 */ /* 0x000fe400078e0005 */
[----:B------:R-:W-:Y:S02]  /*2a630*/  IMAD.MOV.U32 R15, RZ, RZ, R4 ;  /* 0x000000ffff0f7224 */ /* 0x000fe400078e0004 */
[----:B------:R-:W-:Y:S01]  /*2a640*/  IMAD.MOV.U32 R13, RZ, RZ, R6 ;  /* 0x000000ffff0d7224 */ /* 0x000fe200078e0006 */
[----:B---3--:R0:W-:Y:S04]  /*2a650*/  STL.64 [R1+0x12c8], R16 ;  /* 0x0012c81001007387 */ /* 0x0081e80000100a00 */
[----:B0-----:R-:W3:Y:S01]  /*2a660*/  LDL.LU R16, [R1+0x120] ;  /* 0x0001200001107983 */ /* 0x001ee20000300800 */
[----:B------:R-:W3:Y:S02]  /*2a670*/  LDL.LU R17, [R1+0x124] ;  /* 0x0001240001117983 */ /* 0x000ee40000300800 */
[----:B------:R-:W3:Y:S02]  /*2a680*/  LDL.LU R18, [R1+0x128] ;  /* 0x0001280001127983 */ /* 0x000ee40000300800 */
[----:B------:R-:W3:Y:S01]  /*2a690*/  LDL.LU R19, [R1+0x12c] ;  /* 0x00012c0001137983 */ /* 0x000ee20000300800 */
[----:B------:R-:W4:Y:S01]  /*2a6a0*/  LDL.LU R7, [R1+0x12ec] ;  /* 0x0012ec0001077983 */ /* 0x000f220000300800 */
[----:B------:R-:W3:Y:S02]  /*2a6b0*/  LDL.LU R6, [R1+0x12e8] ;  /* 0x0012e80001067983 */ /* 0x000ee40000300800 */
[----:B------:R-:W3:Y:S02]  /*2a6c0*/  LDL.LU R5, [R1+0x12e4] ;  /* 0x0012e40001057983 */ /* 0x000ee40000300800 */
[----:B------:R-:W3:Y:S01]  /*2a6d0*/  LDL.LU R4, [R1+0x12e0] ;  /* 0x0012e00001047983 */ /* 0x000ee20000300800 */
[----:B------:R-:W-:Y:S01]  /*2a6e0*/  STL.64 [R1+0x12a8], R14 ;  /* 0x0012a80e01007387 */ /* 0x000fe20000100a00 */
[----:B------:R0:W-:Y:S03]  /*2a6f0*/  STL.64 [R1+0x12a0], R12 ;  /* 0x0012a00c01007387 */ /* 0x0001e60000100a00 */
[----:B0-----:R-:W3:Y:S01]  /*2a700*/  LDL.LU R12, [R1+0x100] ;  /* 0x00010000010c7983 */ /* 0x001ee20000300800 */
[----:B------:R-:W3:Y:S02]  /*2a710*/  LDL.LU R13, [R1+0x104] ;  /* 0x00010400010d7983 */ /* 0x000ee40000300800 */
[----:B------:R-:W3:Y:S02]  /*2a720*/  LDL.LU R14, [R1+0x108] ;  /* 0x00010800010e7983 */ /* 0x000ee40000300800 */
[----:B------:R-:W3:Y:S01]  /*2a730*/  LDL.LU R15, [R1+0x10c] ;  /* 0x00010c00010f7983 */ /* 0x000ee20000300800 */
[----:B--2---:R-:W-:Y:S01]  /*2a740*/  HMMA.16816.F32 R8, R20, R24, R8 ;  /* 0x000000181408723c */ /* 0x004fe20000001808 */
[----:B---3--:R-:W-:Y:S01]  /*2a750*/  STL.64 [R1+0x12c0], R14 ;  /* 0x0012c00e01007387 */ /* 0x008fe20000100a00 */
[----:B------:R0:W-:Y:S02]  /*2a760*/  STL.64 [R1+0x12b8], R12 ;  /* 0x0012b80c01007387 */ /* 0x0001e40000100a00 */
[----:B0-----:R-:W-:-:S02]  /*2a770*/  IMAD.MOV.U32 R12, RZ, RZ, R4 ;  /* 0x000000ffff0c7224 */ /* 0x001fc400078e0004 */
[----:B------:R-:W-:Y:S01]  /*2a780*/  IMAD.MOV.U32 R13, RZ, RZ, R5 ;  /* 0x000000ffff0d7224 */ /* 0x000fe200078e0005 */
[----:B------:R-:W2:Y:S01]  /*2a790*/  LDL.LU R4, [R1+0x12dc] ;  /* 0x0012dc0001047983 */ /* 0x000ea20000300800 */
[----:B------:R-:W2:Y:S02]  /*2a7a0*/  LDL.LU R5, [R1+0x12d8] ;  /* 0x0012d80001057983 */ /* 0x000ea40000300800 */
[----:B------:R-:W-:Y:S02]  /*2a7b0*/  IMAD.MOV.U32 R14, RZ, RZ, R6 ;  /* 0x000000ffff0e7224 */ /* 0x000fe400078e0006 */
[----:B----4-:R-:W-:Y:S01]  /*2a7c0*/  IMAD.MOV.U32 R15, RZ, RZ, R7 ;  /* 0x000000ffff0f7224 */ /* 0x010fe200078e0007 */
[----:B------:R-:W2:Y:S01]  /*2a7d0*/  LDL.LU R6, [R1+0x12d4] ;  /* 0x0012d40001067983 */ /* 0x000ea20000300800 */
[----:B------:R-:W2:Y:S02]  /*2a7e0*/  LDL.LU R7, [R1+0x12d0] ;  /* 0x0012d00001077983 */ /* 0x000ea40000300800 */
[----:B------:R-:W-:Y:S02]  /*2a7f0*/  STL [R1+0x1240], R29 ;  /* 0x0012401d01007387 */ /* 0x000fe40000100800 */
[----:B------:R-:W-:Y:S01]  /*2a800*/  STL [R1+0x123c], R28 ;  /* 0x00123c1c01007387 */ /* 0x000fe20000100800 */
[----:B------:R-:W3:Y:S04]  /*2a810*/  LDL.LU.64 R20, [R1+0x30] ;  /* 0x0000300001147983 */ /* 0x000ee80000300a00 */
[----:B------:R0:W-:Y:S02]  /*2a820*/  STL.64 [R1+0x160], R8 ;  /* 0x0001600801007387 */ /* 0x0001e40000100a00 */
[----:B------:R1:W-:Y:S01]  /*2a830*/  STL.64 [R1+0x168], R10 ;  /* 0x0001680a01007387 */ /* 0x0003e20000100a00 */
[----:B0-----:R-:W4:Y:S01]  /*2a840*/  LDL.LU R8, [R1+0x300] ;  /* 0x0003000001087983 */ /* 0x001f220000300800 */
[----:B------:R-:W4:Y:S02]  /*2a850*/  LDL.LU R9, [R1+0x304] ;  /* 0x0003040001097983 */ /* 0x000f240000300800 */
[----:B-1----:R-:W4:Y:S02]  /*2a860*/  LDL.LU R10, [R1+0x308] ;  /* 0x00030800010a7983 */ /* 0x002f240000300800 */
[----:B------:R-:W4:Y:S01]  /*2a870*/  LDL.LU R11, [R1+0x30c] ;  /* 0x00030c00010b7983 */ /* 0x000f220000300800 */
[----:B------:R-:W-:Y:S01]  /*2a880*/  STL.64 [R1+0x1260], R26 ;  /* 0x0012601a01007387 */ /* 0x000fe20000100a00 */
[----:B------:R0:W-:Y:S03]  /*2a890*/  STL.64 [R1+0x1258], R24 ;  /* 0x0012581801007387 */ /* 0x0001e60000100a00 */
[----:B0-----:R-:W2:Y:S02]  /*2a8a0*/  LDL.LU.64 R24, [R1+0x60] ;  /* 0x0000600001187983 */ /* 0x001ea40000300a00 */
[----:B--2---:R-:W-:Y:S01]  /*2a8b0*/  HMMA.16816.F32 R16, R4, R24, R16 ;  /* 0x000000180410723c */ /* 0x004fe20000001810 */
[----:B------:R-:W-:-:S02]  /*2a8c0*/  IMAD.MOV.U32 R29, RZ, RZ, R24 ;  /* 0x000000ffff1d7224 */ /* 0x000fc400078e0018 */
[----:B------:R-:W-:Y:S11]  /*2a8d0*/  IMAD.MOV.U32 R28, RZ, RZ, R25 ;  /* 0x000000ffff1c7224 */ /* 0x000ff600078e0019 */
[----:B------:R-:W-:Y:S09]  /*2a8e0*/  @!UPT UIADD3 URZ, URZ, URZ, URZ ;  /* 0x0000003f3f3ff290 */ /* 0x000ff2000fffe03f */
[----:B------:R0:W-:Y:S01]  /*2a8f0*/  STL.64 [R1+0x150], R16 ;  /* 0x0001501001007387 */ /* 0x0001e20000100a00 */
[----:B------:R-:W-:Y:S03]  /*2a900*/  STL.64 [R1+0x158], R18 ;  /* 0x0001581201007387 */ /* 0x000fe60000100a00 */
[----:B0-----:R-:W2:Y:S01]  /*2a910*/  LDL.LU.64 R16, [R1+0x12c8] ;  /* 0x0012c80001107983 */ /* 0x001ea20000300a00 */
[----:B------:R-:W3:Y:S02]  /*2a920*/  LDL.LU R24, [R1+0x320] ;  /* 0x0003200001187983 */ /* 0x000ee40000300800 */
[----:B------:R-:W3:Y:S02]  /*2a930*/  LDL.LU R25, [R1+0x324] ;  /* 0x0003240001197983 */ /* 0x000ee40000300800 */
[----:B------:R-:W3:Y:S01]  /*2a940*/  LDL.LU R26, [R1+0x328] ;  /* 0x00032800011a7983 */ /* 0x000ee20000300800 */
[----:B------:R-:W3:Y:S01]  /*2a950*/  LDL.LU R27, [R1+0x32c] ;  /* 0x00032c00011b7983 */ /* 0x000ee20000300800 */
[----:B--2---:R-:W-:Y:S03]  /*2a960*/  HMMA.16816.F32 R12, R4, R16, R12 ;  /* 0x00000010040c723c */ /* 0x004fe6000000180c */
[----:B---3--:R-:W-:Y:S01]  /*2a970*/  STL.64 [R1+0x1270], R26 ;  /* 0x0012701a01007387 */ /* 0x008fe20000100a00 */
[----:B------:R0:W-:Y:S02]  /*2a980*/  STL.64 [R1+0x1268], R24 ;  /* 0x0012681801007387 */ /* 0x0001e40000100a00 */
[----:B------:R-:W-:-:S02]  /*2a990*/  IMAD.MOV.U32 R0, RZ, RZ, R16 ;  /* 0x000000ffff007224 */ /* 0x000fc400078e0010 */
[----:B------:R-:W-:Y:S01]  /*2a9a0*/  IMAD.MOV.U32 R3, RZ, RZ, R17 ;  /* 0x000000ffff037224 */ /* 0x000fe200078e0011 */
[----:B0-----:R-:W4:Y:S01]  /*2a9b0*/  LDL.LU.64 R24, [R1+0x10] ;  /* 0x0000100001187983 */ /* 0x001f220000300a00 */
[----:B------:R-:W-:Y:S02]  /*2a9c0*/  STL [R1+0x1248], R29 ;  /* 0x0012481d01007387 */ /* 0x000fe40000100800 */
[----:B------:R-:W-:Y:S11]  /*2a9d0*/  STL [R1+0x1244], R28 ;  /* 0x0012441c01007387 */ /* 0x000ff60000100800 */
[----:B------:R-:W-:Y:S01]  /*2a9e0*/  STL.64 [R1+0x140], R12 ;  /* 0x0001400c01007387 */ /* 0x000fe20000100a00 */
[----:B------:R0:W-:Y:S03]  /*2a9f0*/  STL.64 [R1+0x148], R14 ;  /* 0x0001480e01007387 */ /* 0x0001e60000100a00 */
[----:B0-----:R-:W2:Y:S01]  /*2aa00*/  LDL.LU.64 R14, [R1+0x12c0] ;  /* 0x0012c000010e7983 */ /* 0x001ea20000300a00 */
[----:B------:R-:W2:Y:S02]  /*2aa10*/  LDL.LU.64 R12, [R1+0x12b8] ;  /* 0x0012b800010c7983 */ /* 0x000ea40000300a00 */
[----:B------:R-:W2:Y:S02]  /*2aa20*/  LDL.LU.64 R16, [R1+0x12b0] ;  /* 0x0012b00001107983 */ /* 0x000ea40000300a00 */
[----:B------:R-:W-:Y:S01]  /*2aa30*/  STL [R1+0x1250], R3 ;  /* 0x0012500301007387 */ /* 0x000fe20000100800 */
[----:B------:R-:W-:Y:S01]  /*2aa40*/  STL [R1+0x124c], R0 ;  /* 0x00124c0001007387 */ /* 0x000fe20000100800 */
[C---:B--2---:R-:W-:Y:S03]  /*2aa50*/  HMMA.16816.F32 R16, R4.reuse, R16, R12 ;  /* 0x000000100410723c */ /* 0x044fe6000000180c */
[----:B------:R-:W2:Y:S01]  /*2aa60*/  LDL.LU.64 R14, [R1+0x12a8] ;  /* 0x0012a800010e7983 */ /* 0x000ea20000300a00 */
[----:B------:R-:W2:Y:S11]  /*2aa70*/  LDL.LU.64 R12, [R1+0x12a0] ;  /* 0x0012a000010c7983 */ /* 0x000eb60000300a00 */
[----:B------:R-:W-:Y:S08]  /*2aa80*/  @!UPT UIADD3 URZ, URZ, URZ, URZ ;  /* 0x0000003f3f3ff290 */ /* 0x000ff0000fffe03f */
[----:B------:R-:W-:Y:S01]  /*2aa90*/  STL.64 [R1+0x130], R16 ;  /* 0x0001301001007387 */ /* 0x000fe20000100a00 */
[----:B------:R0:W-:Y:S03]  /*2aaa0*/  STL.64 [R1+0x138], R18 ;  /* 0x0001381201007387 */ /* 0x0001e60000100a00 */
[----:B0-----:R-:W3:Y:S01]  /*2aab0*/  LDL.LU.64 R18, [R1+0x1298] ;  /* 0x0012980001127983 */ /* 0x001ee20000300a00 */
[----:B------:R-:W3:Y:S02]  /*2aac0*/  LDL.LU.64 R16, [R1+0x1290] ;  /* 0x0012900001107983 */ /* 0x000ee40000300a00 */
[C---:B---3--:R-:W-:Y:S11]  /*2aad0*/  HMMA.16816.F32 R16, R4.reuse, R20, R16 ;  /* 0x000000140410723c */ /* 0x048ff60000001810 */
[----:B------:R-:W-:Y:S11]  /*2aae0*/  @!UPT UIADD3 URZ, URZ, URZ, URZ ;  /* 0x0000003f3f3ff290 */ /* 0x000ff6000fffe03f */
[----:B------:R-:W-:Y:S01]  /*2aaf0*/  @!UPT UIADD3 URZ, URZ, URZ, URZ ;  /* 0x0000003f3f3ff290 */ /* 0x000fe2000fffe03f */
[----:B------:R0:W-:Y:S01]  /*2ab00*/  STL.64 [R1+0x120], R16 ;  /* 0x0001201001007387 */ /* 0x0001e20000100a00 */
[----:B------:R-:W-:Y:S03]  /*2ab10*/  STL.64 [R1+0x128], R18 ;  /* 0x0001281201007387 */ /* 0x000fe60000100a00 */
        /* <DEDUP_REMOVED lines=8> */
[----:B------:R-:W-:Y:S01]  /*2aba0*/  IMAD.MOV.U32 R0, RZ, RZ, R17 ;  /* 0x000000ffff007224 */ /* 0x000fe200078e0011 */
[C---:B----4-:R-:W-:Y:S01]  /*2abb0*/  HMMA.16816.F32 R8, R4.reuse, R24, R8 ;  /* 0x000000180408723c */ /* 0x050fe20000001808 */
[----:B--2---:R-:W0:Y:S02]  /*2abc0*/  LDSM.16.MT88.4 R16, [R15+0x7000] ;  /* 0x007000000f10783b */ /* 0x004e240000004200 */
[----:B------:R-:W1:Y:S02]  /*2abd0*/  LDSM.16.MT88.4 R12, [R15+0x7080] ;  /* 0x007080000f0c783b */ /* 0x000e640000004200 */
[----:B0-----:R-:W-:Y:S02]  /*2abe0*/  STL.64 [R1+0x1188], R18 ;  /* 0x0011881201007387 */ /* 0x001fe40000100a00 */
[----:B------:R0:W-:Y:S02]  /*2abf0*/  STL.64 [R1+0x1180], R16 ;  /* 0x0011801001007387 */ /* 0x0001e40000100a00 */
[----:B0-----:R-:W2:Y:S11]  /*2ac00*/  LDL.LU.64 R16, [R1] ;  /* 0x0000000001107983 */ /* 0x001eb60000300a00 */
[----:B------:R-:W-:Y:S03]  /*2ac10*/  @!UPT UIADD3 URZ, URZ, URZ, URZ ;  /* 0x0000003f3f3ff290 */ /* 0x000fe6000fffe03f */
[----:B------:R0:W-:Y:S02]  /*2ac20*/  STL.64 [R1+0x100], R8 ;  /* 0x0001000801007387 */ /* 0x0001e40000100a00 */
[----:B------:R3:W-:Y:S02]  /*2ac30*/  STL.64 [R1+0x108], R10 ;  /* 0x0001080a01007387 */ /* 0x0007e40000100a00 */
[----:B0-----:R-:W-:Y:S01]  /*2ac40*/  IMAD.MOV.U32 R9, RZ, RZ, R24 ;  /* 0x000000ffff097224 */ /* 0x001fe200078e0018 */
[----:B---3--:R-:W3:Y:S01]  /*2ac50*/  LDL.LU.64 R10, [R1+0x1278] ;  /* 0x00127800010a7983 */ /* 0x008ee20000300a00 */
[----:B------:R-:W-:Y:S02]  /*2ac60*/  IMAD.MOV.U32 R8, RZ, RZ, R25 ;  /* 0x000000ffff087224 */ /* 0x000fe400078e0019 */
[----:B------:R-:W2:Y:S02]  /*2ac70*/  LDL.LU.64 R26, [R1+0x1270] ;  /* 0x00127000011a7983 */ /* 0x000ea40000300a00 */
[----:B------:R-:W2:Y:S01]  /*2ac80*/  LDL.LU.64 R24, [R1+0x1268] ;  /* 0x0012680001187983 */ /* 0x000ea20000300a00 */
[----:B-1----:R-:W-:Y:S01]  /*2ac90*/  STL.64 [R1+0x1130], R14 ;  /* 0x0011300e01007387 */ /* 0x002fe20000100a00 */
[----:B------:R0:W-:Y:S03]  /*2aca0*/  STL.64 [R1+0x1128], R12 ;  /* 0x0011280c01007387 */ /* 0x0001e60000100a00 */
[----:B0-----:R-:W4:Y:S01]  /*2acb0*/  LDL.LU.64 R12, [R1+0x40] ;  /* 0x00004000010c7983 */ /* 0x001f220000300a00 */
[----:B------:R-:W3:Y:S01]  /*2acc0*/  LDL.64 R14, [R1+0x48] ;  /* 0x00004800010e7983 */ /* 0x000ee20000100a00 */
[----:B--2---:R-:W-:Y:S02]  /*2acd0*/  HMMA.16816.F32 R24, R4, R16, R24 ;  /* 0x000000100418723c */ /* 0x004fe40000001818 */
[----:B---3--:R-:W-:Y:S01]  /*2ace0*/  STL.64 [R1+0x1208], R14 ;  /* 0x0012080e01007387 */ /* 0x008fe20000100a00 */
[----:B----4-:R0:W-:Y:S03]  /*2acf0*/  STL.64 [R1+0x1200], R12 ;  /* 0x0012000c01007387 */ /* 0x0101e60000100a00 */
[----:B0-----:R-:W2:Y:S01]  /*2ad00*/  LDL.LU R12, [R1+0x310] ;  /* 0x00031000010c7983 */ /* 0x001ea20000300800 */
[----:B------:R-:W2:Y:S11]  /*2ad10*/  LDL.LU R13, [R1+0x314] ;  /* 0x00031400010d7983 */ /* 0x000eb60000300800 */
[----:B------:R-:W-:Y:S05]  /*2ad20*/  @!UPT UIADD3 URZ, URZ, URZ, URZ ;  /* 0x0000003f3f3ff290 */ /* 0x000fea000fffe03f */
[----:B------:R-:W-:Y:S02]  /*2ad30*/  STL.64 [R1+0xf0], R24 ;  /* 0x0000f01801007387 */ /* 0x000fe40000100a00 */
[----:B------:R0:W-:Y:S02]  /*2ad40*/  STL.64 [R1+0xf8], R26 ;  /* 0x0000f81a01007387 */ /* 0x0001e40000100a00 */
[----:B------:R-:W-:Y:S02]  /*2ad50*/  IMAD.MOV.U32 R14, RZ, RZ, R11 ;  /* 0x000000ffff0e7224 */ /* 0x000fe400078e000b */
[----:B------:R-:W-:Y:S02]  /*2ad60*/  IMAD.MOV.U32 R15, RZ, RZ, R10 ;  /* 0x000000ffff0f7224 */ /* 0x000fe400078e000a */
[----:B------:R-:W-:Y:S02]  /*2ad70*/  IMAD.MOV.U32 R11, RZ, RZ, R16 ;  /* 0x000000ffff0b7224 */ /* 0x000fe400078e0010 */
[----:B------:R-:W-:Y:S01]  /*2ad80*/  IMAD.MOV.U32 R10, RZ, RZ, R17 ;  /* 0x000000ffff0a7224 */ /* 0x000fe200078e0011 */
[----:B0-----:R-:W3:Y:S01]  /*2ad90*/  LDL.LU.64 R26, [R1+0x1260] ;  /* 0x00126000011a7983 */ /* 0x001ee20000300a00 */
[----:B------:R-:W2:Y:S02]  /*2ada0*/  LDL.LU.64 R24, [R1+0x1258] ;  /* 0x0012580001187983 */ /* 0x000ea40000300a00 */
[----:B------:R-:W4:Y:S02]  /*2adb0*/  LDL.LU R16, [R1+0x270] ;  /* 0x0002700001107983 */ /* 0x000f240000300800 */
[----:B------:R-:W4:Y:S01]  /*2adc0*/  LDL.LU R17, [R1+0x274] ;  /* 0x0002740001117983 */ /* 0x000f220000300800 */
[----:B------:R-:W2:Y:S01]  /*2add0*/  LDL.LU R18, [R1+0x278] ;  /* 0x0002780001127983 */ /* 0x000ea20000300800 */
[----:B------:R-:W2:Y:S02]  /*2ade0*/  LDL.LU R19, [R1+0x27c] ;  /* 0x00027c0001137983 */ /* 0x000ea40000300800 */
[----:B------:R-:W-:-:S02]  /*2adf0*/  IMAD.MOV.U32 R29, RZ, RZ, R20 ;  /* 0x000000ffff1d7224 */ /* 0x000fc400078e0014 */
[----:B------:R-:W-:Y:S02]  /*2ae00*/  IMAD.MOV.U32 R28, RZ, RZ, R21 ;  /* 0x000000ffff1c7224 */ /* 0x000fe400078e0015 */
[----:B------:R-:W-:Y:S04]  /*2ae10*/  LDSM.16.MT88.4 R20, [R2+0x6080] ;  /* 0x006080000214783b */ /* 0x000fe80000004200 */
[----:B--2---:R-:W-:Y:S01]  /*2ae20*/  STL.64 [R1+0x1198], R18 ;  /* 0x0011981201007387 */ /* 0x004fe20000100a00 */
[----:B----4-:R0:W-:Y:S02]  /*2ae30*/  STL.64 [R1+0x1190], R16 ;  /* 0x0011901001007387 */ /* 0x0101e40000100a00 */
[----:B0-----:R-:W-:Y:S02]  /*2ae40*/  IMAD.MOV.U32 R16, RZ, RZ, R11 ;  /* 0x000000ffff107224 */ /* 0x001fe400078e000b */
[----:B------:R-:W-:-:S05]  /*2ae50*/  IMAD.MOV.U32 R17, RZ, RZ, R10 ;  /* 0x000000ffff117224 */ /* 0x000fca00078e000a */
[----:B------:R0:W-:Y:S02]  /*2ae60*/  STL.64 [R1+0x11b0], R16 ;  /* 0x0011b01001007387 */ /* 0x0001e40000100a00 */
[----:B0-----:R-:W-:Y:S02]  /*2ae70*/  IMAD.MOV.U32 R16, RZ, RZ, R9 ;  /* 0x000000ffff107224 */ /* 0x001fe400078e0009 */
[----:B------:R-:W-:Y:S02]  /*2ae80*/  IMAD.MOV.U32 R17, RZ, RZ, R8 ;  /* 0x000000ffff117224 */ /* 0x000fe400078e0008 */
[----:B------:R-:W0:Y:S01]  /*2ae90*/  LDSM.16.MT88.4 R8, [R2+0x7000] ;  /* 0x007000000208783b */ /* 0x000e220000004200 */
[----:B------:R-:W-:Y:S03]  /*2aea0*/  HMMA.16816.F32 R4, R4, R24, R12 ;  /* 0x000000180404723c */ /* 0x000fe6000000180c */
[----:B------:R1:W-:Y:S02]  /*2aeb0*/  STL.64 [R1+0x11c8], R16 ;  /* 0x0011c81001007387 */ /* 0x0003e40000100a00 */
[----:B-1----:R-:W-:-:S02]  /*2aec0*/  IMAD.MOV.U32 R16, RZ, RZ, R3 ;  /* 0x000000ffff107224 */ /* 0x002fc400078e0003 */
[----:B------:R-:W-:Y:S01]  /*2aed0*/  IMAD.MOV.U32 R17, RZ, RZ, R0 ;  /* 0x000000ffff117224 */ /* 0x000fe200078e0000 */
[----:B0-----:R-:W-:Y:S01]  /*2aee0*/  STL.64 [R1+0x1088], R10 ;  /* 0x0010880a01007387 */ /* 0x001fe20000100a00 */
[----:B------:R-:W-:Y:S02]  /*2aef0*/  STL.64 [R1+0x1080], R8 ;  /* 0x0010800801007387 */ /* 0x000fe40000100a00 */
[----:B------:R-:W2:Y:S11]  /*2af00*/  LDL.LU R3, [R1+0x1250] ;  /* 0x0012500001037983 */ /* 0x000eb60000300800 */
[----:B------:R-:W-:Y:S01]  /*2af10*/  @!UPT UIADD3 URZ, URZ, URZ, URZ ;  /* 0x0000003f3f3ff290 */ /* 0x000fe2000fffe03f */
[----:B------:R-:W-:Y:S01]  /*2af20*/  STL.64 [R1+0xe0], R4 ;  /* 0x0000e00401007387 */ /* 0x000fe20000100a00 */
[----:B------:R-:W-:Y:S01]  /*2af30*/  STL.64 [R1+0xe8], R6 ;  /* 0x0000e80601007387 */ /* 0x000fe20000100a00 */
[----:B------:R-:W4:Y:S02]  /*2af40*/  LDL.LU R0, [R1+0x124c] ;  /* 0x00124c0001007983 */ /* 0x000f240000300800 */
[----:B------:R0:W-:Y:S02]  /*2af50*/  STL.64 [R1+0x11e0], R16 ;  /* 0x0011e01001007387 */ /* 0x0001e40000100a00 */
[----:B---3--:R-:W-:Y:S01]  /*2af60*/  STL.64 [R1+0x11a8], R26 ;  /* 0x0011a81a01007387 */ /* 0x008fe20000100a00 */
[----:B------:R1:W-:Y:S04]  /*2af70*/  STL.64 [R1+0x11a0], R24 ;  /* 0x0011a01801007387 */ /* 0x0003e80000100a00 */
[----:B------:R-:W3:Y:S01]  /*2af80*/  LDSM.16.MT88.4 R4, [R2+0x7080] ;  /* 0x007080000204783b */ /* 0x000ee20000004200 */
[----:B0-----:R-:W-:-:S02]  /*2af90*/  IMAD.MOV.U32 R16, RZ, RZ, R29 ;  /* 0x000000ffff107224 */ /* 0x001fc400078e001d */
[----:B------:R-:W-:Y:S01]  /*2afa0*/  IMAD.MOV.U32 R17, RZ, RZ, R28 ;  /* 0x000000ffff117224 */ /* 0x000fe200078e001c */
[----:B-1----:R-:W3:Y:S01]  /*2afb0*/  LDL.LU R24, [R1+0x290] ;  /* 0x0002900001187983 */ /* 0x002ee20000300800 */
[----:B------:R-:W3:Y:S02]  /*2afc0*/  LDL.LU R25, [R1+0x294] ;  /* 0x0002940001197983 */ /* 0x000ee40000300800 */
[----:B------:R-:W3:Y:S02]  /*2afd0*/  LDL.LU R26, [R1+0x298] ;  /* 0x00029800011a7983 */ /* 0x000ee40000300800 */
[----:B------:R-:W3:Y:S01]  /*2afe0*/  LDL.LU R27, [R1+0x29c] ;  /* 0x00029c00011b7983 */ /* 0x000ee20000300800 */
[----:B------:R-:W3:Y:S01]  /*2aff0*/  LDL.LU R29, [R1+0x1248] ;  /* 0x00124800011d7983 */ /* 0x000ee20000300800 */
[----:B------:R-:W3:Y:S02]  /*2b000*/  LDL.LU R28, [R1+0x1244] ;  /* 0x00124400011c7983 */ /* 0x000ee40000300800 */
[----:B------:R0:W-:Y:S02]  /*2b010*/  STL.64 [R1+0x11f8], R16 ;  /* 0x0011f81001007387 */ /* 0x0001e40000100a00 */
[----:B0-----:R-:W3:Y:S01]  /*2b020*/  LDL.LU R16, [R1+0x2d0] ;  /* 0x0002d00001107983 */ /* 0x001ee20000300800 */
[----:B------:R-:W3:Y:S02]  /*2b030*/  LDL.LU R17, [R1+0x2d4] ;  /* 0x0002d40001117983 */ /* 0x000ee40000300800 */
[----:B------:R-:W3:Y:S02]  /*2b040*/  LDL.LU R18, [R1+0x2d8] ;  /* 0x0002d80001127983 */ /* 0x000ee40000300800 */
[----:B------:R-:W3:Y:S02]  /*2b050*/  LDL.LU R19, [R1+0x2dc] ;  /* 0x0002dc0001137983 */ /* 0x000ee40000300800 */
[----:B--2---:R-:W-:-:S02]  /*2b060*/  IMAD.MOV.U32 R13, RZ, RZ, R3 ;  /* 0x000000ffff0d7224 */ /* 0x004fc400078e0003 */
[----:B----4-:R-:W-:Y:S02]  /*2b070*/  IMAD.MOV.U32 R12, RZ, RZ, R0 ;  /* 0x000000ffff0c7224 */ /* 0x010fe400078e0000 */
[----:B---3--:R-:W-:Y:S02]  /*2b080*/  IMAD.MOV.U32 R8, RZ, RZ, R29 ;  /* 0x000000ffff087224 */ /* 0x008fe400078e001d */
[----:B------:R-:W-:Y:S01]  /*2b090*/  IMAD.MOV.U32 R9, RZ, RZ, R28 ;  /* 0x000000ffff097224 */ /* 0x000fe200078e001c */
[----:B------:R-:W2:Y:S01]  /*2b0a0*/  LDL.LU R29, [R1+0x1240] ;  /* 0x00124000011d7983 */ /* 0x000ea20000300800 */
[----:B------:R-:W3:Y:S03]  /*2b0b0*/  LDL.LU R28, [R1+0x123c] ;  /* 0x00123c00011c7983 */ /* 0x000ee60000300800 */
[----:B------:R-:W-:Y:S01]  /*2b0c0*/  STL.64 [R1+0x1218], R18 ;  /* 0x0012181201007387 */ /* 0x000fe20000100a00 */
[----:B------:R-:W-:Y:S02]  /*2b0d0*/  STL.64 [R1+0x1210], R16 ;  /* 0x0012101001007387 */ /* 0x000fe40000100a00 */
[----:B------:R-:W4:Y:S02]  /*2b0e0*/  LDL.LU R0, [R1+0x1238] ;  /* 0x0012380001007983 */ /* 0x000f240000300800 */
[----:B------:R-:W2:Y:S01]  /*2b0f0*/  LDL.LU R3, [R1+0x1234] ;  /* 0x0012340001037983 */ /* 0x000ea20000300800 */
[----:B------:R0:W-:Y:S04]  /*2b100*/  STL.64 [R1+0x1228], R12 ;  /* 0x0012280c01007387 */ /* 0x0001e80000100a00 */
[----:B0-----:R-:W2:Y:S01]  /*2b110*/  LDL.LU R12, [R1+0x2f0] ;  /* 0x0002f000010c7983 */ /* 0x001ea20000300800 */
[----:B------:R-:W2:Y:S02]  /*2b120*/  LDL.LU R13, [R1+0x2f4] ;  /* 0x0002f400010d7983 */ /* 0x000ea40000300800 */
[----:B------:R-:W2:Y:S02]  /*2b130*/  LDL.LU R14, [R1+0x2f8] ;  /* 0x0002f800010e7983 */ /* 0x000ea40000300800 */
[----:B------:R-:W2:Y:S01]  /*2b140*/  LDL.LU R15, [R1+0x2fc] ;  /* 0x0002fc00010f7983 */ /* 0x000ea20000300800 */
[----:B------:R-:W2:Y:S01]  /*2b150*/  LDL.LU R16, [R1+0x2e0] ;  /* 0x0002e00001107983 */ /* 0x000ea20000300800 */
[----:B------:R-:W2:Y:S02]  /*2b160*/  LDL.LU R17, [R1+0x2e4] ;  /* 0x0002e40001117983 */ /* 0x000ea40000300800 */
[----:B------:R-:W2:Y:S02]  /*2b170*/  LDL.LU R18, [R1+0x2e8] ;  /* 0x0002e80001127983 */ /* 0x000ea40000300800 */
[----:B------:R-:W2:Y:S01]  /*2b180*/  LDL.LU R19, [R1+0x2ec] ;  /* 0x0002ec0001137983 */ /* 0x000ea20000300800 */
[----:B------:R-:W-:Y:S01]  /*2b190*/  STL.64 [R1+0x11c0], R26 ;  /* 0x0011c01a01007387 */ /* 0x000fe20000100a00 */
        /* <DEDUP_REMOVED lines=11> */
[----:B------:R-:W-:Y:S01]  /*2b250*/  HMMA.16816.F32 R8, R20, R8, R12 ;  /* 0x000000081408723c */ /* 0x000fe2000000180c */
[----:B--2---:R-:W-:Y:S01]  /*2b260*/  STL.64 [R1+0x11f0], R26 ;  /* 0x0011f01a01007387 */ /* 0x004fe20000100a00 */
[----:B------:R0:W-:Y:S03]  /*2b270*/  STL.64 [R1+0x11e8], R24 ;  /* 0x0011e81801007387 */ /* 0x0001e60000100a00 */
[----:B0-----:R-:W2:Y:S01]  /*2b280*/  LDL.LU R24, [R1+0x2c0] ;  /* 0x0002c00001187983 */ /* 0x001ea20000300800 */
[----:B------:R-:W2:Y:S02]  /*2b290*/  LDL.LU R25, [R1+0x2c4] ;  /* 0x0002c40001197983 */ /* 0x000ea40000300800 */
[----:B------:R-:W2:Y:S02]  /*2b2a0*/  LDL.LU R26, [R1+0x2c8] ;  /* 0x0002c800011a7983 */ /* 0x000ea40000300800 */
[----:B------:R-:W2:Y:S01]  /*2b2b0*/  LDL.LU R27, [R1+0x2cc] ;  /* 0x0002cc00011b7983 */ /* 0x000ea20000300800 */
[----:B------:R-:W2:Y:S01]  /*2b2c0*/  LDL.LU R2, [R1+0x1230] ;  /* 0x0012300001027983 */ /* 0x000ea20000300800 */
[----:B------:R-:W-:Y:S02]  /*2b2d0*/  STL.64 [R1+0x1010], R6 ;  /* 0x0010100601007387 */ /* 0x000fe40000100a00 */
[----:B------:R0:W-:Y:S02]  /*2b2e0*/  STL.64 [R1+0x1008], R4 ;  /* 0x0010080401007387 */ /* 0x0001e40000100a00 */
[----:B0-----:R-:W3:Y:S01]  /*2b2f0*/  LDL.LU R4, [R1+0x260] ;  /* 0x0002600001047983 */ /* 0x001ee20000300800 */
[----:B------:R-:W3:Y:S02]  /*2b300*/  LDL.LU R5, [R1+0x264] ;  /* 0x0002640001057983 */ /* 0x000ee40000300800 */
[----:B------:R-:W3:Y:S02]  /*2b310*/  LDL.LU R6, [R1+0x268] ;  /* 0x0002680001067983 */ /* 0x000ee40000300800 */
[----:B------:R-:W3:Y:S01]  /*2b320*/  LDL.LU R7, [R1+0x26c] ;  /* 0x00026c0001077983 */ /* 0x000ee20000300800 */
[----:B------:R-:W3:Y:S01]  /*2b330*/  LDL.LU.64 R12, [R1+0x1228] ;  /* 0x00122800010c7983 */ /* 0x000ee20000300a00 */
[----:B------:R0:W-:Y:S02]  /*2b340*/  STL.64 [R1+0xd0], R8 ;  /* 0x0000d00801007387 */ /* 0x0001e40000100a00 */
[----:B------:R1:W-:Y:S01]  /*2b350*/  STL.64 [R1+0xd8], R10 ;  /* 0x0000d80a01007387 */ /* 0x0003e20000100a00 */
[----:B0-----:R-:W3:Y:S01]  /*2b360*/  LDL.LU R8, [R1+0x250] ;  /* 0x0002500001087983 */ /* 0x001ee20000300800 */
[----:B-1----:R-:W-:-:S02]  /*2b370*/  IMAD.MOV.U32 R10, RZ, RZ, R3 ;  /* 0x000000ffff0a7224 */ /* 0x002fc400078e0003 */
[----:B----4-:R-:W-:Y:S02]  /*2b380*/  IMAD.MOV.U32 R11, RZ, RZ, R0 ;  /* 0x000000ffff0b7224 */ /* 0x010fe400078e0000 */
[----:B--2---:R-:W-:Y:S02]  /*2b390*/  IMAD.MOV.U32 R9, RZ, RZ, R2 ;  /* 0x000000ffff097224 */ /* 0x004fe400078e0002 */
[----:B------:R-:W2:Y:S01]  /*2b3a0*/  LDL.LU R2, [R1+0x1224] ;  /* 0x0012240001027983 */ /* 0x000ea20000300800 */
[----:B------:R-:W4:Y:S01]  /*2b3b0*/  LDL.LU R3, [R1+0x1220] ;  /* 0x0012200001037983 */ /* 0x000f220000300800 */
[C---:B---3--:R-:W-:Y:S02]  /*2b3c0*/  HMMA.16816.F32 R12, R20.reuse, R12, R16 ;  /* 0x0000000c140c723c */ /* 0x048fe40000001810 */
[----:B------:R0:W-:Y:S04]  /*2b3d0*/  STL.64 [R1+0x1178], R10 ;  /* 0x0011780a01007387 */ /* 0x0001e80000100a00 */
[----:B------:R-:W-:Y:S04]  /*2b3e0*/  STL.64 [R1+0x1170], R8 ;  /* 0x0011700801007387 */ /* 0x000fe80000100a00 */
[----:B0-----:R-:W3:Y:S01]  /*2b3f0*/  LDL.64 R10, [R1+0x68] ;  /* 0x00006800010a7983 */ /* 0x001ee20000100a00 */
[----:B------:R-:W2:Y:S02]  /*2b400*/  LDL.LU.64 R18, [R1+0x1218] ;  /* 0x0012180001127983 */ /* 0x000ea40000300a00 */
[----:B------:R-:W2:Y:S10]  /*2b410*/  LDL.LU.64 R16, [R1+0x1210] ;  /* 0x0012100001107983 */ /* 0x000eb40000300a00 */
[----:B------:R-:W-:Y:S01]  /*2b420*/  STL.64 [R1+0xc0], R12 ;  /* 0x0000c00c01007387 */ /* 0x000fe20000100a00 */
[----:B------:R0:W-:Y:S03]  /*2b430*/  STL.64 [R1+0xc8], R14 ;  /* 0x0000c80e01007387 */ /* 0x0001e60000100a00 */
[----:B0-----:R-:W2:Y:S01]  /*2b440*/  LDL.LU.64 R14, [R1+0x1208] ;  /* 0x00120800010e7983 */ /* 0x001ea20000300a00 */
[----:B------:R-:W2:Y:S02]  /*2b450*/  LDL.LU.64 R12, [R1+0x1200] ;  /* 0x00120000010c7983 */ /* 0x000ea40000300a00 */
[----:B--2---:R-:W-:Y:S11]  /*2b460*/  HMMA.16816.F32 R16, R20, R12, R16 ;  /* 0x0000000c1410723c */ /* 0x004ff60000001810 */
[----:B------:R-:W-:Y:S11]  /*2b470*/  @!UPT UIADD3 URZ, URZ, URZ, URZ ;  /* 0x0000003f3f3ff290 */ /* 0x000ff6000fffe03f */
[----:B------:R-:W-:Y:S01]  /*2b480*/  @!UPT UIADD3 URZ, URZ, URZ, URZ ;  /* 0x0000003f3f3ff290 */ /* 0x000fe2000fffe03f */
[----:B------:R0:W-:Y:S01]  /*2b490*/  STL.64 [R1+0xb0], R16 ;  /* 0x0000b01001007387 */ /* 0x0001e20000100a00 */
[----:B------:R1:W-:Y:S03]  /*2b4a0*/  STL [R1+0xb8], R18 ;  /* 0x0000b81201007387 */ /* 0x0003e60000100800 */
[----:B0-----:R-:W1:Y:S01]  /*2b4b0*/  LDL.LU.64 R16, [R1+0x11f8] ;  /* 0x0011f80001107983 */ /* 0x001e620000300a00 */
[----:B------:R-:W-:-:S05]  /*2b4c0*/  IMAD.MOV.U32 R0, RZ, RZ, R19 ;  /* 0x000000ffff007224 */ /* 0x000fca00078e0013 */
[----:B------:R-:W-:Y:S01]  /*2b4d0*/  STL [R1+0xfe4], R0 ;  /* 0x000fe40001007387 */ /* 0x000fe20000100800 */
[C---:B-1----:R-:W-:Y:S03]  /*2b4e0*/  HMMA.16816.F32 R16, R20.reuse, R16, R24 ;  /* 0x000000101410723c */ /* 0x042fe60000001818 */
[----:B------:R-:W2:Y:S01]  /*2b4f0*/  LDL.LU.64 R26, [R1+0x11f0] ;  /* 0x0011f000011a7983 */ /* 0x000ea20000300a00 */
[----:B------:R-:W2:Y:S11]  /*2b500*/  LDL.LU.64 R24, [R1+0x11e8] ;  /* 0x0011e80001187983 */ /* 0x000eb60000300a00 */
[----:B------:R-:W-:Y:S08]  /*2b510*/  @!UPT UIADD3 URZ, URZ, URZ, URZ ;  /* 0x0000003f3f3ff290 */ /* 0x000ff0000fffe03f */
[----:B------:R0:W-:Y:S01]  /*2b520*/  STL.64 [R1+0xa0], R16 ;  /* 0x0000a01001007387 */ /* 0x0001e20000100a00 */
[----:B------:R2:W-:Y:S03]  /*2b530*/  STL.64 [R1+0xa8], R18 ;  /* 0x0000a81201007387 */ /* 0x0005e60000100a00 */
[----:B0-----:R-:W2:Y:S02]  /*2b540*/  LDL.LU.64 R16, [R1+0x11e0] ;  /* 0x0011e00001107983 */ /* 0x001ea40000300a00 */
[----:B--2---:R-:W-:Y:S02]  /*2b550*/  HMMA.16816.F32 R16, R20, R16, R24 ;  /* 0x000000101410723c */ /* 0x004fe40000001818 */
[----:B------:R-:W2:Y:S01]  /*2b560*/  LDL.LU.64 R26, [R1+0x11d8] ;  /* 0x0011d800011a7983 */ /* 0x000ea20000300a00 */
[----:B------:R-:W2:Y:S11]  /*2b570*/  LDL.LU.64 R24, [R1+0x11d0] ;  /* 0x0011d00001187983 */ /* 0x000eb60000300a00 */
[----:B------:R-:W-:Y:S09]  /*2b580*/  @!UPT UIADD3 URZ, URZ, URZ, URZ ;  /* 0x0000003f3f3ff290 */ /* 0x000ff2000fffe03f */
[----:B------:R0:W-:Y:S01]  /*2b590*/  STL.64 [R1+0x90], R16 ;  /* 0x0000901001007387 */ /* 0x0001e20000100a00 */
[----:B------:R2:W-:Y:S03]  /*2b5a0*/  STL [R1+0x98], R18 ;  /* 0x0000981201007387 */ /* 0x0005e60000100800 */
[----:B0-----:R-:W2:Y:S01]  /*2b5b0*/  LDL.LU.64 R16, [R1+0x11c8] ;  /* 0x0011c80001107983 */ /* 0x001ea20000300a00 */
[----:B------:R-:W-:-:S05]  /*2b5c0*/  IMAD.MOV.U32 R0, RZ, RZ, R19 ;  /* 0x000000ffff007224 */ /* 0x000fca00078e0013 */
[----:B------:R-:W-:Y:S01]  /*2b5d0*/  STL [R1+0xfe8], R0 ;  /* 0x000fe80001007387 */ /* 0x000fe20000100800 */
        /* <DEDUP_REMOVED lines=11> */
[----:B------:R-:W-:Y:S01]  /*2b690*/  STL.64 [R1+0x70], R16 ;  /* 0x0000701001007387 */ /* 0x000fe20000100a00 */
[----:B------:R0:W-:Y:S02]  /*2b6a0*/  STL [R1+0x78], R18 ;  /* 0x0000781201007387 */ /* 0x0001e40000100800 */
[----:B------:R-:W-:Y:S02]  /*2b6b0*/  IMAD.MOV.U32 R0, RZ, RZ, R19 ;  /* 0x000000ffff007224 */ /* 0x000fe400078e0013 */
[----:B0-----:R-:W2:Y:S01]  /*2b6c0*/  LDL.LU.64 R18, [R1+0x1198] ;  /* 0x0011980001127983 */ /* 0x001ea20000300a00 */
[----:B------:R-:W2:Y:S02]  /*2b6d0*/  LDL.LU.64 R16, [R1+0x1190] ;  /* 0x0011900001107983 */ /* 0x000ea40000300a00 */
[----:B--2---:R-:W-:Y:S01]  /*2b6e0*/  HMMA.16816.F32 R20, R20, R24, R16 ;  /* 0x000000181414723c */ /* 0x004fe20000001810 */
[----:B------:R-:W2:Y:S01]  /*2b6f0*/  LDL.LU.64 R18, [R1+0x1188] ;  /* 0x0011880001127983 */ /* 0x000ea20000300a00 */
[----:B------:R-:W2:Y:S11]  /*2b700*/  LDL.LU.64 R16, [R1+0x1180] ;  /* 0x0011800001107983 */ /* 0x000eb60000300a00 */
[----:B------:R-:W-:Y:S10]  /*2b710*/  @!UPT UIADD3 URZ, URZ, URZ, URZ ;  /* 0x0000003f3f3ff290 */ /* 0x000ff4000fffe03f */
[----:B------:R-:W-:Y:S01]  /*2b720*/  STL.64 [R1+0xf68], R22 ;  /* 0x000f681601007387 */ /* 0x000fe20000100a00 */
[----:B------:R3:W-:Y:S02]  /*2b730*/  STL.64 [R1+0xf60], R20 ;  /* 0x000f601401007387 */ /* 0x0007e40000100a00 */
[----:B---3--:R-:W-:Y:S02]  /*2b740*/  IMAD.MOV.U32 R21, RZ, RZ, R10 ;  /* 0x000000ffff157224 */ /* 0x008fe400078e000a */
[----:B------:R-:W-:Y:S02]  /*2b750*/  IMAD.MOV.U32 R20, RZ, RZ, R11 ;  /* 0x000000ffff147224 */ /* 0x000fe400078e000b */
[----:B------:R-:W-:Y:S02]  /*2b760*/  IMAD.MOV.U32 R23, RZ, RZ, R2 ;  /* 0x000000ffff177224 */ /* 0x000fe400078e0002 */
[----:B----4-:R-:W-:Y:S01]  /*2b770*/  IMAD.MOV.U32 R22, RZ, RZ, R3 ;  /* 0x000000ffff167224 */ /* 0x010fe200078e0003 */
[C---:B--2---:R-:W-:Y:S01]  /*2b780*/  HMMA.16816.F32 R4, R16.reuse, R10, R4 ;  /* 0x0000000a1004723c */ /* 0x044fe20000001804 */
[----:B------:R-:W2:Y:S01]  /*2b790*/  LDL.LU.64 R10, [R1+0x1178] ;  /* 0x00117800010a7983 */ /* 0x000ea20000300a00 */
[----:B------:R-:W2:Y:S11]  /*2b7a0*/  LDL.LU.64 R8, [R1+0x1170] ;  /* 0x0011700001087983 */ /* 0x000eb60000300a00 */
[----:B------:R-:W-:Y:S10]  /*2b7b0*/  @!UPT UIADD3 URZ, URZ, URZ, URZ ;  /* 0x0000003f3f3ff290 */ /* 0x000ff4000fffe03f */
[----:B------:R0:W-:Y:S01]  /*2b7c0*/  STL.64 [R1+0x2b0], R4 ;  /* 0x0002b00401007387 */ /* 0x0001e20000100a00 */
[----:B------:R1:W-:Y:S02]  /*2b7d0*/  STL.64 [R1+0x2b8], R6 ;  /* 0x0002b80601007387 */ /* 0x0003e40000100a00 */
[----:B------:R-:W-:Y:S02]  /*2b7e0*/  IMAD.MOV.U32 R2, RZ, RZ, R4 ;  /* 0x000000ffff027224 */ /* 0x000fe400078e0004 */
[----:B------:R-:W-:Y:S01]  /*2b7f0*/  IMAD.MOV.U32 R3, RZ, RZ, R5 ;  /* 0x000000ffff037224 */ /* 0x000fe200078e0005 */
[----:B0-----:R-:W3:Y:S01]  /*2b800*/  LDL.LU R4, [R1+0x240] ;  /* 0x0002400001047983 */ /* 0x001ee20000300800 */
[----:B------:R-:W3:Y:S02]  /*2b810*/  LDL.LU R5, [R1+0x244] ;  /* 0x0002440001057983 */ /* 0x000ee40000300800 */
[----:B-1----:R-:W3:Y:S02]  /*2b820*/  LDL.LU R6, [R1+0x248] ;  /* 0x0002480001067983 */ /* 0x002ee40000300800 */
[----:B------:R-:W3:Y:S01]  /*2b830*/  LDL.LU R7, [R1+0x24c] ;  /* 0x00024c0001077983 */ /* 0x000ee20000300800 */
[----:B------:R0:W-:Y:S01]  /*2b840*/  STL.64 [R1+0x1148], R22 ;  /* 0x0011481601007387 */ /* 0x0001e20000100a00 */
[----:B------:R-:W-:Y:S03]  /*2b850*/  STL.64 [R1+0x1140], R20 ;  /* 0x0011401401007387 */ /* 0x000fe60000100a00 */
[----:B0-----:R-:W2:Y:S01]  /*2b860*/  LDL.64 R22, [R1+0x58] ;  /* 0x0000580001167983 */ /* 0x001ea20000100a00 */
[----:B------:R-:W-:Y:S02]  /*2b870*/  STL [R1+0xe64], R2 ;  /* 0x000e640201007387 */ /* 0x000fe40000100800 */
[----:B------:R-:W-:Y:S01]  /*2b880*/  STL [R1+0xe60], R3 ;  /* 0x000e600301007387 */ /* 0x000fe20000100800 */
[----:B--2---:R-:W-:Y:S11]  /*2b890*/  HMMA.16816.F32 R8, R16, R22, R8 ;  /* 0x000000161008723c */ /* 0x004ff60000001808 */
[----:B------:R-:W-:Y:S11]  /*2b8a0*/  @!UPT UIADD3 URZ, URZ, URZ, URZ ;  /* 0x0000003f3f3ff290 */ /* 0x000ff6000fffe03f */
[----:B------:R-:W-:Y:S01]  /*2b8b0*/  @!UPT UIADD3 URZ, URZ, URZ, URZ ;  /* 0x0000003f3f3ff290 */ /* 0x000fe2000fffe03f */
[----:B------:R0:W-:Y:S01]  /*2b8c0*/  STL.64 [R1+0x2a0], R8 ;  /* 0x0002a00801007387 */ /* 0x0001e20000100a00 */
[----:B------:R-:W-:Y:S02]  /*2b8d0*/  IMAD.MOV.U32 R24, RZ, RZ, R8 ;  /* 0x000000ffff187224 */ /* 0x000fe400078e0008 */
[----:B------:R-:W-:Y:S02]  /*2b8e0*/  IMAD.MOV.U32 R25, RZ, RZ, R9 ;  /* 0x000000ffff197224 */ /* 0x000fe400078e0009 */
[----:B------:R1:W-:Y:S02]  /*2b8f0*/  STL.64 [R1+0x2a8], R10 ;  /* 0x0002a80a01007387 */ /* 0x0003e40000100a00 */
[----:B0-----:R-:W-:Y:S02]  /*2b900*/  IMAD.MOV.U32 R8, RZ, RZ, R28 ;  /* 0x000000ffff087224 */ /* 0x001fe400078e001c */
[----:B------:R-:W-:Y:S01]  /*2b910*/  IMAD.MOV.U32 R9, RZ, RZ, R26 ;  /* 0x000000ffff097224 */ /* 0x000fe200078e001a */
[----:B------:R-:W2:Y:S01]  /*2b920*/  LDL.LU R28, [R1+0x116c] ;  /* 0x00116c00011c7983 */ /* 0x000ea20000300800 */
[----:B------:R-:W4:Y:S02]  /*2b930*/  LDL.LU R26, [R1+0x1168] ;  /* 0x00116800011a7983 */ /* 0x000f240000300800 */
[----:B-1----:R-:W-:-:S02]  /*2b940*/  IMAD.MOV.U32 R10, RZ, RZ, R27 ;  /* 0x000000ffff0a7224 */ /* 0x002fc400078e001b */
[----:B------:R-:W4:Y:S01]  /*2b950*/  LDL.LU R27, [R1+0x1164] ;  /* 0x00116400011b7983 */ /* 0x000f220000300800 */
[----:B------:R-:W-:Y:S02]  /*2b960*/  IMAD.MOV.U32 R11, RZ, RZ, R29 ;  /* 0x000000ffff0b7224 */ /* 0x000fe400078e001d */
[----:B------:R-:W2:Y:S03]  /*2b970*/  LDL.LU R29, [R1+0x1160] ;  /* 0x00116000011d7983 */ /* 0x000ea60000300800 */
[----:B------:R0:W-:Y:S01]  /*2b980*/  STL.64 [R1+0x1098], R10 ;  /* 0x0010980a01007387 */ /* 0x0001e20000100a00 */
[----:B------:R-:W-:Y:S03]  /*2b990*/  STL.64 [R1+0x1090], R8 ;  /* 0x0010900801007387 */ /* 0x000fe60000100a00 */
[----:B0-----:R-:W2:Y:S04]  /*2b9a0*/  LDL R10, [R1+0x18] ;  /* 0x00001800010a7983 */ /* 0x001ea80000100800 */
[----:B------:R-:W2:Y:S01]  /*2b9b0*/  LDL R11, [R1+0x1c] ;  /* 0x00001c00010b7983 */ /* 0x000ea20000100800 */
[----:B------:R0:W-:Y:S02]  /*2b9c0*/  STL [R1+0xe6c], R24 ;  /* 0x000e6c1801007387 */ /* 0x0001e40000100800 */
[----:B------:R1:W-:Y:S01]  /*2b9d0*/  STL [R1+0xe68], R25 ;  /* 0x000e681901007387 */ /* 0x0003e20000100800 */
[----:B----4-:R4:W-:Y:S01]  /*2b9e0*/  STL.64 [R1+0x1138], R26 ;  /* 0x0011381a01007387 */ /* 0x0109e20000100a00 */
[----:B0-----:R-:W2:Y:S02]  /*2b9f0*/  LDL.LU R24, [R1+0x220] ;  /* 0x0002200001187983 */ /* 0x001ea40000300800 */
[----:B-1----:R-:W2:Y:S01]  /*2ba00*/  LDL.LU R25, [R1+0x224] ;  /* 0x0002240001197983 */ /* 0x002ea20000300800 */
[----:B----4-:R-:W4:Y:S01]  /*2ba10*/  LDL.LU R26, [R1+0x228] ;  /* 0x00022800011a7983 */ /* 0x010f220000300800 */
[----:B------:R-:W4:Y:S01]  /*2ba20*/  LDL.LU R27, [R1+0x22c] ;  /* 0x00022c00011b7983 */ /* 0x000f220000300800 */
[----:B---3--:R-:W-:Y:S01]  /*2ba30*/  HMMA.16816.F32 R4, R16, R14, R4 ;  /* 0x0000000e1004723c */ /* 0x008fe20000001804 */
[----:B------:R-:W-:-:S02]  /*2ba40*/  IMAD.MOV.U32 R3, RZ, RZ, R22 ;  /* 0x000000ffff037224 */ /* 0x000fc400078e0016 */
[----:B------:R-:W-:Y:S01]  /*2ba50*/  IMAD.MOV.U32 R2, RZ, RZ, R23 ;  /* 0x000000ffff027224 */ /* 0x000fe200078e0017 */
[----:B----4-:R-:W-:Y:S01]  /*2ba60*/  STL.64 [R1+0x1158], R26 ;  /* 0x0011581a01007387 */ /* 0x010fe20000100a00 */
[----:B--2---:R0:W-:Y:S03]  /*2ba70*/  STL.64 [R1+0x1150], R24 ;  /* 0x0011501801007387 */ /* 0x0041e60000100a00 */
[----:B0-----:R-:W2:Y:S01]  /*2ba80*/  LDL.LU R24, [R1+0x230] ;  /* 0x0002300001187983 */ /* 0x001ea20000300800 */
[----:B------:R-:W2:Y:S02]  /*2ba90*/  LDL.LU R25, [R1+0x234] ;  /* 0x0002340001197983 */ /* 0x000ea40000300800 */
[----:B------:R-:W2:Y:S02]  /*2baa0*/  LDL.64 R22, [R1+0x38] ;  /* 0x0000380001167983 */ /* 0x000ea40000100a00 */
[----:B------:R-:W-:-:S10]  /*2bab0*/  IMAD.MOV.U32 R27, RZ, RZ, R28 ;  /* 0x000000ffff1b7224 */ /* 0x000fd400078e001c */
[----:B------:R0:W-:Y:S01]  /*2bac0*/  STL.64 [R1+0x2f0], R4 ;  /* 0x0002f00401007387 */ /* 0x0001e20000100a00 */
[----:B------:R-:W-:Y:S02]  /*2bad0*/  IMAD.MOV.U32 R26, RZ, RZ, R29 ;  /* 0x000000ffff1a7224 */ /* 0x000fe400078e001d */
[----:B------:R1:W-:Y:S02]  /*2bae0*/  STL.64 [R1+0x2f8], R6 ;  /* 0x0002f80601007387 */ /* 0x0003e40000100a00 */
[----:B------:R-:W-:Y:S02]  /*2baf0*/  IMAD.MOV.U32 R28, RZ, RZ, R4 ;  /* 0x000000ffff1c7224 */ /* 0x000fe400078e0004 */
[----:B------:R-:W-:Y:S01]  /*2bb00*/  IMAD.MOV.U32 R29, RZ, RZ, R5 ;  /* 0x000000ffff1d7224 */ /* 0x000fe200078e0005 */
[----:B0-----:R-:W3:Y:S01]  /*2bb10*/  LDL.LU R4, [R1+0x130] ;  /* 0x0001300001047983 */ /* 0x001ee20000300800 */
[----:B------:R-:W3:Y:S02]  /*2bb20*/  LDL.LU R5, [R1+0x134] ;  /* 0x0001340001057983 */ /* 0x000ee40000300800 */
[----:B-1----:R-:W4:Y:S02]  /*2bb30*/  LDL.LU R6, [R1+0x138] ;  /* 0x0001380001067983 */ /* 0x002f240000300800 */
[----:B------:R-:W4:Y:S01]  /*2bb40*/  LDL.LU R7, [R1+0x13c] ;  /* 0x00013c0001077983 */ /* 0x000f220000300800 */
[----:B------:R-:W2:Y:S01]  /*2bb50*/  LDL.LU R12, [R1+0x210] ;  /* 0x00021000010c7983 */ /* 0x000ea20000300800 */
[----:B------:R-:W-:-:S02]  /*2bb60*/  IMAD.MOV.U32 R9, RZ, RZ, R14 ;  /* 0x000000ffff097224 */ /* 0x000fc400078e000e */
[----:B------:R-:W2:Y:S02]  /*2bb70*/  LDL.LU R13, [R1+0x214] ;  /* 0x00021400010d7983 */ /* 0x000ea40000300800 */
[----:B------:R-:W-:Y:S01]  /*2bb80*/  IMAD.MOV.U32 R8, RZ, RZ, R15 ;  /* 0x000000ffff087224 */ /* 0x000fe200078e000f */
[----:B------:R-:W2:Y:S01]  /*2bb90*/  LDL.LU R14, [R1+0x218] ;  /* 0x00021800010e7983 */ /* 0x000ea20000300800 */
[----:B------:R-:W2:Y:S03]  /*2bba0*/  LDL.LU R15, [R1+0x21c] ;  /* 0x00021c00010f7983 */ /* 0x000ea60000300800 */
[----:B----4-:R-:W-:Y:S01]  /*2bbb0*/  STL.64 [R1+0x1078], R6 ;  /* 0x0010780601007387 */ /* 0x010fe20000100a00 */
[----:B---3--:R0:W-:Y:S03]  /*2bbc0*/  STL.64 [R1+0x1070], R4 ;  /* 0x0010700401007387 */ /* 0x0081e60000100a00 */
[----:B0-----:R-:W3:Y:S01]  /*2bbd0*/  LDL.LU R4, [R1+0x140] ;  /* 0x0001400001047983 */ /* 0x001ee20000300800 */
[----:B------:R-:W3:Y:S02]  /*2bbe0*/  LDL.LU R5, [R1+0x144] ;  /* 0x0001440001057983 */ /* 0x000ee40000300800 */
[----:B------:R-:W4:Y:S02]  /*2bbf0*/  LDL.LU R6, [R1+0x148] ;  /* 0x0001480001067983 */ /* 0x000f240000300800 */
[----:B------:R-:W4:Y:S01]  /*2bc00*/  LDL.LU R7, [R1+0x14c] ;  /* 0x00014c0001077983 */ /* 0x000f220000300800 */
[----:B--2---:R-:W-:Y:S01]  /*2bc10*/  HMMA.16816.F32 R24, R16, R22, R24 ;  /* 0x000000161018723c */ /* 0x004fe20000001818 */
[----:B----4-:R-:W-:Y:S01]  /*2bc20*/  STL.64 [R1+0x10a8], R6 ;  /* 0x0010a80601007387 */ /* 0x010fe20000100a00 */
[----:B---3--:R0:W-:Y:S03]  /*2bc30*/  STL.64 [R1+0x10a0], R4 ;  /* 0x0010a00401007387 */ /* 0x0081e60000100a00 */
[----:B0-----:R-:W2:Y:S01]  /*2bc40*/  LDL.LU R4, [R1+0x180] ;  /* 0x0001800001047983 */ /* 0x001ea20000300800 */
[----:B------:R-:W2:Y:S02]  /*2bc50*/  LDL.LU R5, [R1+0x184] ;  /* 0x0001840001057983 */ /* 0x000ea40000300800 */
[----:B------:R-:W3:Y:S02]  /*2bc60*/  LDL.LU R6, [R1+0x188] ;  /* 0x0001880001067983 */ /* 0x000ee40000300800 */
[----:B------:R-:W3:Y:S02]  /*2bc70*/  LDL.LU R7, [R1+0x18c] ;  /* 0x00018c0001077983 */ /* 0x000ee40000300800 */
[----:B---3--:R0:W-:Y:S01]  /*2bc80*/  STL.64 [R1+0x10b8], R6 ;  /* 0x0010b80601007387 */ /* 0x0081e20000100a00 */
[----:B--2---:R-:W-:Y:S03]  /*2bc90*/  STL.64 [R1+0x10b0], R4 ;  /* 0x0010b00401007387 */ /* 0x004fe60000100a00 */
[----:B0-----:R-:W2:Y:S04]  /*2bca0*/  LDL R6, [R1+0x28] ;  /* 0x0000280001067983 */ /* 0x001ea80000100800 */
[----:B------:R-:W2:Y:S01]  /*2bcb0*/  LDL R7, [R1+0x2c] ;  /* 0x00002c0001077983 */ /* 0x000ea20000100800 */
[----:B------:R-:W-:Y:S02]  /*2bcc0*/  STL [R1+0xe74], R28 ;  /* 0x000e741c01007387 */ /* 0x000fe40000100800 */
[----:B------:R-:W-:Y:S02]  /*2bcd0*/  STL [R1+0xe70], R29 ;  /* 0x000e701d01007387 */ /* 0x000fe40000100800 */
[----:B------:R-:W-:Y:S01]  /*2bce0*/  STL.64 [R1+0x2e0], R24 ;  /* 0x0002e01801007387 */ /* 0x000fe20000100a00 */
[----:B------:R0:W-:Y:S04]  /*2bcf0*/  STL.64 [R1+0x2e8], R26 ;  /* 0x0002e81a01007387 */ /* 0x0001e80000100a00 */
[----:B0-----:R-:W2:Y:S01]  /*2bd00*/  LDL.LU.64 R26, [R1+0x1158] ;  /* 0x00115800011a7983 */ /* 0x001ea20000300a00 */
[----:B------:R-:W2:Y:S02]  /*2bd10*/  LDL.LU.64 R24, [R1+0x1150] ;  /* 0x0011500001187983 */ /* 0x000ea40000300a00 */
[----:B------:R-:W-:-:S02]  /*2bd20*/  IMAD.MOV.U32 R5, RZ, RZ, R22 ;  /* 0x000000ffff057224 */ /* 0x000fc400078e0016 */
[----:B------:R-:W-:Y:S01]  /*2bd30*/  IMAD.MOV.U32 R4, RZ, RZ, R23 ;  /* 0x000000ffff047224 */ /* 0x000fe200078e0017 */
[C---:B------:R-:W-:Y:S01]  /*2bd40*/  HMMA.16816.F32 R12, R16.reuse, R10, R12 ;  /* 0x0000000a100c723c */ /* 0x040fe2000000180c */
[----:B------:R-:W3:Y:S01]  /*2bd50*/  LDL.LU.64 R22, [R1+0x1148] ;  /* 0x0011480001167983 */ /* 0x000ee20000300a00 */
[----:B------:R-:W4:Y:S06]  /*2bd60*/  LDL.LU.64 R20, [R1+0x1140] ;  /* 0x0011400001147983 */ /* 0x000f2c0000300a00 */
[----:B--2---:R-:W-:Y:S01]  /*2bd70*/  HMMA.16816.F32 R24, R16, R6, R24 ;  /* 0x000000061018723c */ /* 0x004fe20000001818 */
[----:B------:R0:W-:Y:S06]  /*2bd80*/  STL.64 [R1+0x10c8], R6 ;  /* 0x0010c80601007387 */ /* 0x0001ec0000100a00 */
[----:B0-----:R-:W-:-:S02]  /*2bd90*/  IMAD.MOV.U32 R6, RZ, RZ, R5 ;  /* 0x000000ffff067224 */ /* 0x001fc400078e0005 */
[----:B------:R-:W-:Y:S11]  /*2bda0*/  IMAD.MOV.U32 R7, RZ, RZ, R4 ;  /* 0x000000ffff077224 */ /* 0x000ff600078e0004 */
[----:B------:R-:W-:Y:S03]  /*2bdb0*/  @!UPT UIADD3 URZ, URZ, URZ, URZ ;  /* 0x0000003f3f3ff290 */ /* 0x000fe6000fffe03f */
[----:B------:R-:W-:Y:S01]  /*2bdc0*/  STL.64 [R1+0x260], R24 ;  /* 0x0002601801007387 */ /* 0x000fe20000100a00 */
[----:B------:R-:W-:Y:S02]  /*2bdd0*/  STL.64 [R1+0x268], R26 ;  /* 0x0002681a01007387 */ /* 0x000fe40000100a00 */
[----:B------:R0:W-:Y:S02]  /*2bde0*/  STL.64 [R1+0x10e0], R6 ;  /* 0x0010e00601007387 */ /* 0x0001e40000100a00 */
[----:B0-----:R-:W-:Y:S02]  /*2bdf0*/  IMAD.MOV.U32 R6, RZ, RZ, R9 ;  /* 0x000000ffff067224 */ /* 0x001fe400078e0009 */
[----:B------:R-:W-:-:S05]  /*2be00*/  IMAD.MOV.U32 R7, RZ, RZ, R8 ;  /* 0x000000ffff077224 */ /* 0x000fca00078e0008 */
[----:B------:R0:W-:Y:S02]  /*2be10*/  STL.64 [R1+0x10f8], R6 ;  /* 0x0010f80601007387 */ /* 0x0001e40000100a00 */
[----:B0-----:R-:W-:Y:S02]  /*2be20*/  IMAD.MOV.U32 R6, RZ, RZ, R3 ;  /* 0x000000ffff067224 */ /* 0x001fe400078e0003 */
[----:B------:R-:W-:-:S05]  /*2be30*/  IMAD.MOV.U32 R7, RZ, RZ, R2 ;  /* 0x000000ffff077224 */ /* 0x000fca00078e0002 */
[----:B------:R-:W-:Y:S01]  /*2be40*/  STL.64 [R1+0x1110], R6 ;  /* 0x0011100601007387 */ /* 0x000fe20000100a00 */
[----:B------:R-:W3:Y:S02]  /*2be50*/  LDL.LU R24, [R1+0x200] ;  /* 0x0002000001187983 */ /* 0x000ee40000300800 */
[----:B------:R0:W-:Y:S02]  /*2be60*/  STL.64 [R1+0x240], R12 ;  /* 0x0002400c01007387 */ /* 0x0001e40000100a00 */
[----:B------:R1:W-:Y:S01]  /*2be70*/  STL.64 [R1+0x248], R14 ;  /* 0x0002480e01007387 */ /* 0x0003e20000100a00 */
[----:B------:R-:W3:Y:S01]  /*2be80*/  LDL.LU R25, [R1+0x204] ;  /* 0x0002040001197983 */ /* 0x000ee20000300800 */
[----:B------:R-:W3:Y:S02]  /*2be90*/  LDL.LU R26, [R1+0x208] ;  /* 0x00020800011a7983 */ /* 0x000ee40000300800 */
[----:B------:R-:W3:Y:S01]  /*2bea0*/  LDL.LU R27, [R1+0x20c] ;  /* 0x00020c00011b7983 */ /* 0x000ee20000300800 */
        /* <DEDUP_REMOVED lines=37> */
[----:B----4-:R-:W-:-:S02]  /*2c100*/  IMAD.MOV.U32 R6, RZ, RZ, R21 ;  /* 0x000000ffff067224 */ /* 0x010fc400078e0015 */
[----:B------:R-:W-:Y:S01]  /*2c110*/  IMAD.MOV.U32 R7, RZ, RZ, R20 ;  /* 0x000000ffff077224 */ /* 0x000fe200078e0014 */
[----:B---3--:R-:W-:Y:S01]  /*2c120*/  HMMA.16816.F32 R16, R16, R26, R12 ;  /* 0x0000001a1010723c */ /* 0x008fe2000000180c */
[----:B------:R-:W2:Y:S01]  /*2c130*/  LDL.LU.64 R14, [R1+0x1130] ;  /* 0x00113000010e7983 */ /* 0x000ea20000300a00 */
[----:B------:R-:W2:Y:S11]  /*2c140*/  LDL.LU.64 R12, [R1+0x1128] ;  /* 0x00112800010c7983 */ /* 0x000eb60000300a00 */
[----:B------:R-:W-:Y:S10]  /*2c150*/  @!UPT UIADD3 URZ, URZ, URZ, URZ ;  /* 0x0000003f3f3ff290 */ /* 0x000ff4000fffe03f */
[----:B------:R0:W-:Y:S01]  /*2c160*/  STL.64 [R1+0x1f0], R16 ;  /* 0x0001f01001007387 */ /* 0x0001e20000100a00 */
[----:B------:R1:W-:Y:S03]  /*2c170*/  STL.64 [R1+0x1f8], R18 ;  /* 0x0001f81201007387 */ /* 0x0003e60000100a00 */
[----:B0-----:R-:W3:Y:S01]  /*2c180*/  LDL.LU R16, [R1+0x150] ;  /* 0x0001500001107983 */ /* 0x001ee20000300800 */
[----:B------:R-:W3:Y:S02]  /*2c190*/  LDL.LU R17, [R1+0x154] ;  /* 0x0001540001117983 */ /* 0x000ee40000300800 */
[----:B-1----:R-:W3:Y:S02]  /*2c1a0*/  LDL.LU R18, [R1+0x158] ;  /* 0x0001580001127983 */ /* 0x002ee40000300800 */
        /* <DEDUP_REMOVED lines=55> */
[----:B------:R-:W4:Y:S02]  /*2c520*/  LDL.LU R23, [R1+0x16c] ;  /* 0x00016c0001177983 */ /* 0x000f240000300800 */
[----:B----4-:R-:W-:Y:S01]  /*2c530*/  HMMA.16816.F32 R20, R12, R26, R20 ;  /* 0x0000001a0c14723c */ /* 0x010fe20000001814 */
[----:B------:R-:W3:Y:S01]  /*2c540*/  LDL.LU.64 R14, [R1+0x68] ;  /* 0x00006800010e7983 */ /* 0x000ee20000300a00 */
[----:B------:R0:W-:Y:S11]  /*2c550*/  STL.64 [R1+0x1018], R26 ;  /* 0x0010181a01007387 */ /* 0x0001f60000100a00 */
[----:B------:R-:W-:Y:S10]  /*2c560*/  @!UPT UIADD3 URZ, URZ, URZ, URZ ;  /* 0x0000003f3f3ff290 */ /* 0x000ff4000fffe03f */
[----:B------:R-:W-:Y:S01]  /*2c570*/  STL.64 [R1+0x190], R20 ;  /* 0x0001901401007387 */ /* 0x000fe20000100a00 */
[----:B------:R-:W-:Y:S02]  /*2c580*/  STL.64 [R1+0x198], R22 ;  /* 0x0001981601007387 */ /* 0x000fe40000100a00 */
[----:B0-----:R-:W4:Y:S01]  /*2c590*/  LDL.LU.64 R26, [R1+0x48] ;  /* 0x00004800011a7983 */ /* 0x001f220000300a00 */
[C---:B---3--:R-:W-:Y:S11]  /*2c5a0*/  HMMA.16816.F32 R16, R8.reuse, R14, R16 ;  /* 0x0000000e0810723c */ /* 0x048ff60000001810 */
[----:B------:R-:W-:Y:S11]  /*2c5b0*/  @!UPT UIADD3 URZ, URZ, URZ, URZ ;  /* 0x0000003f3f3ff290 */ /* 0x000ff6000fffe03f */
[----:B------:R-:W-:Y:S01]  /*2c5c0*/  @!UPT UIADD3 URZ, URZ, URZ, URZ ;  /* 0x0000003f3f3ff290 */ /* 0x000fe2000fffe03f */
[----:B------:R-:W-:Y:S01]  /*2c5d0*/  STL.64 [R1+0x340], R16 ;  /* 0x0003401001007387 */ /* 0x000fe20000100a00 */
[----:B------:R0:W-:Y:S02]  /*2c5e0*/  STL.64 [R1+0x348], R18 ;  /* 0x0003481201007387 */ /* 0x0001e40000100a00 */
[----:B------:R-:W-:Y:S02]  /*2c5f0*/  IMAD.MOV.U32 R12, RZ, RZ, R18 ;  /* 0x000000ffff0c7224 */ /* 0x000fe400078e0012 */
[----:B------:R-:W-:Y:S01]  /*2c600*/  STL [R1+0xe7c], R16 ;  /* 0x000e7c1001007387 */ /* 0x000fe20000100800 */
[----:B0-----:R-:W2:Y:S02]  /*2c610*/  LDL.LU.64 R18, [R1+0x58] ;  /* 0x0000580001127983 */ /* 0x001ea40000300a00 */
[----:B------:R-:W-:Y:S01]  /*2c620*/  STL [R1+0xe78], R12 ;  /* 0x000e780c01007387 */ /* 0x000fe20000100800 */
[C---:B--2---:R-:W-:Y:S11]  /*2c630*/  HMMA.16816.F32 R4, R8.reuse, R18, R4 ;  /* 0x000000120804723c */ /* 0x044ff60000001804 */
[----:B------:R-:W-:Y:S11]  /*2c640*/  @!UPT UIADD3 URZ, URZ, URZ, URZ ;  /* 0x0000003f3f3ff290 */ /* 0x000ff6000fffe03f */
[----:B------:R-:W-:Y:S01]  /*2c650*/  @!UPT UIADD3 URZ, URZ, URZ, URZ ;  /* 0x0000003f3f3ff290 */ /* 0x000fe2000fffe03f */
[----:B------:R-:W-:Y:S01]  /*2c660*/  STL.64 [R1+0x330], R4 ;  /* 0x0003300401007387 */ /* 0x000fe20000100a00 */
[----:B------:R-:W-:Y:S02]  /*2c670*/  IMAD.MOV.U32 R13, RZ, RZ, R6 ;  /* 0x000000ffff0d7224 */ /* 0x000fe400078e0006 */
[----:B------:R0:W-:Y:S02]  /*2c680*/  STL.64 [R1+0x338], R6 ;  /* 0x0003380601007387 */ /* 0x0001e40000100a00 */
[----:B------:R-:W-:Y:S01]  /*2c690*/  IMAD.MOV.U32 R17, RZ, RZ, R4 ;  /* 0x000000ffff117224 */ /* 0x000fe200078e0004 */
[----:B0-----:R-:W4:Y:S01]  /*2c6a0*/  LDL.LU.64 R6, [R1+0x1078] ;  /* 0x0010780001067983 */ /* 0x001f220000300a00 */
[----:B------:R-:W4:Y:S03]  /*2c6b0*/  LDL.LU.64 R4, [R1+0x1070] ;  /* 0x0010700001047983 */ /* 0x000f260000300a00 */
[----:B------:R-:W-:Y:S02]  /*2c6c0*/  STL [R1+0xe84], R17 ;  /* 0x000e841101007387 */ /* 0x000fe40000100800 */
[----:B------:R-:W-:Y:S01]  /*2c6d0*/  STL [R1+0xe80], R13 ;  /* 0x000e800d01007387 */ /* 0x000fe20000100800 */
[----:B----4-:R-:W-:Y:S11]  /*2c6e0*/  HMMA.16816.F32 R4, R8, R26, R4 ;  /* 0x0000001a0804723c */ /* 0x010ff60000001804 */
[----:B------:R-:W-:Y:S11]  /*2c6f0*/  @!UPT UIADD3 URZ, URZ, URZ, URZ ;  /* 0x0000003f3f3ff290 */ /* 0x000ff6000fffe03f */
[----:B------:R-:W-:Y:S01]  /*2c700*/  @!UPT UIADD3 URZ, URZ, URZ, URZ ;  /* 0x0000003f3f3ff290 */ /* 0x000fe2000fffe03f */
[----:B------:R-:W-:Y:S01]  /*2c710*/  STL.64 [R1+0x320], R4 ;  /* 0x0003200401007387 */ /* 0x000fe20000100a00 */
[----:B------:R-:W-:Y:S02]  /*2c720*/  STL.64 [R1+0x328], R6 ;  /* 0x0003280601007387 */ /* 0x000fe40000100a00 */
[----:B------:R-:W2:Y:S02]  /*2c730*/  LDL.LU.64 R22, [R1+0x18] ;  /* 0x0000180001167983 */ /* 0x000ea40000300a00 */
[----:B------:R-:W-:Y:S02]  /*2c740*/  IMAD.MOV.U32 R21, RZ, RZ, R14 ;  /* 0x000000ffff157224 */ /* 0x000fe400078e000e */
[----:B------:R-:W-:Y:S01]  /*2c750*/  IMAD.MOV.U32 R20, RZ, RZ, R15 ;  /* 0x000000ffff147224 */ /* 0x000fe200078e000f */
[----:B--2---:R0:W-:Y:S04]  /*2c760*/  STL.64 [R1+0x1038], R22 ;  /* 0x0010381601007387 */ /* 0x0041e80000100a00 */
[----:B0-----:R-:W2:Y:S01]  /*2c770*/  LDL.LU.64 R22, [R1+0x28] ;  /* 0x0000280001167983 */ /* 0x001ea20000300a00 */
        /* <DEDUP_REMOVED lines=24> */
[----:B----4-:R0:W-:Y:S01]  /*2c900*/  STL.64 [R1+0x1068], R26 ;  /* 0x0010681a01007387 */ /* 0x0101e20000100a00 */
[----:B---3--:R1:W-:Y:S03]  /*2c910*/  STL.64 [R1+0x1060], R24 ;  /* 0x0010601801007387 */ /* 0x0083e60000100a00 */
[----:B0-----:R-:W2:Y:S01]  /*2c920*/  LDL.LU.64 R26, [R1+0x38] ;  /* 0x00003800011a7983 */ /* 0x001ea20000300a00 */
[----:B------:R-:W-:-:S02]  /*2c930*/  IMAD.MOV.U32 R28, RZ, RZ, R18 ;  /* 0x000000ffff1c7224 */ /* 0x000fc400078e0012 */
[----:B------:R-:W-:Y:S02]  /*2c940*/  IMAD.MOV.U32 R18, RZ, RZ, R4 ;  /* 0x000000ffff127224 */ /* 0x000fe400078e0004 */
[----:B------:R-:W-:Y:S01]  /*2c950*/  IMAD.MOV.U32 R14, RZ, RZ, R6 ;  /* 0x000000ffff0e7224 */ /* 0x000fe200078e0006 */
[----:B------:R-:W3:Y:S01]  /*2c960*/  LDL.LU R4, [R1+0xe0] ;  /* 0x0000e00001047983 */ /* 0x000ee20000300800 */
[----:B------:R-:W3:Y:S02]  /*2c970*/  LDL.LU R5, [R1+0xe4] ;  /* 0x0000e40001057983 */ /* 0x000ee40000300800 */
[----:B------:R-:W3:Y:S02]  /*2c980*/  LDL.LU R6, [R1+0xe8] ;  /* 0x0000e80001067983 */ /* 0x000ee40000300800 */
[----:B------:R-:W3:Y:S01]  /*2c990*/  LDL.LU R7, [R1+0xec] ;  /* 0x0000ec0001077983 */ /* 0x000ee20000300800 */
[----:B------:R-:W-:Y:S01]  /*2c9a0*/  STL [R1+0xe8c], R18 ;  /* 0x000e8c1201007387 */ /* 0x000fe20000100800 */
[----:B------:R-:W-:Y:S01]  /*2c9b0*/  STL [R1+0xe88], R14 ;  /* 0x000e880e01007387 */ /* 0x000fe20000100800 */
[----:B--2---:R-:W-:Y:S01]  /*2c9c0*/  HMMA.16816.F32 R20, R8, R26, R20 ;  /* 0x0000001a0814723c */ /* 0x004fe20000001814 */
[----:B------:R-:W-:-:S02]  /*2c9d0*/  IMAD.MOV.U32 R13, RZ, RZ, R26 ;  /* 0x000000ffff0d7224 */ /* 0x000fc400078e001a */
[----:B------:R-:W-:Y:S02]  /*2c9e0*/  IMAD.MOV.U32 R12, RZ, RZ, R27 ;  /* 0x000000ffff0c7224 */ /* 0x000fe400078e001b */
[----:B------:R-:W2:Y:S01]  /*2c9f0*/  LDL.LU.64 R26, [R1+0x1068] ;  /* 0x00106800011a7983 */ /* 0x000ea20000300a00 */
[----:B-1----:R-:W2:Y:S11]  /*2ca00*/  LDL.LU.64 R24, [R1+0x1060] ;  /* 0x0010600001187983 */ /* 0x002eb60000300a00 */
[----:B------:R-:W-:Y:S06]  /*2ca10*/  @!UPT UIADD3 URZ, URZ, URZ, URZ ;  /* 0x0000003f3f3ff290 */ /* 0x000fec000fffe03f */
[----:B------:R-:W-:Y:S01]  /*2ca20*/  STL.64 [R1+0x310], R20 ;  /* 0x0003101401007387 */ /* 0x000fe20000100a00 */
[----:B------:R-:W-:Y:S02]  /*2ca30*/  IMAD.MOV.U32 R15, RZ, RZ, R22 ;  /* 0x000000ffff0f7224 */ /* 0x000fe400078e0016 */
[----:B------:R0:W-:Y:S02]  /*2ca40*/  STL.64 [R1+0x318], R22 ;  /* 0x0003181601007387 */ /* 0x0001e40000100a00 */
[----:B0-----:R-:W2:Y:S01]  /*2ca50*/  LDL.LU.64 R22, [R1+0x1058] ;  /* 0x0010580001167983 */ /* 0x001ea20000300a00 */
[----:B------:R-:W-:Y:S02]  /*2ca60*/  IMAD.MOV.U32 R16, RZ, RZ, R19 ;  /* 0x000000ffff107224 */ /* 0x000fe400078e0013 */
[----:B------:R-:W-:Y:S02]  /*2ca70*/  IMAD.MOV.U32 R19, RZ, RZ, R20 ;  /* 0x000000ffff137224 */ /* 0x000fe400078e0014 */
[----:B------:R-:W4:Y:S03]  /*2ca80*/  LDL.LU.64 R20, [R1+0x1050] ;  /* 0x0010500001147983 */ /* 0x000f260000300a00 */
[----:B------:R0:W-:Y:S02]  /*2ca90*/  STL [R1+0xe94], R19 ;  /* 0x000e941301007387 */ /* 0x0001e40000100800 */
[----:B------:R-:W-:-:S02]  /*2caa0*/  IMAD.MOV.U32 R18, RZ, RZ, R28 ;  /* 0x000000ffff127224 */ /* 0x000fc400078e001c */
[----:B0-----:R-:W-:-:S05]  /*2cab0*/  IMAD.MOV.U32 R19, RZ, RZ, R16 ;  /* 0x000000ffff137224 */ /* 0x001fca00078e0010 */
[----:B------:R-:W-:Y:S01]  /*2cac0*/  STL.64 [R1+0xff0], R18 ;  /* 0x000ff01201007387 */ /* 0x000fe20000100a00 */
[----:B------:R0:W-:Y:S01]  /*2cad0*/  STL [R1+0xe90], R15 ;  /* 0x000e900f01007387 */ /* 0x0001e20000100800 */
[C---:B--2---:R-:W-:Y:S01]  /*2cae0*/  HMMA.16816.F32 R24, R8.reuse, R22, R24 ;  /* 0x000000160818723c */ /* 0x044fe20000001818 */
[----:B0-----:R-:W-:Y:S02]  /*2caf0*/  IMAD.MOV.U32 R15, RZ, RZ, R22 ;  /* 0x000000ffff0f7224 */ /* 0x001fe400078e0016 */
[----:B------:R-:W-:Y:S11]  /*2cb00*/  IMAD.MOV.U32 R14, RZ, RZ, R23 ;  /* 0x000000ffff0e7224 */ /* 0x000ff600078e0017 */
[----:B------:R-:W-:Y:S09]  /*2cb10*/  @!UPT UIADD3 URZ, URZ, URZ, URZ ;  /* 0x0000003f3f3ff290 */ /* 0x000ff2000fffe03f */
[----:B------:R-:W-:Y:S01]  /*2cb20*/  STL.64 [R1+0x200], R24 ;  /* 0x0002001801007387 */ /* 0x000fe20000100a00 */
[----:B------:R0:W-:Y:S03]  /*2cb30*/  STL.64 [R1+0x208], R26 ;  /* 0x0002081a01007387 */ /* 0x0001e60000100a00 */
[----:B0-----:R-:W2:Y:S01]  /*2cb40*/  LDL.LU.64 R26, [R1+0x1048] ;  /* 0x00104800011a7983 */ /* 0x001ea20000300a00 */
[----:B------:R-:W2:Y:S02]  /*2cb50*/  LDL.LU.64 R24, [R1+0x1040] ;  /* 0x0010400001187983 */ /* 0x000ea40000300a00 */
[----:B------:R-:W2:Y:S02]  /*2cb60*/  LDL.LU.64 R22, [R1+0x1038] ;  /* 0x0010380001167983 */ /* 0x000ea40000300a00 */
[----:B------:R-:W-:Y:S01]  /*2cb70*/  STL.64 [R1+0x1000], R14 ;  /* 0x0010000e01007387 */ /* 0x000fe20000100a00 */
[----:B------:R0:W-:Y:S04]  /*2cb80*/  STL.64 [R1+0xff8], R12 ;  /* 0x000ff80c01007387 */ /* 0x0001e80000100a00 */
[----:B0-----:R-:W3:Y:S01]  /*2cb90*/  LDL.LU R12, [R1+0xd0] ;  /* 0x0000d000010c7983 */ /* 0x001ee20000300800 */
[----:B------:R-:W3:Y:S02]  /*2cba0*/  LDL.LU R13, [R1+0xd4] ;  /* 0x0000d400010d7983 */ /* 0x000ee40000300800 */
[----:B------:R-:W3:Y:S02]  /*2cbb0*/  LDL.LU R14, [R1+0xd8] ;  /* 0x0000d800010e7983 */ /* 0x000ee40000300800 */
[----:B------:R-:W3:Y:S01]  /*2cbc0*/  LDL.LU R15, [R1+0xdc] ;  /* 0x0000dc00010f7983 */ /* 0x000ee20000300800 */
[----:B--2---:R-:W-:Y:S01]  /*2cbd0*/  HMMA.16816.F32 R24, R8, R22, R24 ;  /* 0x000000160818723c */ /* 0x004fe20000001818 */
[----:B------:R-:W-:-:S02]  /*2cbe0*/  IMAD.MOV.U32 R17, RZ, RZ, R22 ;  /* 0x000000ffff117224 */ /* 0x000fc400078e0016 */
[----:B------:R-:W-:Y:S11]  /*2cbf0*/  IMAD.MOV.U32 R16, RZ, RZ, R23 ;  /* 0x000000ffff107224 */ /* 0x000ff600078e0017 */
[----:B------:R-:W-:Y:S09]  /*2cc00*/  @!UPT UIADD3 URZ, URZ, URZ, URZ ;  /* 0x0000003f3f3ff290 */ /* 0x000ff2000fffe03f */
[----:B------:R-:W-:Y:S01]  /*2cc10*/  STL.64 [R1+0x230], R24 ;  /* 0x0002301801007387 */ /* 0x000fe20000100a00 */
[----:B------:R0:W-:Y:S03]  /*2cc20*/  STL.64 [R1+0x238], R26 ;  /* 0x0002381a01007387 */ /* 0x0001e60000100a00 */
[----:B0-----:R-:W2:Y:S01]  /*2cc30*/  LDL.LU.64 R26, [R1+0x1030] ;  /* 0x00103000011a7983 */ /* 0x001ea20000300a00 */
[----:B------:R-:W2:Y:S02]  /*2cc40*/  LDL.LU.64 R24, [R1+0x1028] ;  /* 0x0010280001187983 */ /* 0x000ea40000300a00 */
[----:B------:R-:W2:Y:S02]  /*2cc50*/  LDL.LU.64 R22, [R1+0x1020] ;  /* 0x0010200001167983 */ /* 0x000ea40000300a00 */
[----:B--2---:R-:W-:Y:S11]  /*2cc60*/  HMMA.16816.F32 R24, R8, R22, R24 ;  /* 0x000000160818723c */ /* 0x004ff60000001818 */
[----:B------:R-:W-:Y:S11]  /*2cc70*/  @!UPT UIADD3 URZ, URZ, URZ, URZ ;  /* 0x0000003f3f3ff290 */ /* 0x000ff6000fffe03f */
[----:B------:R-:W-:Y:S01]  /*2cc80*/  @!UPT UIADD3 URZ, URZ, URZ, URZ ;  /* 0x0000003f3f3ff290 */ /* 0x000fe2000fffe03f */
[----:B------:R-:W-:Y:S01]  /*2cc90*/  STL.64 [R1+0x220], R24 ;  /* 0x0002201801007387 */ /* 0x000fe20000100a00 */
[----:B------:R0:W-:Y:S03]  /*2cca0*/  STL.64 [R1+0x228], R26 ;  /* 0x0002281a01007387 */ /* 0x0001e60000100a00 */
[----:B0-----:R-:W3:Y:S01]  /*2ccb0*/  LDL.LU.64 R26, [R1+0x1018] ;  /* 0x00101800011a7983 */ /* 0x001ee20000300a00 */
[----:B------:R0:W-:Y:S02]  /*2ccc0*/  STL.64 [R1+0xf80], R22 ;  /* 0x000f801601007387 */ /* 0x0001e40000100a00 */
[----:B----4-:R-:W-:Y:S02]  /*2ccd0*/  IMAD.MOV.U32 R19, RZ, RZ, R20 ;  /* 0x000000ffff137224 */ /* 0x010fe400078e0014 */
[----:B------:R-:W-:Y:S02]  /*2cce0*/  IMAD.MOV.U32 R18, RZ, RZ, R21 ;  /* 0x000000ffff127224 */ /* 0x000fe400078e0015 */
[----:B0-----:R-:W-:-:S02]  /*2ccf0*/  IMAD.MOV.U32 R22, RZ, RZ, R17 ;  /* 0x000000ffff167224 */ /* 0x001fc400078e0011 */
[----:B------:R-:W-:-:S05]  /*2cd00*/  IMAD.MOV.U32 R23, RZ, RZ, R16 ;  /* 0x000000ffff177224 */ /* 0x000fca00078e0010 */
[----:B------:R0:W-:Y:S01]  /*2cd10*/  STL.64 [R1+0xf98], R22 ;  /* 0x000f981601007387 */ /* 0x0001e20000100a00 */
[----:B------:R-:W2:Y:S02]  /*2cd20*/  LDL.LU R20, [R1+0xc0] ;  /* 0x0000c00001147983 */ /* 0x000ea40000300800 */
[----:B------:R-:W2:Y:S01]  /*2cd30*/  LDL.LU R21, [R1+0xc4] ;  /* 0x0000c40001157983 */ /* 0x000ea20000300800 */
[----:B0-----:R-:W2:Y:S01]  /*2cd40*/  LDL.LU R22, [R1+0xc8] ;  /* 0x0000c80001167983 */ /* 0x001ea20000300800 */
[----:B------:R-:W2:Y:S01]  /*2cd50*/  LDL.LU R23, [R1+0xcc] ;  /* 0x0000cc0001177983 */ /* 0x000ea20000300800 */
[----:B---3--:R-:W-:Y:S02]  /*2cd60*/  HMMA.16816.F32 R8, R8, R26, R4 ;  /* 0x0000001a0808723c */ /* 0x008fe40000001804 */
[----:B------:R-:W3:Y:S01]  /*2cd70*/  LDL.LU.64 R6, [R1+0x1010] ;  /* 0x0010100001067983 */ /* 0x000ee20000300a00 */
[----:B------:R-:W3:Y:S11]  /*2cd80*/  LDL.LU.64 R4, [R1+0x1008] ;  /* 0x0010080001047983 */ /* 0x000ef60000300a00 */
[----:B------:R-:W-:Y:S09]  /*2cd90*/  @!UPT UIADD3 URZ, URZ, URZ, URZ ;  /* 0x0000003f3f3ff290 */ /* 0x000ff2000fffe03f */
[----:B------:R0:W-:Y:S01]  /*2cda0*/  STL.64 [R1+0x210], R8 ;  /* 0x0002100801007387 */ /* 0x0001e20000100a00 */
[----:B------:R-:W-:Y:S03]  /*2cdb0*/  STL.64 [R1+0x218], R10 ;  /* 0x0002180a01007387 */ /* 0x000fe60000100a00 */
[----:B0-----:R-:W4:Y:S01]  /*2cdc0*/  LDL.LU R8, [R1+0x43c] ;  /* 0x00043c0001087983 */ /* 0x001f220000300800 */
[C---:B---3--:R-:W-:Y:S03]  /*2cdd0*/  HMMA.16816.F32 R16, R4.reuse, R18, R12 ;  /* 0x000000120410723c */ /* 0x048fe6000000180c */
[----:B------:R-:W3:Y:S01]  /*2cde0*/  LDL.LU.64 R14, [R1+0x1000] ;  /* 0x00100000010e7983 */ /* 0x000ee20000300a00 */
[----:B------:R-:W2:Y:S11]  /*2cdf0*/  LDL.LU.64 R12, [R1+0xff8] ;  /* 0x000ff800010c7983 */ /* 0x000eb60000300a00 */
[----:B------:R-:W-:Y:S08]  /*2ce00*/  @!UPT UIADD3 URZ, URZ, URZ, URZ ;  /* 0x0000003f3f3ff290 */ /* 0x000ff0000fffe03f */
[----:B------:R-:W-:Y:S01]  /*2ce10*/  STL.64 [R1+0x290], R16 ;  /* 0x0002901001007387 */ /* 0x000fe20000100a00 */
[----:B------:R0:W-:Y:S03]  /*2ce20*/  STL.64 [R1+0x298], R18 ;  /* 0x0002981201007387 */ /* 0x0001e60000100a00 */
[----:B0-----:R-:W2:Y:S02]  /*2ce30*/  LDL.LU.64 R18, [R1+0xff0] ;  /* 0x000ff00001127983 */ /* 0x001ea40000300a00 */
[----:B--2---:R-:W-:Y:S07]  /*2ce40*/  HMMA.16816.F32 R16, R4, R18, R20 ;  /* 0x000000120410723c */ /* 0x004fee0000001814 */
[----:B---3--:R-:W-:-:S02]  /*2ce50*/  IMAD.MOV.U32 R22, RZ, RZ, R15 ;  /* 0x000000ffff167224 */ /* 0x008fc400078e000f */
[----:B------:R-:W-:Y:S11]  /*2ce60*/  IMAD.MOV.U32 R23, RZ, RZ, R14 ;  /* 0x000000ffff177224 */ /* 0x000ff600078e000e */
[----:B------:R-:W-:Y:S03]  /*2ce70*/  @!UPT UIADD3 URZ, URZ, URZ, URZ ;  /* 0x0000003f3f3ff290 */ /* 0x000fe6000fffe03f */
[----:B------:R-:W-:Y:S01]  /*2ce80*/  STL.64 [R1+0x270], R16 ;  /* 0x0002701001007387 */ /* 0x000fe20000100a00 */
[----:B------:R-:W-:Y:S02]  /*2ce90*/  STL.64 [R1+0x278], R18 ;  /* 0x0002781201007387 */ /* 0x000fe40000100a00 */
[----:B------:R0:W-:Y:S02]  /*2cea0*/  STL.64 [R1+0xfb0], R22 ;  /* 0x000fb01601007387 */ /* 0x0001e40000100a00 */
[----:B0-----:R-:W-:Y:S02]  /*2ceb0*/  IMAD.MOV.U32 R22, RZ, RZ, R13 ;  /* 0x000000ffff167224 */ /* 0x001fe400078e000d */
[----:B------:R-:W-:-:S05]  /*2cec0*/  IMAD.MOV.U32 R23, RZ, RZ, R12 ;  /* 0x000000ffff177224 */ /* 0x000fca00078e000c */
[----:B------:R-:W-:Y:S01]  /*2ced0*/  STL.64 [R1+0xfc8], R22 ;  /* 0x000fc81601007387 */ /* 0x000fe20000100a00 */
[----:B------:R-:W4:Y:S02]  /*2cee0*/  LDL.LU R9, [R1+0x398] ;  /* 0x0003980001097983 */ /* 0x000f240000300800 */
[----:B------:R-:W2:Y:S02]  /*2cef0*/  LDL.LU R11, [R1+0x838] ;  /* 0x00083800010b7983 */ /* 0x000ea40000300800 */
[----:B--2---:R-:W-:Y:S01]  /*2cf00*/  STL [R1+0xf78], R11 ;  /* 0x000f780b01007387 */ /* 0x004fe20000100800 */
[----:B----4-:R0:W-:Y:S03]  /*2cf10*/  STL.64 [R1+0xf70], R8 ;  /* 0x000f700801007387 */ /* 0x0101e60000100a00 */
[----:B0-----:R-:W2:Y:S01]  /*2cf20*/  LDL.LU R8, [R1+0x70] ;  /* 0x0000700001087983 */ /* 0x001ea20000300800 */
[----:B------:R-:W2:Y:S02]  /*2cf30*/  LDL.LU R9, [R1+0x74] ;  /* 0x0000740001097983 */ /* 0x000ea40000300800 */
[----:B------:R-:W3:Y:S02]  /*2cf40*/  LDL.LU R10, [R1+0x78] ;  /* 0x00007800010a7983 */ /* 0x000ee40000300800 */
[----:B------:R-:W-:-:S02]  /*2cf50*/  IMAD.MOV.U32 R11, RZ, RZ, R0 ;  /* 0x000000ffff0b7224 */ /* 0x000fc400078e0000 */
[----:B------:R-:W4:Y:S04]  /*2cf60*/  LDL.LU R0, [R1+0xfe8] ;  /* 0x000fe80001007983 */ /* 0x000f280000300800 */
        /* <DEDUP_REMOVED lines=10> */
[----:B------:R-:W3:Y:S02]  /*2d010*/  LDL.LU R10, [R1+0x98] ;  /* 0x00009800010a7983 */ /* 0x000ee40000300800 */
[----:B----4-:R-:W-:-:S02]  /*2d020*/  IMAD.MOV.U32 R11, RZ, RZ, R0 ;  /* 0x000000ffff0b7224 */ /* 0x010fc400078e0000 */
[----:B------:R-:W4:Y:S04]  /*2d030*/  LDL.LU R0, [R1+0xfe4] ;  /* 0x000fe40001007983 */ /* 0x000f280000300800 */
[----:B---3--:R-:W-:Y:S01]  /*2d040*/  STL.64 [R1+0xfc0], R10 ;  /* 0x000fc00a01007387 */ /* 0x008fe20000100a00 */
[----:B--2---:R0:W-:Y:S03]  /*2d050*/  STL.64 [R1+0xfb8], R8 ;  /* 0x000fb80801007387 */ /* 0x0041e60000100a00 */
[----:B0-----:R-:W2:Y:S01]  /*2d060*/  LDL.LU R8, [R1+0xa0] ;  /* 0x0000a00001087983 */ /* 0x001ea20000300800 */
[----:B------:R-:W2:Y:S02]  /*2d070*/  LDL.LU R9, [R1+0xa4] ;  /* 0x0000a40001097983 */ /* 0x000ea40000300800 */
[----:B------:R-:W3:Y:S02]  /*2d080*/  LDL.LU R10, [R1+0xa8] ;  /* 0x0000a800010a7983 */ /* 0x000ee40000300800 */
[----:B------:R-:W3:Y:S02]  /*2d090*/  LDL.LU R11, [R1+0xac] ;  /* 0x0000ac00010b7983 */ /* 0x000ee40000300800 */
[----:B------:R-:W-:-:S02]  /*2d0a0*/  IMAD.MOV.U32 R22, RZ, RZ, R3 ;  /* 0x000000ffff167224 */ /* 0x000fc400078e0003 */
[----:B------:R-:W-:Y:S01]  /*2d0b0*/  IMAD.MOV.U32 R23, RZ, RZ, R2 ;  /* 0x000000ffff177224 */ /* 0x000fe200078e0002 */
[----:B---3--:R-:W-:Y:S01]  /*2d0c0*/  STL.64 [R1+0xfd8], R10 ;  /* 0x000fd80a01007387 */ /* 0x008fe20000100a00 */
[----:B--2---:R0:W-:Y:S03]  /*2d0d0*/  STL.64 [R1+0xfd0], R8 ;  /* 0x000fd00801007387 */ /* 0x0041e60000100a00 */
[----:B0-----:R-:W2:Y:S01]  /*2d0e0*/  LDL.LU R8, [R1+0xb0] ;  /* 0x0000b00001087983 */ /* 0x001ea20000300800 */
[----:B------:R-:W2:Y:S02]  /*2d0f0*/  LDL.LU R9, [R1+0xb4] ;  /* 0x0000b40001097983 */ /* 0x000ea40000300800 */
[----:B------:R-:W2:Y:S02]  /*2d100*/  LDL.LU R10, [R1+0xb8] ;  /* 0x0000b800010a7983 */ /* 0x000ea40000300800 */
[----:B----4-:R-:W-:-:S02]  /*2d110*/  IMAD.MOV.U32 R11, RZ, RZ, R0 ;  /* 0x000000ffff0b7224 */ /* 0x010fc400078e0000 */
[----:B------:R-:W3:Y:S01]  /*2d120*/  LDL.LU R0, [R1+0xfe0] ;  /* 0x000fe00001007983 */ /* 0x000ee20000300800 */
[----:B------:R-:W4:Y:S02]  /*2d130*/  LDL.LU R15, [R1+0x830] ;  /* 0x00083000010f7983 */ /* 0x000f240000300800 */
[----:B------:R-:W3:Y:S02]  /*2d140*/  LDL.LU R19, [R1+0x828] ;  /* 0x0008280001137983 */ /* 0x000ee40000300800 */
[----:B------:R-:W3:Y:S01]  /*2d150*/  LDL.LU R14, [R1+0x820] ;  /* 0x00082000010e7983 */ /* 0x000ee20000300800 */
[----:B------:R-:W3:Y:S01]  /*2d160*/  LDL.LU R18, [R1+0x818] ;  /* 0x0008180001127983 */ /* 0x000ee20000300800 */
[----:B------:R-:W3:Y:S02]  /*2d170*/  LDL.LU R13, [R1+0x394] ;  /* 0x00039400010d7983 */ /* 0x000ee40000300800 */
        /* <DEDUP_REMOVED lines=37> */
[----:B--2---:R-:W-:Y:S02]  /*2d3d0*/  HMMA.16816.F32 R20, R4, R22, R8 ;  /* 0x000000160414723c */ /* 0x004fe40000001808 */
[----:B------:R-:W2:Y:S01]  /*2d3e0*/  LDL.LU R11, [R1+0xf78] ;  /* 0x000f7800010b7983 */ /* 0x000ea20000300800 */
[----:B------:R-:W2:Y:S11]  /*2d3f0*/  LDL.LU.64 R8, [R1+0xf70] ;  /* 0x000f700001087983 */ /* 0x000eb60000300a00 */
[----:B------:R-:W-:Y:S09]  /*2d400*/  @!UPT UIADD3 URZ, URZ, URZ, URZ ;  /* 0x0000003f3f3ff290 */ /* 0x000ff2000fffe03f */
[----:B------:R-:W-:Y:S01]  /*2d410*/  STL.64 [R1+0x160], R20 ;  /* 0x0001601401007387 */ /* 0x000fe20000100a00 */
[----:B------:R0:W-:Y:S03]  /*2d420*/  STL.64 [R1+0x168], R22 ;  /* 0x0001681601007387 */ /* 0x0001e60000100a00 */
[----:B0-----:R-:W2:Y:S01]  /*2d430*/  LDL.LU.64 R22, [R1+0xf68] ;  /* 0x000f680001167983 */ /* 0x001ea20000300a00 */
[----:B------:R-:W2:Y:S02]  /*2d440*/  LDL.LU.64 R20, [R1+0xf60] ;  /* 0x000f600001147983 */ /* 0x000ea40000300a00 */
[----:B------:R-:W-:-:S04]  /*2d450*/  IMAD.MOV.U32 R10, RZ, RZ, c[0x0][0x188] ;  /* 0x00006200ff0a7624 */ /* 0x000fc800078e00ff */
[----:B------:R-:W-:-:S04]  /*2d460*/  IMAD.SHL.U32 R10, R10, 0x80, RZ ;  /* 0x000000800a0a7824 */ /* 0x000fc800078e00ff */
[----:B------:R-:W-:-:S05]  /*2d470*/  IMAD.SHL.U32 R10, R10, 0x2, RZ ;  /* 0x000000020a0a7824 */ /* 0x000fca00078e00ff */
[-C--:B----4-:R-:W-:Y:S02]  /*2d480*/  IADD3 R15, P4, R15, R10.reuse, RZ ;  /* 0x0000000a0f0f7210 */ /* 0x090fe40007f9e0ff */
[-C--:B---3--:R-:W-:Y:S02]  /*2d490*/  IADD3 R19, P5, R19, R10.reuse, RZ ;  /* 0x0000000a13137210 */ /* 0x088fe40007fbe0ff */
[-C--:B------:R-:W-:Y:S02]  /*2d4a0*/  IADD3 R14, P6, R14, R10.reuse, RZ ;  /* 0x0000000a0e0e7210 */ /* 0x080fe40007fde0ff */
[-C--:B------:R-:W-:Y:S01]  /*2d4b0*/  IADD3 R18, P1, R18, R10.reuse, RZ ;  /* 0x0000000a12127210 */ /* 0x080fe20007f3e0ff */
[--C-:B------:R-:W-:Y:S01]  /*2d4c0*/  IMAD.X R29, R29, 0x1, R0.reuse, P4 ;  /* 0x000000011d1d7824 */ /* 0x100fe200020e0600 */
[-C--:B------:R-:W-:Y:S01]  /*2d4d0*/  IADD3 R28, P4, R28, R10.reuse, RZ ;  /* 0x0000000a1c1c7210 */ /* 0x080fe20007f9e0ff */
[--C-:B------:R-:W-:Y:S01]  /*2d4e0*/  IMAD.X R25, R25, 0x1, R0.reuse, P5 ;  /* 0x0000000119197824 */ /* 0x100fe200028e0600 */
[-C--:B------:R-:W-:Y:S01]  /*2d4f0*/  IADD3 R24, P5, R24, R10.reuse, RZ ;  /* 0x0000000a18187210 */ /* 0x080fe20007fbe0ff */
[----:B------:R-:W-:Y:S01]  /*2d500*/  IMAD.X R3, R3, 0x1, R0, P6 ;  /* 0x0000000103037824 */ /* 0x000fe200030e0600 */
[----:B------:R-:W-:-:S02]  /*2d510*/  IADD3 R2, P6, R2, R10, RZ ;  /* 0x0000000a02027210 */ /* 0x000fc40007fde0ff */
[----:B--2---:R-:W-:Y:S02]  /*2d520*/  IADD3 R8, R8, 0x1, RZ ;  /* 0x0000000108087810 */ /* 0x004fe40007ffe0ff */
[-C--:B------:R-:W-:Y:S02]  /*2d530*/  IADD3 R9, P2, R9, R10.reuse, RZ ;  /* 0x0000000a09097210 */ /* 0x080fe40007f5e0ff */
[-C--:B------:R-:W-:Y:S01]  /*2d540*/  IADD3 R11, P3, R11, R10.reuse, RZ ;  /* 0x0000000a0b0b7210 */ /* 0x080fe20007f7e0ff */
[----:B------:R-:W-:Y:S02]  /*2d550*/  HMMA.16816.F32 R20, R4, R26, R20 ;  /* 0x0000001a0414723c */ /* 0x000fe40000001814 */
[--C-:B------:R-:W-:Y:S01]  /*2d560*/  IMAD.X R13, R13, 0x1, R0.reuse, P2 ;  /* 0x000000010d0d7824 */ /* 0x100fe200010e0600 */
[-C--:B------:R-:W-:Y:S01]  /*2d570*/  IADD3 R17, P2, R17, R10.reuse, RZ ;  /* 0x0000000a11117210 */ /* 0x080fe20007f5e0ff */
[----:B------:R-:W-:Y:S01]  /*2d580*/  IMAD.X R12, R12, 0x1, R0, P3 ;  /* 0x000000010c0c7824 */ /* 0x000fe200018e0600 */
[----:B------:R-:W-:Y:S11]  /*2d590*/  IADD3 R16, P3, R16, R10, RZ ;  /* 0x0000000a10107210 */ /* 0x000ff60007f7e0ff */
[----:B------:R-:W-:Y:S08]  /*2d5a0*/  @!UPT UIADD3 URZ, URZ, URZ, URZ ;  /* 0x0000003f3f3ff290 */ /* 0x000ff0000fffe03f */
[----:B------:R-:W-:Y:S02]  /*2d5b0*/  IMAD.MOV.U32 R5, RZ, RZ, R23 ;  /* 0x000000ffff057224 */ /* 0x000fe400078e0017 */
[----:B------:R-:W-:Y:S01]  /*2d5c0*/  IMAD.MOV.U32 R4, RZ, RZ, R22 ;  /* 0x000000ffff047224 */ /* 0x000fe200078e0016 */
[----:B------:R-:W-:Y:S01]  /*2d5d0*/  STL.64 [R1+0x150], R20 ;  /* 0x0001501401007387 */ /* 0x000fe20000100a00 */
[----:B------:R-:W-:Y:S02]  /*2d5e0*/  STL.64 [R1+0x158], R22 ;  /* 0x0001581601007387 */ /* 0x000fe40000100a00 */
[----:B------:R-:W-:Y:S02]  /*2d5f0*/  STL [R1+0x43c], R8 ;  /* 0x00043c0801007387 */ /* 0x000fe40000100800 */
[----:B------:R-:W-:Y:S01]  /*2d600*/  STL [R1+0xe9c], R5 ;  /* 0x000e9c0501007387 */ /* 0x000fe20000100800 */
[----:B------:R-:W-:Y:S01]  /*2d610*/  STL [R1+0xe98], R4 ;  /* 0x000e980401007387 */ /* 0x000fe20000100800 */
[----:B------:R-:W-:Y:S02]  /*2d620*/  STL [R1+0x398], R9 ;  /* 0x0003980901007387 */ /* 0x000fe40000100800 */
        /* <DEDUP_REMOVED lines=12> */
[----:B------:R0:W-:Y:S02]  /*2d6f0*/  STL [R1+0xf5c], R10 ;  /* 0x000f5c0a01007387 */ /* 0x0001e40000100800 */
[----:B------:R-:W-:Y:S01]  /*2d700*/  STL [R1+0x7f8], R24 ;  /* 0x0007f81801007387 */ /* 0x000fe20000100800 */
[----:B0-----:R-:W2:Y:S01]  /*2d710*/  LDL.LU R10, [R1+0x814] ;  /* 0x00081400010a7983 */ /* 0x001ea20000300800 */
[----:B------:R-:W-:Y:S02]  /*2d720*/  STL [R1+0x81c], R3 ;  /* 0x00081c0301007387 */ /* 0x000fe40000100800 */
[----:B------:R-:W3:Y:S02]  /*2d730*/  LDL.LU R4, [R1+0x804] ;  /* 0x0008040001047983 */ /* 0x000ee40000300800 */
[----:B------:R-:W-:Y:S01]  /*2d740*/  STL [R1+0x7f0], R2 ;  /* 0x0007f00201007387 */ /* 0x000fe20000100800 */
[----:B---3--:R0:W-:Y:S04]  /*2d750*/  STL [R1+0xf50], R4 ;  /* 0x000f500401007387 */ /* 0x0081e80000100800 */
[----:B0-----:R-:W3:Y:S01]  /*2d760*/  LDL.LU R4, [R1+0x7e0] ;  /* 0x0007e00001047983 */ /* 0x001ee20000300800 */
[----:B------:R-:W-:-:S05]  /*2d770*/  IMAD.MOV.U32 R22, RZ, RZ, 0x7f ;  /* 0x0000007fff167424 */ /* 0x000fca00078e00ff */
[----:B------:R-:W-:Y:S01]  /*2d780*/  IADD3 R22, R22, c[0x0][0x180], RZ ;  /* 0x0000600016167a10 */ /* 0x000fe20007ffe0ff */
[----:B---3--:R0:W-:Y:S04]  /*2d790*/  STL [R1+0xf54], R4 ;  /* 0x000f540401007387 */ /* 0x0081e80000100800 */
[----:B0-----:R-:W3:Y:S01]  /*2d7a0*/  LDL.LU R4, [R1+0x80c] ;  /* 0x00080c0001047983 */ /* 0x001ee20000300800 */
[----:B------:R-:W-:-:S04]  /*2d7b0*/  SHF.R.S32.HI R23, RZ, 0x1f, R22 ;  /* 0x0000001fff177819 */ /* 0x000fc80000011416 */
[----:B------:R-:W-:-:S04]  /*2d7c0*/  LEA.HI R23, R23, R22, RZ, 0x7 ;  /* 0x0000001617177211 */ /* 0x000fc800078f38ff */
[----:B------:R-:W-:-:S04]  /*2d7d0*/  SHF.R.S32.HI R23, RZ, 0x7, R23 ;  /* 0x00000007ff177819 */ /* 0x000fc80000011417 */
[----:B------:R-:W-:Y:S01]  /*2d7e0*/  ISETP.NE.U32.AND P0, PT, R8, R23, PT ;  /* 0x000000170800720c */ /* 0x000fe20003f05070 */
[----:B--2---:R-:W-:Y:S01]  /*2d7f0*/  IMAD.X R10, R10, 0x1, R0, P1 ;  /* 0x000000010a0a7824 */ /* 0x004fe200008e0600 */
[----:B---3--:R0:W-:Y:S04]  /*2d800*/  STL [R1+0xf58], R4 ;  /* 0x000f580401007387 */ /* 0x0081e80000100800 */
[----:B0-----:R-:W2:Y:S01]  /*2d810*/  LDL.LU R4, [R1+0x7e8] ;  /* 0x0007e80001047983 */ /* 0x001ea20000300800 */
[----:B------:R-:W3:Y:S02]  /*2d820*/  LDL.LU R5, [R1+0x7d8] ;  /* 0x0007d80001057983 */ /* 0x000ee40000300800 */
[----:B------:R-:W4:Y:S02]  /*2d830*/  LDL.LU R6, [R1+0x7fc] ;  /* 0x0007fc0001067983 */ /* 0x000f240000300800 */
[----:B------:R-:W2:Y:S01]  /*2d840*/  LDL.LU R7, [R1+0x7d0] ;  /* 0x0007d00001077983 */ /* 0x000ea20000300800 */
        /* <DEDUP_REMOVED lines=23> */
[----:B------:R0:W-:Y:S02]  /*2d9c0*/  STL [R1+0x814], R10 ;  /* 0x0008140a01007387 */ /* 0x0001e40000100800 */
[----:B0-----:R-:W2:Y:S02]  /*2d9d0*/  LDL.LU R10, [R1+0xf5c] ;  /* 0x000f5c00010a7983 */ /* 0x001ea40000300800 */
[----:B--2---:R-:W-:-:S05]  /*2d9e0*/  IADD3 R4, P1, R4, R10, RZ ;  /* 0x0000000a04047210 */ /* 0x004fca0007f3e0ff */
[----:B------:R0:W-:Y:S04]  /*2d9f0*/  STL [R1+0x7e8], R4 ;  /* 0x0007e80401007387 */ /* 0x0001e80000100800 */
[----:B0-----:R-:W2:Y:S02]  /*2da00*/  LDL.LU R4, [R1+0xf58] ;  /* 0x000f580001047983 */ /* 0x001ea40000300800 */
[----:B--2---:R-:W-:-:S05]  /*2da10*/  IMAD.X R4, R4, 0x1, R0, P2 ;  /* 0x0000000104047824 */ /* 0x004fca00010e0600 */
[----:B------:R0:W-:Y:S04]  /*2da20*/  STL [R1+0x80c], R4 ;  /* 0x00080c0401007387 */ /* 0x0001e80000100800 */
[----:B0-----:R-:W2:Y:S02]  /*2da30*/  LDL.LU R4, [R1+0xf54] ;  /* 0x000f540001047983 */ /* 0x001ea40000300800 */
[----:B--2---:R-:W-:-:S05]  /*2da40*/  IADD3 R4, P2, R4, R10, RZ ;  /* 0x0000000a04047210 */ /* 0x004fca0007f5e0ff */
[----:B------:R0:W-:Y:S04]  /*2da50*/  STL [R1+0x7e0], R4 ;  /* 0x0007e00401007387 */ /* 0x0001e80000100800 */
[----:B0-----:R-:W2:Y:S01]  /*2da60*/  LDL.LU R4, [R1+0xf50] ;  /* 0x000f500001047983 */ /* 0x001ea20000300800 */
[--C-:B----4-:R-:W-:Y:S01]  /*2da70*/  IMAD.X R6, R6, 0x1, R0.reuse, P4 ;  /* 0x0000000106067824 */ /* 0x110fe200020e0600 */
[-C--:B------:R-:W-:Y:S01]  /*2da80*/  IADD3 R7, P4, R7, R10.reuse, RZ ;  /* 0x0000000a07077210 */ /* 0x080fe20007f9e0ff */
[--C-:B------:R-:W-:Y:S01]  /*2da90*/  IMAD.X R26, R26, 0x1, R0.reuse, P5 ;  /* 0x000000011a1a7824 */ /* 0x100fe200028e0600 */
        /* <DEDUP_REMOVED lines=16> */
[----:B------:R-:W-:Y:S01]  /*2dba0*/  IADD3 R25, P2, R25, R10, RZ ;  /* 0x0000000a19197210 */ /* 0x000fe20007f5e0ff */
[----:B------:R-:W-:-:S02]  /*2dbb0*/  IMAD.X R2, R2, 0x1, R0, P4 ;  /* 0x0000000102027824 */ /* 0x000fc400020e0600 */
[----:B--2---:R-:W-:Y:S01]  /*2dbc0*/  IMAD.X R4, R4, 0x1, R0, P3 ;  /* 0x0000000104047824 */ /* 0x004fe200018e0600 */
[----:B---3--:R-:W-:-:S04]  /*2dbd0*/  IADD3 R5, P3, R5, R10, RZ ;  /* 0x0000000a05057210 */ /* 0x008fc80007f7e0ff */
[----:B------:R-:W-:Y:S01]  /*2dbe0*/  STL [R1+0x804], R4 ;  /* 0x0008040401007387 */ /* 0x000fe20000100800 */
[----:B------:R-:W-:Y:S02]  /*2dbf0*/  STL [R1+0x7d8], R5 ;  /* 0x0007d80501007387 */ /* 0x000fe40000100800 */
[----:B------:R-:W-:Y:S02]  /*2dc00*/  STL [R1+0x7fc], R6 ;  /* 0x0007fc0601007387 */ /* 0x000fe40000100800 */
[----:B------:R-:W-:Y:S01]  /*2dc10*/  STL [R1+0x7d0], R7 ;  /* 0x0007d00701007387 */ /* 0x000fe20000100800 */
[----:B------:R-:W-:Y:S01]  /*2dc20*/  STL [R1+0x7f4], R26 ;  /* 0x0007f41a01007387 */ /* 0x000fe20000100800 */
[----:B------:R-:W-:Y:S02]  /*2dc30*/  STL [R1+0x7c8], R27 ;  /* 0x0007c81b01007387 */ /* 0x000fe40000100800 */
[----:B------:R-:W-:Y:S02]  /*2dc40*/  STL [R1+0x7ec], R20 ;  /* 0x0007ec1401007387 */ /* 0x000fe40000100800 */
[----:B------:R-:W-:Y:S02]  /*2dc50*/  STL [R1+0x7c0], R21 ;  /* 0x0007c01501007387 */ /* 0x000fe40000100800 */
[--C-:B------:R-:W-:Y:S01]  /*2dc60*/  IMAD.X R11, R11, 0x1, R0.reuse, P3 ;  /* 0x000000010b0b7824 */ /* 0x100fe200018e0600 */
[----:B------:R-:W-:Y:S01]  /*2dc70*/  STL [R1+0x7e4], R22 ;  /* 0x0007e41601007387 */ /* 0x000fe20000100800 */
[----:B------:R-:W-:Y:S01]  /*2dc80*/  IADD3 R15, P3, R15, R10, RZ ;  /* 0x0000000a0f0f7210 */ /* 0x000fe20007f7e0ff */
        /* <DEDUP_REMOVED lines=12> */
[----:B------:R-:W-:-:S02]  /*2dd50*/  IMAD.X R24, R24, 0x1, R0, P3 ;  /* 0x0000000118187824 */ /* 0x000fc400018e0600 */
[----:B------:R-:W-:Y:S01]  /*2dd60*/  STL [R1+0x788], R29 ;  /* 0x0007881d01007387 */ /* 0x000fe20000100800 */
[-C--:B------:R-:W-:Y:S01]  /*2dd70*/  IADD3 R3, P3, R3, R10.reuse, RZ ;  /* 0x0000000a03037210 */ /* 0x080fe20007f7e0ff */
        /* <DEDUP_REMOVED lines=9> */
[----:B0-----:R-:W3:Y:S04]  /*2de10*/  LDL.LU R4, [R1+0x78c] ;  /* 0x00078c0001047983 */ /* 0x001ee80000300800 */
[----:B---3--:R0:W-:Y:S04]  /*2de20*/  STL [R1+0xf44], R4 ;  /* 0x000f440401007387 */ /* 0x0081e80000100800 */
[----:B0-----:R-:W3:Y:S01]  /*2de30*/  LDL.LU R4, [R1+0x768] ;  /* 0x0007680001047983 */ /* 0x001ee20000300800 */
[----:B--2---:R-:W-:-:S03]  /*2de40*/  IADD3 R0, P4, R0, R10, RZ ;  /* 0x0000000a00007210 */ /* 0x004fc60007f9e0ff */
        /* <DEDUP_REMOVED lines=30> */
[----:B--2---:R-:W-:-:S05]  /*2e030*/  IMAD.X R4, R4, 0x1, R0, P5 ;  /* 0x0000000104047824 */ /* 0x004fca00028e0600 */
[----:B------:R0:W-:Y:S04]  /*2e040*/  STL [R1+0x794], R4 ;  /* 0x0007940401007387 */ /* 0x0001e80000100800 */
[----:B0-----:R-:W2:Y:S02]  /*2e050*/  LDL.LU R4, [R1+0xf48] ;  /* 0x000f480001047983 */ /* 0x001ea40000300800 */
[----:B--2---:R-:W-:-:S05]  /*2e060*/  IADD3 R4, P5, R4, R10, RZ ;  /* 0x0000000a04047210 */ /* 0x004fca0007fbe0ff */
[----:B------:R0:W-:Y:S04]  /*2e070*/  STL [R1+0x768], R4 ;  /* 0x0007680401007387 */ /* 0x0001e80000100800 */
[----:B0-----:R-:W2:Y:S02]  /*2e080*/  LDL.LU R4, [R1+0xf44] ;  /* 0x000f440001047983 */ /* 0x001ea40000300800 */
[----:B--2---:R-:W-:-:S05]  /*2e090*/  IMAD.X R4, R4, 0x1, R0, P6 ;  /* 0x0000000104047824 */ /* 0x004fca00030e0600 */
[----:B------:R0:W-:Y:S04]  /*2e0a0*/  STL [R1+0x78c], R4 ;  /* 0x00078c0401007387 */ /* 0x0001e80000100800 */
[----:B0-----:R-:W2:Y:S01]  /*2e0b0*/  LDL.LU R4, [R1+0xf40] ;  /* 0x000f400001047983 */ /* 0x001ea20000300800 */
[--C-:B---3--:R-:W-:Y:S01]  /*2e0c0*/  IMAD.X R5, R5, 0x1, R0.reuse, P1 ;  /* 0x0000000105057824 */ /* 0x108fe200008e0600 */
[-C--:B----4-:R-:W-:Y:S01]  /*2e0d0*/  IADD3 R6, P1, R6, R10.reuse, RZ ;  /* 0x0000000a06067210 */ /* 0x090fe20007f3e0ff */
        /* <DEDUP_REMOVED lines=18> */
[----:B------:R-:W-:Y:S01]  /*2e200*/  IMAD.X R3, R3, 0x1, R0, P1 ;  /* 0x0000000103037824 */ /* 0x000fe200008e0600 */
[----:B------:R-:W-:-:S02]  /*2e210*/  IADD3 R2, P1, R2, R10, RZ ;  /* 0x0000000a02027210 */ /* 0x000fc40007f3e0ff */
[----:B--2---:R-:W-:-:S05]  /*2e220*/  IADD3 R4, P6, R4, R10, RZ ;  /* 0x0000000a04047210 */ /* 0x004fca0007fde0ff */
[----:B------:R-:W-:Y:S01]  /*2e230*/  STL [R1+0x760], R4 ;  /* 0x0007600401007387 */ /* 0x000fe20000100800 */
[----:B------:R-:W-:Y:S02]  /*2e240*/  STL [R1+0x784], R5 ;  /* 0x0007840501007387 */ /* 0x000fe40000100800 */
[----:B------:R-:W-:Y:S02]  /*2e250*/  STL [R1+0x758], R6 ;  /* 0x0007580601007387 */ /* 0x000fe40000100800 */
[----:B------:R-:W-:Y:S01]  /*2e260*/  STL [R1+0x77c], R7 ;  /* 0x00077c0701007387 */ /* 0x000fe20000100800 */
[----:B------:R-:W-:Y:S01]  /*2e270*/  STL [R1+0x750], R26 ;  /* 0x0007501a01007387 */ /* 0x000fe20000100800 */
        /* <DEDUP_REMOVED lines=16> */
[----:B------:R-:W-:-:S02]  /*2e380*/  IMAD.X R25, R25, 0x1, R0, P6 ;  /* 0x0000000119197824 */ /* 0x000fc400030e0600 */
[----:B------:R-:W-:Y:S02]  /*2e390*/  STL [R1+0x73c], R12 ;  /* 0x00073c0c01007387 */ /* 0x000fe40000100800 */
[----:B------:R-:W-:Y:S01]  /*2e3a0*/  STL [R1+0x710], R16 ;  /* 0x0007101001007387 */ /* 0x000fe20000100800 */
[----:B------:R-:W-:Y:S01]  /*2e3b0*/  IADD3 R24, P6, R24, R10, RZ ;  /* 0x0000000a18187210 */ /* 0x000fe20007fde0ff */
[----:B------:R-:W-:Y:S01]  /*2e3c0*/  STL [R1+0x734], R29 ;  /* 0x0007341d01007387 */ /* 0x000fe20000100800 */
[----:B------:R-:W-:Y:S02]  /*2e3d0*/  STL [R1+0x708], R28 ;  /* 0x0007081c01007387 */ /* 0x000fe40000100800 */
[----:B------:R-:W-:Y:S02]  /*2e3e0*/  STL [R1+0x72c], R25 ;  /* 0x00072c1901007387 */ /* 0x000fe40000100800 */
[----:B------:R0:W-:Y:S01]  /*2e3f0*/  STL [R1+0xf3c], R10 ;  /* 0x000f3c0a01007387 */ /* 0x0001e20000100800 */
[----:B------:R-:W-:Y:S04]  /*2e400*/  STL [R1+0x700], R24 ;  /* 0x0007001801007387 */ /* 0x000fe80000100800 */
        /* <DEDUP_REMOVED lines=8> */
[----:B--2---:R-:W-:-:S03]  /*2e490*/  IMAD.X R10, R10, 0x1, R0, P2 ;  /* 0x000000010a0a7824 */ /* 0x004fc600010e0600 */
        /* <DEDUP_REMOVED lines=531> */
[----:B------:R0:W-:Y:S02]  /*305d0*/  STL [R1+0x488], R2 ;  /* 0x0004880201007387 */ /* 0x0001e40000100800 */
[----:B0-----:R-:W3:Y:S01]  /*305e0*/  LDL.LU R2, [R1+0xbcc] ;  /* 0x000bcc0001027983 */ /* 0x001ee20000300800 */
        /* <DEDUP_REMOVED lines=19> */
[--C-:B------:R-:W-:Y:S01]  /*30720*/  IMAD.X R15, R15, 0x1, R0.reuse, P4 ;  /* 0x000000010f0f7824 */ /* 0x100fe200020e0600 */
[----:B------:R-:W-:Y:S01]  /*30730*/  IADD3 R19, P4, R19, UR8, RZ ;  /* 0x0000000813137c10 */ /* 0x000fe2000ff9e0ff */
[--C-:B------:R-:W-:Y:S01]  /*30740*/  IMAD.X R14, R14, 0x1, R0.reuse, P5 ;  /* 0x000000010e0e7824 */ /* 0x100fe200028e0600 */
[----:B------:R-:W-:Y:S01]  /*30750*/  IADD3 R18, P5, R18, UR8, RZ ;  /* 0x0000000812127c10 */ /* 0x000fe2000ffbe0ff */
[--C-:B------:R-:W-:Y:S01]  /*30760*/  IMAD.X R13, R13, 0x1, R0.reuse, P6 ;  /* 0x000000010d0d7824 */ /* 0x100fe200030e0600 */
[----:B------:R-:W-:Y:S01]  /*30770*/  IADD3 R17, P6, R17, UR8, RZ ;  /* 0x0000000811117c10 */ /* 0x000fe2000ffde0ff */
[--C-:B------:R-:W-:Y:S01]  /*30780*/  IMAD.X R12, R12, 0x1, R0.reuse, P1 ;  /* 0x000000010c0c7824 */ /* 0x100fe200008e0600 */
[----:B------:R-:W-:Y:S01]  /*30790*/  IADD3 R16, P1, R16, UR8, RZ ;  /* 0x0000000810107c10 */ /* 0x000fe2000ff3e0ff */
[----:B------:R-:W-:Y:S01]  /*307a0*/  IMAD.X R29, R29, 0x1, R0, P2 ;  /* 0x000000011d1d7824 */ /* 0x000fe200010e0600 */
[----:B------:R-:W-:-:S02]  /*307b0*/  IADD3 R28, P2, R28, UR8, RZ ;  /* 0x000000081c1c7c10 */ /* 0x000fc4000ff5e0ff */
        /* <DEDUP_REMOVED lines=25> */
[----:B------:R0:W-:Y:S01]  /*30950*/  STL [R1+0xea0], R0 ;  /* 0x000ea00001007387 */ /* 0x0001e20000100800 */
[----:B------:R-:W-:Y:S02]  /*30960*/  STL [R1+0x44c], R29 ;  /* 0x00044c1d01007387 */ /* 0x000fe40000100800 */
[----:B------:R-:W-:Y:S02]  /*30970*/  STL [R1+0xbd4], R28 ;  /* 0x000bd41c01007387 */ /* 0x000fe40000100800 */
[----:B------:R-:W-:Y:S01]  /*30980*/  STL [R1+0x444], R25 ;  /* 0x0004441901007387 */ /* 0x000fe20000100800 */
[----:B0-----:R-:W2:Y:S01]  /*30990*/  LDL.LU R0, [R1+0x84c] ;  /* 0x00084c0001007983 */ /* 0x001ea20000300800 */
[----:B------:R-:W-:Y:S02]  /*309a0*/  IADD3 R24, P3, R24, UR8, RZ ;  /* 0x0000000818187c10 */ /* 0x000fe4000ff7e0ff */
[----:B------:R-:W-:-:S03]  /*309b0*/  IADD3.X R3, R3, UR5, RZ, P4, !PT ;  /* 0x0000000503037c10 */ /* 0x000fc6000a7fe4ff */
[----:B------:R-:W-:Y:S04]  /*309c0*/  STL [R1+0xbd0], R24 ;  /* 0x000bd01801007387 */ /* 0x000fe80000100800 */
[----:B--2---:R0:W-:Y:S01]  /*309d0*/  STL [R1+0xedc], R0 ;  /* 0x000edc0001007387 */ /* 0x0041e20000100800 */
[----:B------:R-:W-:Y:S03]  /*309e0*/  STL [R1+0x854], R3 ;  /* 0x0008540301007387 */ /* 0x000fe60000100800 */
[----:B0-----:R-:W2:Y:S01]  /*309f0*/  LDL.LU R0, [R1+0xbc8] ;  /* 0x000bc80001007983 */ /* 0x001ea20000300800 */
[----:B------:R-:W-:-:S05]  /*30a00*/  IADD3 R2, P4, R2, UR8, RZ ;  /* 0x0000000802027c10 */ /* 0x000fca000ff9e0ff */
[----:B------:R-:W-:Y:S04]  /*30a10*/  STL [R1+0xbcc], R2 ;  /* 0x000bcc0201007387 */ /* 0x000fe80000100800 */
[----:B--2---:R0:W-:Y:S04]  /*30a20*/  STL [R1+0xee0], R0 ;  /* 0x000ee00001007387 */ /* 0x0041e80000100800 */
        /* <DEDUP_REMOVED lines=29> */
[----:B--2---:R-:W-:-:S05]  /*30c00*/  IADD3.X R0, R0, UR5, RZ, P5, !PT ;  /* 0x0000000500007c10 */ /* 0x004fca000affe4ff */
[----:B------:R0:W-:Y:S04]  /*30c10*/  STL [R1+0x440], R0 ;  /* 0x0004400001007387 */ /* 0x0001e80000100800 */
[----:B0-----:R-:W2:Y:S02]  /*30c20*/  LDL.LU R0, [R1+0xee0] ;  /* 0x000ee00001007983 */ /* 0x001ea40000300800 */
[----:B--2---:R-:W-:-:S05]  /*30c30*/  IADD3 R0, P5, R0, UR8, RZ ;  /* 0x0000000800007c10 */ /* 0x004fca000ffbe0ff */
[----:B------:R0:W-:Y:S04]  /*30c40*/  STL [R1+0xbc8], R0 ;  /* 0x000bc80001007387 */ /* 0x0001e80000100800 */
[----:B0-----:R-:W2:Y:S01]  /*30c50*/  LDL.LU R0, [R1+0xedc] ;  /* 0x000edc0001007983 */ /* 0x001ea20000300800 */
[----:B----4-:R-:W-:Y:S01]  /*30c60*/  IADD3.X R5, R5, UR5, RZ, P1, !PT ;  /* 0x0000000505057c10 */ /* 0x010fe20008ffe4ff */
[----:B---3--:R-:W-:Y:S01]  /*30c70*/  IADD3 R6, P1, R6, UR8, RZ ;  /* 0x0000000806067c10 */ /* 0x008fe2000ff3e0ff */
[----:B------:R-:W-:Y:S01]  /*30c80*/  IADD3.X R7, R7, UR5, RZ, P2, !PT ;  /* 0x0000000507077c10 */ /* 0x000fe200097fe4ff */
[----:B------:R-:W-:Y:S01]  /*30c90*/  IADD3 R26, P2, R26, UR8, RZ ;  /* 0x000000081a1a7c10 */ /* 0x000fe2000ff5e0ff */
        /* <DEDUP_REMOVED lines=16> */
[----:B--2---:R-:W-:Y:S01]  /*30da0*/  IADD3.X R0, R0, UR5, RZ, P6, !PT ;  /* 0x0000000500007c10 */ /* 0x004fe2000b7fe4ff */
[----:B------:R-:W-:-:S04]  /*30db0*/  IADD3 R4, P6, R4, UR8, RZ ;  /* 0x0000000804047c10 */ /* 0x000fc8000ffde0ff */
[----:B------:R0:W-:Y:S01]  /*30dc0*/  STL [R1+0x84c], R0 ;  /* 0x00084c0001007387 */ /* 0x0001e20000100800 */
[----:B------:R-:W-:Y:S02]  /*30dd0*/  STL [R1+0xbc0], R4 ;  /* 0x000bc00401007387 */ /* 0x000fe40000100800 */
[----:B------:R-:W-:Y:S02]  /*30de0*/  STL [R1+0x848], R5 ;  /* 0x0008480501007387 */ /* 0x000fe40000100800 */
[----:B------:R-:W-:Y:S01]  /*30df0*/  STL [R1+0xbb8], R6 ;  /* 0x000bb80601007387 */ /* 0x000fe20000100800 */
[----:B------:R-:W-:Y:S01]  /*30e00*/  STL [R1+0x844], R7 ;  /* 0x0008440701007387 */ /* 0x000fe20000100800 */
[----:B------:R-:W-:Y:S02]  /*30e10*/  STL [R1+0xbb0], R26 ;  /* 0x000bb01a01007387 */ /* 0x000fe40000100800 */
[----:B------:R-:W-:Y:S02]  /*30e20*/  STL [R1+0x840], R27 ;  /* 0x0008401b01007387 */ /* 0x000fe40000100800 */
[----:B------:R-:W-:Y:S01]  /*30e30*/  STL [R1+0xba8], R20 ;  /* 0x000ba81401007387 */ /* 0x000fe20000100800 */
[----:B------:R-:W-:Y:S01]  /*30e40*/  IADD3.X R9, R9, UR5, RZ, P6, !PT ;  /* 0x0000000509097c10 */ /* 0x000fe2000b7fe4ff */
[----:B------:R-:W-:Y:S01]  /*30e50*/  STL [R1+0x83c], R21 ;  /* 0x00083c1501007387 */ /* 0x000fe20000100800 */
[----:B------:R-:W-:Y:S01]  /*30e60*/  IADD3 R10, P6, R10, UR8, RZ ;  /* 0x000000080a0a7c10 */ /* 0x000fe2000ffde0ff */
        /* <DEDUP_REMOVED lines=11> */
[----:B------:R-:W-:Y:S01]  /*30f20*/  IADD3.X R28, R28, UR5, RZ, P6, !PT ;  /* 0x000000051c1c7c10 */ /* 0x000fe2000b7fe4ff */
[----:B------:R-:W-:Y:S01]  /*30f30*/  STL [R1+0xb9c], R17 ;  /* 0x000b9c1101007387 */ /* 0x000fe20000100800 */
[----:B------:R-:W-:Y:S01]  /*30f40*/  IADD3 R25, P6, R25, UR8, RZ ;  /* 0x0000000819197c10 */ /* 0x000fe2000ffde0ff */
[----:B------:R-:W-:Y:S01]  /*30f50*/  STL [R1+0xb70], R12 ;  /* 0x000b700c01007387 */ /* 0x000fe20000100800 */
[----:B------:R-:W-:Y:S02]  /*30f60*/  STL [R1+0xb94], R16 ;  /* 0x000b941001007387 */ /* 0x000fe40000100800 */
[----:B------:R-:W-:Y:S02]  /*30f70*/  STL [R1+0xb68], R29 ;  /* 0x000b681d01007387 */ /* 0x000fe40000100800 */
[----:B------:R-:W-:Y:S01]  /*30f80*/  STL [R1+0xb8c], R28 ;  /* 0x000b8c1c01007387 */ /* 0x000fe20000100800 */
[----:B------:R-:W-:Y:S01]  /*30f90*/  STL [R1+0xb60], R25 ;  /* 0x000b601901007387 */ /* 0x000fe20000100800 */
[----:B0-----:R-:W2:Y:S01]  /*30fa0*/  LDL.LU R0, [R1+0xb48] ;  /* 0x000b480001007983 */ /* 0x001ea20000300800 */
[----:B------:R-:W-:Y:S01]  /*30fb0*/  IADD3.X R24, R24, UR5, RZ, P1, !PT ;  /* 0x0000000518187c10 */ /* 0x000fe20008ffe4ff */
[----:B------:R-:W-:-:S04]  /*30fc0*/  IADD3 R3, P1, R3, UR8, RZ ;  /* 0x0000000803037c10 */ /* 0x000fc8000ff3e0ff */
[----:B------:R-:W-:Y:S04]  /*30fd0*/  STL [R1+0xb84], R24 ;  /* 0x000b841801007387 */ /* 0x000fe80000100800 */
[----:B--2---:R0:W-:Y:S01]  /*30fe0*/  STL [R1+0xed4], R0 ;  /* 0x000ed40001007387 */ /* 0x0041e20000100800 */
[----:B------:R-:W-:Y:S03]  /*30ff0*/  STL [R1+0xb58], R3 ;  /* 0x000b580301007387 */ /* 0x000fe60000100800 */
[----:B0-----:R-:W2:Y:S01]  /*31000*/  LDL.LU R0, [R1+0xb74] ;  /* 0x000b740001007983 */ /* 0x001ea20000300800 */
[----:B------:R-:W-:-:S05]  /*31010*/  IADD3.X R2, R2, UR5, RZ, P2, !PT ;  /* 0x0000000502027c10 */ /* 0x000fca00097fe4ff */
        /* <DEDUP_REMOVED lines=31> */
[----:B--2---:R-:W-:-:S05]  /*31210*/  IADD3 R0, P2, R0, UR8, RZ ;  /* 0x0000000800007c10 */ /* 0x004fca000ff5e0ff */
[----:B------:R0:W-:Y:S04]  /*31220*/  STL [R1+0xb50], R0 ;  /* 0x000b500001007387 */ /* 0x0001e80000100800 */
[----:B0-----:R-:W2:Y:S02]  /*31230*/  LDL.LU R0, [R1+0xed8] ;  /* 0x000ed80001007983 */ /* 0x001ea40000300800 */
[----:B--2---:R-:W-:-:S05]  /*31240*/  IADD3.X R0, R0, UR5, RZ, P3, !PT ;  /* 0x0000000500007c10 */ /* 0x004fca0009ffe4ff */
[----:B------:R0:W-:Y:S04]  /*31250*/  STL [R1+0xb74], R0 ;  /* 0x000b740001007387 */ /* 0x0001e80000100800 */
[----:B0-----:R-:W2:Y:S01]  /*31260*/  LDL.LU R0, [R1+0xed4] ;  /* 0x000ed40001007983 */ /* 0x001ea20000300800 */
[----:B---3--:R-:W-:Y:S01]  /*31270*/  IADD3.X R4, R4, UR5, RZ, P4, !PT ;  /* 0x0000000504047c10 */ /* 0x008fe2000a7fe4ff */
[----:B----4-:R-:W-:Y:S01]  /*31280*/  IADD3 R5, P4, R5, UR8, RZ ;  /* 0x0000000805057c10 */ /* 0x010fe2000ff9e0ff */
        /* <DEDUP_REMOVED lines=18> */
[----:B------:R-:W-:-:S02]  /*313b0*/  IADD3.X R25, R25, UR5, RZ, P4, !PT ;  /* 0x0000000519197c10 */ /* 0x000fc4000a7fe4ff */
[----:B--2---:R-:W-:-:S05]  /*313c0*/  IADD3 R0, P3, R0, UR8, RZ ;  /* 0x0000000800007c10 */ /* 0x004fca000ff7e0ff */
[----:B------:R0:W-:Y:S01]  /*313d0*/  STL [R1+0xb48], R0 ;  /* 0x000b480001007387 */ /* 0x0001e20000100800 */
[----:B------:R-:W-:Y:S02]  /*313e0*/  STL [R1+0xb6c], R4 ;  /* 0x000b6c0401007387 */ /* 0x000fe40000100800 */
[----:B------:R-:W-:Y:S02]  /*313f0*/  STL [R1+0xb40], R5 ;  /* 0x000b400501007387 */ /* 0x000fe40000100800 */
[----:B------:R-:W-:Y:S01]  /*31400*/  STL [R1+0xb64], R6 ;  /* 0x000b640601007387 */ /* 0x000fe20000100800 */
[----:B------:R-:W-:Y:S01]  /*31410*/  STL [R1+0xb38], R7 ;  /* 0x000b380701007387 */ /* 0x000fe20000100800 */
        /* <DEDUP_REMOVED lines=24> */
[----:B------:R-:W-:Y:S02]  /*315a0*/  STL [R1+0xb0c], R25 ;  /* 0x000b0c1901007387 */ /* 0x000fe40000100800 */
[----:B0-----:R-:W2:Y:S01]  /*315b0*/  LDL.LU R0, [R1+0xaf4] ;  /* 0x000af40001007983 */ /* 0x001ea20000300800 */
[----:B------:R-:W-:-:S02]  /*315c0*/  IADD3 R24, P4, R24, UR8, RZ ;  /* 0x0000000818187c10 */ /* 0x000fc4000ff9e0ff */
        /* <DEDUP_REMOVED lines=549> */
[----:B------:R-:W-:Y:S02]  /*33820*/  IADD3.X R8, R8, UR5, RZ, P2, !PT ;  /* 0x0000000508087c10 */ /* 0x000fe400097fe4ff */
[----:B------:R-:W-:Y:S02]  /*33830*/  IADD3.X R9, R9, UR5, RZ, P3, !PT ;  /* 0x0000000509097c10 */ /* 0x000fe40009ffe4ff */
[----:B------:R-:W-:Y:S02]  /*33840*/  IADD3.X R11, R11, UR5, RZ, P5, !PT ;  /* 0x000000050b0b7c10 */ /* 0x000fe4000affe4ff */
[----:B------:R-:W-:Y:S02]  /*33850*/  IADD3.X R10, R10, UR5, RZ, P4, !PT ;  /* 0x000000050a0a7c10 */ /* 0x000fe4000a7fe4ff */
[----:B--2---:R-:W-:-:S05]  /*33860*/  IADD3 R0, P6, R0, UR8, RZ ;  /* 0x0000000800007c10 */ /* 0x004fca000ffde0ff */
[----:B------:R0:W-:Y:S04]  /*33870*/  STL [R1+0xbf8], R0 ;  /* 0x000bf80001007387 */ /* 0x0001e80000100800 */
[----:B0-----:R0:W5:Y:S01]  /*33880*/  LDL.LU R0, [R1+0xea0] ;  /* 0x000ea00001007983 */ /* 0x0011620000300800 */
[----:B------:R1:W-:Y:S03]  /*33890*/  STL [R1+0x884], R5 ;  /* 0x0008840501007387 */ /* 0x0003e60000100800 */
[----:B-1----:R0:W5:Y:S01]  /*338a0*/  LDL.LU R5, [R1+0xe9c] ;  /* 0x000e9c0001057983 */ /* 0x0021620000300800 */
[----:B------:R1:W-:Y:S03]  /*338b0*/  STL [R1+0xc00], R4 ;  /* 0x000c000401007387 */ /* 0x0003e60000100800 */
[----:B-1----:R0:W5:Y:S01]  /*338c0*/  LDL.LU R4, [R1+0xe98] ;  /* 0x000e980001047983 */ /* 0x0021620000300800 */
[----:B------:R1:W-:Y:S03]  /*338d0*/  STL [R1+0x87c], R19 ;  /* 0x00087c1301007387 */ /* 0x0003e60000100800 */
[----:B-1----:R0:W5:Y:S01]  /*338e0*/  LDL.LU R19, [R1+0xe94] ;  /* 0x000e940001137983 */ /* 0x0021620000300800 */
[----:B------:R1:W-:Y:S01]  /*338f0*/  STL [R1+0xc08], R15 ;  /* 0x000c080f01007387 */ /* 0x0003e20000100800 */
[----:B------:R-:W-:-:S02]  /*33900*/  IADD3.X R28, R28, UR5, RZ, P6, !PT ;  /* 0x000000051c1c7c10 */ /* 0x000fc4000b7fe4ff */
[----:B-1----:R0:W5:Y:S01]  /*33910*/  LDL.LU R15, [R1+0xe90] ;  /* 0x000e9000010f7983 */ /* 0x0021620000300800 */
[----:B------:R1:W-:Y:S01]  /*33920*/  STL [R1+0x874], R18 ;  /* 0x0008741201007387 */ /* 0x0003e20000100800 */
[----:B------:R-:W-:Y:S02]  /*33930*/  IADD3 R29, P6, R29, UR8, RZ ;  /* 0x000000081d1d7c10 */ /* 0x000fe4000ffde0ff */
[----:B-1----:R0:W5:Y:S01]  /*33940*/  LDL.LU R18, [R1+0xe8c] ;  /* 0x000e8c0001127983 */ /* 0x0021620000300800 */
[----:B------:R1:W-:Y:S03]  /*33950*/  STL [R1+0xc10], R14 ;  /* 0x000c100e01007387 */ /* 0x0003e60000100800 */
        /* <DEDUP_REMOVED lines=16> */
[----:B------:R1:W-:Y:S03]  /*33a60*/  STL [R1+0xc2c], R25 ;  /* 0x000c2c1901007387 */ /* 0x0003e60000100800 */
[----:B-1----:R0:W5:Y:S01]  /*33a70*/  LDL.LU R25, [R1+0xe68] ;  /* 0x000e680001197983 */ /* 0x0021620000300800 */
[----:B------:R1:W-:Y:S03]  /*33a80*/  STL [R1+0x860], R2 ;  /* 0x0008600201007387 */ /* 0x0003e60000100800 */
[----:B-1----:R0:W5:Y:S01]  /*33a90*/  LDL.LU R2, [R1+0xe64] ;  /* 0x000e640001027983 */ /* 0x0021620000300800 */
[----:B------:R1:W-:Y:S03]  /*33aa0*/  STL [R1+0xc28], R3 ;  /* 0x000c280301007387 */ /* 0x0003e60000100800 */
[----:B-1----:R0:W5:Y:S01]  /*33ab0*/  LDL.LU R3, [R1+0xe60] ;  /* 0x000e600001037983 */ /* 0x0021620000300800 */
[----:B------:R0:W-:Y:S02]  /*33ac0*/  STL [R1+0x85c], R6 ;  /* 0x00085c0601007387 */ /* 0x0001e40000100800 */
[----:B------:R0:W-:Y:S02]  /*33ad0*/  STL [R1+0xc24], R7 ;  /* 0x000c240701007387 */ /* 0x0001e40000100800 */
[----:B------:R0:W-:Y:S01]  /*33ae0*/  STL [R1+0x858], R26 ;  /* 0x0008581a01007387 */ /* 0x0001e20000100800 */
[----:B------:R0:W-:Y:S01]  /*33af0*/  STL [R1+0xc20], R27 ;  /* 0x000c201b01007387 */ /* 0x0001e20000100800 */
        /* <DEDUP_REMOVED lines=8> */
[----:B------:R-:W-:Y:S01]  /*33b80*/  @!P0 CALL.REL.NOINC `(.L_x_2) ;  /* 0x0000001000008944 */ /* 0x000fe20003c00000 */
[----:B------:R-:W-:Y:S05]  /*33b90*/  BRA `(.L_x_3) ;  /* 0xfffdf8f000007947 */ /* 0x000fea000383ffff */
.L_x_2:
[----:B-----5:R-:W2:Y:S04]  /*33ba0*/  LDL.LU R0, [R1+0x230] ;  /* 0x0002300001007983 */ /* 0x020ea80000300800 */
[----:B--2---:R1:W-:Y:S04]  /*33bb0*/  STL [R1+0xefc], R0 ;  /* 0x000efc0001007387 */ /* 0x0043e80000100800 */
[----:B-1----:R-:W2:Y:S04]  /*33bc0*/  LDL.LU R0, [R1+0x1d4] ;  /* 0x0001d40001007983 */ /* 0x002ea80000300800 */
        /* <DEDUP_REMOVED lines=28> */
[----:B--2---:R1:W-:Y:S02]  /*33d90*/  STL [R1+0xf70], R0 ;  /* 0x000f700001007387 */ /* 0x0043e40000100800 */
[----:B-1----:R-:W-:-:S02]  /*33da0*/  IMAD.MOV.U32 R0, RZ, RZ, R4 ;  /* 0x000000ffff007224 */ /* 0x002fc400078e0004 */
[----:B------:R-:W2:Y:S04]  /*33db0*/  LDL.LU R4, [R1+0x204] ;  /* 0x0002040001047983 */ /* 0x000ea80000300800 */
        /* <DEDUP_REMOVED lines=31> */
[----:B0-----:R-:W3:Y:S04]  /*33fb0*/  LDL.LU R6, [R1+0x1fc] ;  /* 0x0001fc0001067983 */ /* 0x001ee80000300800 */
[----:B------:R-:W3:Y:S04]  /*33fc0*/  LDL.LU R7, [R1+0x1f8] ;  /* 0x0001f80001077983 */ /* 0x000ee80000300800 */
[----:B------:R-:W4:Y:S04]  /*33fd0*/  LDL.LU R26, [R1+0x28c] ;  /* 0x00028c00011a7983 */ /* 0x000f280000300800 */
[----:B------:R-:W4:Y:S04]  /*33fe0*/  LDL.LU R27, [R1+0x288] ;  /* 0x00028800011b7983 */ /* 0x000f280000300800 */
        /* <DEDUP_REMOVED lines=22> */
[----:B------:R0:W-:Y:S01]  /*34150*/  STL [R1+0xe78], R16 ;  /* 0x000e781001007387 */ /* 0x0001e20000100800 */
[----:B------:R-:W-:-:S03]  /*34160*/  F2FP.PACK_AB R0, R4, R0 ;  /* 0x000000000400723e */ /* 0x000fc600000000ff */
        /* <DEDUP_REMOVED lines=13> */
[----:B------:R-:W2:Y:S04]  /*34240*/  LDL.LU R4, [R1+0xf74] ;  /* 0x000f740001047983 */ /* 0x000ea80000300800 */
[----:B------:R0:W-:Y:S04]  /*34250*/  STL [R1+0x9c], R0 ;  /* 0x00009c0001007387 */ /* 0x0001e80000100800 */
[----:B0-----:R-:W2:Y:S02]  /*34260*/  LDL.LU R0, [R1+0xf70] ;  /* 0x000f700001007983 */ /* 0x001ea40000300800 */
[----:B--2---:R-:W-:-:S02]  /*34270*/  F2FP.PACK_AB R0, R4, R0 ;  /* 0x000000000400723e */ /* 0x004fc400000000ff */
        /* <DEDUP_REMOVED lines=54> */
[----:B0-----:R-:W2:Y:S01]  /*345e0*/  LDL.LU R0, [R1+0xf00] ;  /* 0x000f000001007983 */ /* 0x001ea20000300800 */
[----:B------:R-:W-:Y:S02]  /*345f0*/  F2FP.PACK_AB R2, R2, R24 ;  /* 0x000000180202723e */ /* 0x000fe400000000ff */
[----:B------:R-:W-:-:S02]  /*34600*/  F2FP.PACK_AB R24, R25, R29 ;  /* 0x0000001d1918723e */ /* 0x000fc400000000ff */
[----:B--2---:R-:W-:Y:S02]  /*34610*/  F2FP.PACK_AB R3, R0, R3 ;  /* 0x000000030003723e */ /* 0x004fe400000000ff */
[----:B------:R-:W2:Y:S01]  /*34620*/  LDL.LU R0, [R1+0xefc] ;  /* 0x000efc0001007983 */ /* 0x000ea20000300800 */
[----:B------:R-:W-:-:S03]  /*34630*/  F2FP.PACK_AB R12, R19, R12 ;  /* 0x0000000c130c723e */ /* 0x000fc600000000ff */
[----:B------:R0:W-:Y:S04]  /*34640*/  STL [R1+0x60], R3 ;  /* 0x0000600301007387 */ /* 0x0001e80000100800 */
[----:B------:R1:W-:Y:S04]  /*34650*/  STL [R1+0x5c], R2 ;  /* 0x00005c0201007387 */ /* 0x0003e80000100800 */
[----:B------:R-:W-:Y:S01]  /*34660*/  STL [R1+0x58], R24 ;  /* 0x0000581801007387 */ /* 0x000fe20000100800 */
[----:B0-----:R-:W-:Y:S02]  /*34670*/  F2FP.PACK_AB R3, R28, R16 ;  /* 0x000000101c03723e */ /* 0x001fe400000000ff */
[----:B-1----:R-:W-:-:S03]  /*34680*/  F2FP.PACK_AB R2, R17, R18 ;  /* 0x000000121102723e */ /* 0x002fc600000000ff */
[----:B------:R0:W-:Y:S04]  /*34690*/  STL [R1+0x54], R3 ;  /* 0x0000540301007387 */ /* 0x0001e80000100800 */
[----:B------:R-:W-:Y:S04]  /*346a0*/  STL [R1+0x50], R2 ;  /* 0x0000500201007387 */ /* 0x000fe80000100800 */
[----:B------:R-:W-:Y:S01]  /*346b0*/  STL [R1+0x4c], R12 ;  /* 0x00004c0c01007387 */ /* 0x000fe20000100800 */
[----:B0-----:R-:W-:-:S05]  /*346c0*/  F2FP.PACK_AB R3, R13, R14 ;  /* 0x0000000e0d03723e */ /* 0x001fca00000000ff */
[----:B------:R3:W-:Y:S02]  /*346d0*/  STL [R1+0x48], R3 ;  /* 0x0000480301007387 */ /* 0x0007e40000100800 */
[----:B---3--:R-:W-:Y:S02]  /*346e0*/  F2FP.PACK_AB R3, R6, R7 ;  /* 0x000000070603723e */ /* 0x008fe400000000ff */
[----:B--2---:R-:W-:Y:S02]  /*346f0*/  F2FP.PACK_AB R2, R15, R0 ;  /* 0x000000000f02723e */ /* 0x004fe400000000ff */
[----:B------:R-:W-:-:S03]  /*34700*/  F2FP.PACK_AB R0, R4, R5 ;  /* 0x000000050400723e */ /* 0x000fc600000000ff */
[----:B------:R4:W-:Y:S04]  /*34710*/  STL [R1+0x44], R2 ;  /* 0x0000440201007387 */ /* 0x0009e80000100800 */
[----:B------:R0:W-:Y:S04]  /*34720*/  STL [R1+0x40], R0 ;  /* 0x0000400001007387 */ /* 0x0001e80000100800 */
[----:B------:R1:W-:Y:S01]  /*34730*/  STL [R1+0x3c], R3 ;  /* 0x00003c0301007387 */ /* 0x0003e20000100800 */
[----:B----4-:R-:W-:Y:S02]  /*34740*/  F2FP.PACK_AB R2, R26, R27 ;  /* 0x0000001b1a02723e */ /* 0x010fe400000000ff */
[----:B0-----:R-:W-:-:S03]  /*34750*/  F2FP.PACK_AB R0, R20, R21 ;  /* 0x000000151400723e */ /* 0x001fc600000000ff */
[----:B------:R0:W-:Y:S01]  /*34760*/  STL [R1+0x38], R2 ;  /* 0x0000380201007387 */ /* 0x0001e20000100800 */
[----:B-1----:R-:W-:-:S03]  /*34770*/  F2FP.PACK_AB R3, R22, R23 ;  /* 0x000000171603723e */ /* 0x002fc600000000ff */
[----:B------:R1:W-:Y:S04]  /*34780*/  STL [R1+0x34], R0 ;  /* 0x0000340001007387 */ /* 0x0003e80000100800 */
[----:B------:R-:W-:Y:S01]  /*34790*/  STL [R1+0x30], R3 ;  /* 0x0000300301007387 */ /* 0x000fe20000100800 */
[----:B0-----:R-:W-:-:S03]  /*347a0*/  F2FP.PACK_AB R2, R8, R9 ;  /* 0x000000090802723e */ /* 0x001fc600000000ff */
[----:B------:R-:W2:Y:S01]  /*347b0*/  LDL.LU R7, [R1+0x1e8] ;  /* 0x0001e80001077983 */ /* 0x000ea20000300800 */
[----:B-1----:R-:W-:-:S03]  /*347c0*/  F2FP.PACK_AB R0, R10, R11 ;  /* 0x0000000b0a00723e */ /* 0x002fc600000000ff */
        /* <DEDUP_REMOVED lines=22> */
[----:B------:R-:W3:Y:S04]  /*34930*/  LDL.LU R6, [R1+0x2c8] ;  /* 0x0002c80001067983 */ /* 0x000ee80000300800 */
[----:B---3--:R0:W-:Y:S04]  /*34940*/  STL [R1+0xea8], R6 ;  /* 0x000ea80601007387 */ /* 0x0081e80000100800 */
[----:B0-----:R-:W3:Y:S04]  /*34950*/  LDL.LU R6, [R1+0x1ec] ;  /* 0x0001ec0001067983 */ /* 0x001ee80000300800 */
        /* <DEDUP_REMOVED lines=19> */
[----:B0-----:R-:W2:Y:S04]  /*34a90*/  LDL.LU R6, [R1+0x244] ;  /* 0x0002440001067983 */ /* 0x001ea80000300800 */
[----:B------:R-:W3:Y:S04]  /*34aa0*/  LDL.LU R5, [R1+0x2d8] ;  /* 0x0002d80001057983 */ /* 0x000ee80000300800 */
[----:B---3--:R0:W-:Y:S04]  /*34ab0*/  STL [R1+0xea4], R5 ;  /* 0x000ea40501007387 */ /* 0x0081e80000100800 */
[----:B0-----:R-:W3:Y:S04]  /*34ac0*/  LDL.LU R5, [R1+0x2cc] ;  /* 0x0002cc0001057983 */ /* 0x001ee80000300800 */
[----:B------:R-:W4:Y:S04]  /*34ad0*/  LDL.LU R4, [R1+0x308] ;  /* 0x0003080001047983 */ /* 0x000f280000300800 */
[----:B----4-:R0:W-:Y:S04]  /*34ae0*/  STL [R1+0xea0], R4 ;  /* 0x000ea00401007387 */ /* 0x0101e80000100800 */
[----:B0-----:R-:W4:Y:S04]  /*34af0*/  LDL.LU R4, [R1+0x2dc] ;  /* 0x0002dc0001047983 */ /* 0x001f280000300800 */
[----:B------:R-:W2:Y:S04]  /*34b00*/  LDL.LU R11, [R1+0x1e0] ;  /* 0x0001e000010b7983 */ /* 0x000ea80000300800 */
[----:B--2---:R0:W-:Y:S04]  /*34b10*/  STL [R1+0xe9c], R11 ;  /* 0x000e9c0b01007387 */ /* 0x0041e80000100800 */
[----:B0-----:R-:W2:Y:S04]  /*34b20*/  LDL.LU R11, [R1+0x30c] ;  /* 0x00030c00010b7983 */ /* 0x001ea80000300800 */
[----:B------:R-:W2:Y:S01]  /*34b30*/  LDL.LU R15, [R1+0x2c4] ;  /* 0x0002c400010f7983 */ /* 0x000ea20000300800 */
[----:B------:R-:W-:-:S03]  /*34b40*/  F2FP.PACK_AB R7, R6, R7 ;  /* 0x000000070607723e */ /* 0x000fc600000000ff */
[----:B--2---:R0:W-:Y:S04]  /*34b50*/  STL [R1+0xe98], R15 ;  /* 0x000e980f01007387 */ /* 0x0041e80000100800 */
        /* <DEDUP_REMOVED lines=61> */
[----:B------:R0:W-:Y:S04]  /*34f30*/  STL [R1], R7 ;  /* 0x0000000701007387 */ /* 0x0001e80000100800 */
[----:B0-----:R-:W2:Y:S02]  /*34f40*/  LDL.LU R7, [R1+0xeac] ;  /* 0x000eac0001077983 */ /* 0x001ea40000300800 */
[----:B--2---:R-:W-:-:S02]  /*34f50*/  F2FP.PACK_AB R7, R6, R7 ;  /* 0x000000070607723e */ /* 0x004fc400000000ff */
[----:B------:R-:W3:Y:S02]  /*34f60*/  LDL.LU R6, [R1+0xea8] ;  /* 0x000ea80001067983 */ /* 0x000ee40000300800 */
[----:B---3--:R-:W-:Y:S02]  /*34f70*/  F2FP.PACK_AB R6, R5, R6 ;  /* 0x000000060506723e */ /* 0x008fe400000000ff */
[----:B------:R-:W4:Y:S02]  /*34f80*/  LDL.LU R5, [R1+0xea4] ;  /* 0x000ea40001057983 */ /* 0x000f240000300800 */
[----:B----4-:R-:W-:Y:S02]  /*34f90*/  F2FP.PACK_AB R5, R4, R5 ;  /* 0x000000050405723e */ /* 0x010fe400000000ff */
[----:B------:R-:W2:Y:S02]  /*34fa0*/  LDL.LU R4, [R1+0xea0] ;  /* 0x000ea00001047983 */ /* 0x000ea40000300800 */
[----:B--2---:R-:W-:-:S02]  /*34fb0*/  F2FP.PACK_AB R4, R11, R4 ;  /* 0x000000040b04723e */ /* 0x004fc400000000ff */
[----:B------:R-:W2:Y:S02]  /*34fc0*/  LDL.LU R11, [R1+0xe9c] ;  /* 0x000e9c00010b7983 */ /* 0x000ea40000300800 */
[----:B--2---:R-:W-:Y:S02]  /*34fd0*/  F2FP.PACK_AB R11, R15, R11 ;  /* 0x0000000b0f0b723e */ /* 0x004fe400000000ff */
[----:B------:R-:W2:Y:S01]  /*34fe0*/  LDL.LU R15, [R1+0xe98] ;  /* 0x000e9800010f7983 */ /* 0x000ea20000300800 */
[----:B------:R-:W-:Y:S02]  /*34ff0*/  F2FP.PACK_AB R9, R14, R9 ;  /* 0x000000090e09723e */ /* 0x000fe400000000ff */
[----:B--2---:R-:W-:Y:S02]  /*35000*/  F2FP.PACK_AB R10, R15, R10 ;  /* 0x0000000a0f0a723e */ /* 0x004fe400000000ff */
[----:B------:R-:W2:Y:S04]  /*35010*/  LDL.LU R15, [R1+0xe94] ;  /* 0x000e9400010f7983 */ /* 0x000ea80000300800 */
[----:B------:R-:W3:Y:S01]  /*35020*/  LDL.LU R14, [R1+0xe90] ;  /* 0x000e9000010e7983 */ /* 0x000ee20000300800 */
[----:B------:R-:W-:-:S03]  /*35030*/  F2FP.PACK_AB R8, R13, R8 ;  /* 0x000000080d08723e */ /* 0x000fc600000000ff */
[----:B------:R-:W4:Y:S01]  /*35040*/  LDL.LU R13, [R1+0xe8c] ;  /* 0x000e8c00010d7983 */ /* 0x000f220000300800 */
[----:B--2---:R-:W-:-:S03]  /*35050*/  F2FP.PACK_AB R15, R12, R15 ;  /* 0x0000000f0c0f723e */ /* 0x004fc600000000ff */
[----:B------:R-:W2:Y:S01]  /*35060*/  LDL.LU R12, [R1+0xe88] ;  /* 0x000e8800010c7983 */ /* 0x000ea20000300800 */
[----:B---3--:R-:W-:-:S03]  /*35070*/  F2FP.PACK_AB R14, R19, R14 ;  /* 0x0000000e130e723e */ /* 0x008fc600000000ff */
[----:B------:R-:W3:Y:S01]  /*35080*/  LDL.LU R19, [R1+0xe84] ;  /* 0x000e840001137983 */ /* 0x000ee20000300800 */
[----:B----4-:R-:W-:-:S03]  /*35090*/  F2FP.PACK_AB R13, R18, R13 ;  /* 0x0000000d120d723e */ /* 0x010fc600000000ff */
[----:B------:R-:W4:Y:S01]  /*350a0*/  LDL.LU R18, [R1+0xe80] ;  /* 0x000e800001127983 */ /* 0x000f220000300800 */
[----:B--2---:R-:W-:-:S03]  /*350b0*/  F2FP.PACK_AB R12, R17, R12 ;  /* 0x0000000c110c723e */ /* 0x004fc600000000ff */
[----:B------:R-:W2:Y:S01]  /*350c0*/  LDL.LU R17, [R1+0xe7c] ;  /* 0x000e7c0001117983 */ /* 0x000ea20000300800 */
[----:B---3--:R-:W-:-:S03]  /*350d0*/  F2FP.PACK_AB R19, R16, R19 ;  /* 0x000000131013723e */ /* 0x008fc600000000ff */
[----:B------:R-:W3:Y:S01]  /*350e0*/  LDL.LU R16, [R1+0xe78] ;  /* 0x000e780001107983 */ /* 0x000ee20000300800 */
[----:B----4-:R-:W-:-:S03]  /*350f0*/  F2FP.PACK_AB R18, R28, R18 ;  /* 0x000000121c12723e */ /* 0x010fc600000000ff */
[----:B------:R-:W4:Y:S01]  /*35100*/  LDL.LU R28, [R1+0xe74] ;  /* 0x000e7400011c7983 */ /* 0x000f220000300800 */
[----:B------:R-:W-:Y:S02]  /*35110*/  F2FP.PACK_AB R23, R24, R23 ;  /* 0x000000171817723e */ /* 0x000fe400000000ff */
[----:B------:R-:W-:Y:S02]  /*35120*/  F2FP.PACK_AB R22, R2, R22 ;  /* 0x000000160216723e */ /* 0x000fe400000000ff */
[----:B------:R-:W-:Y:S02]  /*35130*/  F2FP.PACK_AB R21, R3, R21 ;  /* 0x000000150315723e */ /* 0x000fe400000000ff */
[----:B--2---:R-:W-:Y:S02]  /*35140*/  F2FP.PACK_AB R17, R29, R17 ;  /* 0x000000111d11723e */ /* 0x004fe400000000ff */
[----:B------:R-:W4:Y:S01]  /*35150*/  LDL.LU R29, [R1+0xe70] ;  /* 0x000e7000011d7983 */ /* 0x000f220000300800 */
[----:B---3--:R-:W-:-:S03]  /*35160*/  F2FP.PACK_AB R16, R25, R16 ;  /* 0x000000101910723e */ /* 0x008fc600000000ff */
[----:B------:R-:W2:Y:S04]  /*35170*/  LDL.LU R25, [R1+0xe6c] ;  /* 0x000e6c0001197983 */ /* 0x000ea80000300800 */
[----:B------:R-:W2:Y:S04]  /*35180*/  LDL.LU R24, [R1+0xe68] ;  /* 0x000e680001187983 */ /* 0x000ea80000300800 */
[----:B------:R-:W3:Y:S04]  /*35190*/  LDL.LU R2, [R1+0xe64] ;  /* 0x000e640001027983 */ /* 0x000ee80000300800 */
[----:B------:R-:W3:Y:S01]  /*351a0*/  LDL.LU R3, [R1+0xe60] ;  /* 0x000e600001037983 */ /* 0x000ee20000300800 */
[----:B------:R-:W-:-:S02]  /*351b0*/  F2FP.PACK_AB R27, R26, R27 ;  /* 0x0000001b1a1b723e */ /* 0x000fc400000000ff */
[----:B------:R-:W-:Y:S02]  /*351c0*/  F2FP.PACK_AB R20, R0, R20 ;  /* 0x000000140014723e */ /* 0x000fe400000000ff */
[----:B----4-:R-:W-:Y:S02]  /*351d0*/  F2FP.PACK_AB R26, R29, R28 ;  /* 0x0000001c1d1a723e */ /* 0x010fe400000000ff */
[----:B--2---:R-:W-:Y:S02]  /*351e0*/  F2FP.PACK_AB R25, R25, R24 ;  /* 0x000000181919723e */ /* 0x004fe400000000ff */
[----:B---3--:R-:W-:Y:S02]  /*351f0*/  F2FP.PACK_AB R24, R3, R2 ;  /* 0x000000020318723e */ /* 0x008fe400000000ff */
.L_x_1:
[----:B------:R1:W-:Y:S04]  /*35200*/  STL [R1+0xf18], R7 ;  /* 0x000f180701007387 */ /* 0x0003e80000100800 */
[----:B------:R-:W2:Y:S04]  /*35210*/  S2R R28, SR_TID.X ;  /* 0x00000000001c7919 */ /* 0x000ea80000002100 */
[----:B-1----:R-:W3:Y:S01]  /*35220*/  LDL.LU R7, [R1+0xc5c] ;  /* 0x000c5c0001077983 */ /* 0x002ee20000300800 */
[----:B--2---:R-:W-:-:S02]  /*35230*/  IMAD.SHL.U32 R3, R28, 0x200, RZ ;  /* 0x000002001c037824 */ /* 0x004fc400078e00ff */
[C---:B0-----:R-:W-:Y:S02]  /*35240*/  IMAD.SHL.U32 R0, R28.reuse, 0x20, RZ ;  /* 0x000000201c007824 */ /* 0x041fe400078e00ff */
[C---:B------:R-:W-:Y:S01]  /*35250*/  IMAD.SHL.U32 R2, R28.reuse, 0x4, RZ ;  /* 0x000000041c027824 */ /* 0x040fe200078e00ff */
[----:B------:R-:W-:Y:S01]  /*35260*/  LOP3.LUT R3, R3, 0x3000, RZ, 0xc0, !PT ;  /* 0x0000300003037812 */ /* 0x000fe200078ec0ff */
[----:B------:R-:W-:-:S03]  /*35270*/  IMAD.SHL.U32 R29, R28, 0x800, RZ ;  /* 0x000008001c1d7824 */ /* 0x000fc600078e00ff */
[----:B------:R-:W-:Y:S02]  /*35280*/  LOP3.LUT R3, R3, 0x60, R0, 0xf8, !PT ;  /* 0x0000006003037812 */ /* 0x000fe400078ef800 */
[----:B------:R-:W-:Y:S01]  /*35290*/  LOP3.LUT R29, R29, 0x3000, RZ, 0xc0, !PT ;  /* 0x000030001d1d7812 */ /* 0x000fe200078ec0ff */
[----:B------:R-:W2:Y:S01]  /*352a0*/  LDL.LU R0, [R1+0xc60] ;  /* 0x000c600001007983 */ /* 0x000ea20000300800 */
[----:B------:R-:W-:-:S03]  /*352b0*/  LOP3.LUT R3, R3, 0x170, R2, 0x78, !PT ;  /* 0x0000017003037812 */ /* 0x000fc600078e7802 */
[----:B------:R-:W-:Y:S02]  /*352c0*/  BAR.SYNC.DEFER_BLOCKING 0x0 ;  /* 0x0000000000007b1d */ /* 0x000fe40000010000 */
[----:B---3--:R-:W-:Y:S01]  /*352d0*/  IMAD.IADD R3, R3, 0x1, R7 ;  /* 0x0000000103037824 */ /* 0x008fe200078e0207 */
[----:B------:R-:W-:-:S03]  /*352e0*/  LOP3.LUT R7, R28, 0x7f, RZ, 0xc0, !PT ;  /* 0x0000007f1c077812 */ /* 0x000fc600078ec0ff */
[----:B------:R-:W3:Y:S02]  /*352f0*/  LDL.LU R28, [R1+0xc64] ;  /* 0x000c6400011c7983 */ /* 0x000ee40000300800 */
[----:B------:R-:W-:Y:S02]  /*35300*/  IMAD R29, R7, 0x10, R29 ;  /* 0x00000010071d7824 */ /* 0x000fe400078e021d */
[----:B------:R-:W4:Y:S04]  /*35310*/  LDL.LU R2, [R1+0xc70] ;  /* 0x000c700001027983 */ /* 0x000f280000300800 */
[----:B------:R-:W5:Y:S04]  /*35320*/  LDL.LU R7, [R1+0xf18] ;  /* 0x000f180001077983 */ /* 0x000f680000300800 */
[----:B------:R0:W-:Y:S04]  /*35330*/  STS.128 [R3], R24 ;  /* 0x0000001803007388 */ /* 0x0001e80000000c00 */
[----:B------:R1:W-:Y:S04]  /*35340*/  STS.128 [R3+0x80], R20 ;  /* 0x0000801403007388 */ /* 0x0003e80000000c00 */
[----:B------:R1:W-:Y:S04]  /*35350*/  STS.128 [R3+0x200], R16 ;  /* 0x0002001003007388 */ /* 0x0003e80000000c00 */
[----:B0-----:R-:W5:Y:S04]  /*35360*/  LDL.LU R26, [R1+0xc6c] ;  /* 0x000c6c00011a7983 */ /* 0x001f680000300800 */
[----:B------:R-:W5:Y:S04]  /*35370*/  LDL.LU R27, [R1+0xc68] ;  /* 0x000c6800011b7983 */ /* 0x000f680000300800 */
[----:B-1----:R-:W5:Y:S04]  /*35380*/  LDL.LU R20, [R1+0x10] ;  /* 0x0000100001147983 */ /* 0x002f680000300800 */
[----:B------:R-:W5:Y:S04]  /*35390*/  LDL.LU R21, [R1+0x14] ;  /* 0x0000140001157983 */ /* 0x000f680000300800 */
[----:B------:R-:W5:Y:S04]  /*353a0*/  LDL.LU R22, [R1+0x18] ;  /* 0x0000180001167983 */ /* 0x000f680000300800 */
[----:B------:R-:W5:Y:S04]  /*353b0*/  LDL.LU R23, [R1+0x1c] ;  /* 0x00001c0001177983 */ /* 0x000f680000300800 */
[----:B------:R-:W5:Y:S04]  /*353c0*/  LDL.LU R16, [R1] ;  /* 0x0000000001107983 */ /* 0x000f680000300800 */
[----:B------:R-:W5:Y:S04]  /*353d0*/  LDL.LU R17, [R1+0x4] ;  /* 0x0000040001117983 */ /* 0x000f680000300800 */
[----:B------:R-:W5:Y:S04]  /*353e0*/  LDL.LU R18, [R1+0x8] ;  /* 0x0000080001127983 */ /* 0x000f680000300800 */
[----:B------:R-:W5:Y:S01]  /*353f0*/  LDL.LU R19, [R1+0xc] ;  /* 0x00000c0001137983 */ /* 0x000f620000300800 */
[----:B--2---:R-:W-:-:S03]  /*35400*/  ISETP.GE.AND P0, PT, R0, c[0x0][0x178], PT ;  /* 0x00005e0000007a0c */ /* 0x004fc60003f06270 */
[----:B------:R-:W-:Y:S04]  /*35410*/  STS.128 [R3+0x280], R12 ;  /* 0x0002800c03007388 */ /* 0x000fe80000000c00 */
[----:B------:R0:W-:Y:S02]  /*35420*/  STS.128 [R3+0x400], R8 ;  /* 0x0004000803007388 */ /* 0x0001e40000000c00 */
[C---:B0-----:R-:W-:Y:S02]  /*35430*/  LOP3.LUT R8, R29.reuse, 0x20, RZ, 0x3c, !PT ;  /* 0x000000201d087812 */ /* 0x041fe400078e3cff */
[----:B---3--:R-:W-:Y:S02]  /*35440*/  ISETP.LT.AND P3, PT, R28, c[0x0][0x17c], !P0 ;  /* 0x00005f001c007a0c */ /* 0x008fe40004761270 */
[----:B------:R-:W-:-:S02]  /*35450*/  LOP3.LUT R28, R29, 0x60, RZ, 0x3c, !PT ;  /* 0x000000601d1c7812 */ /* 0x000fc400078e3cff */
[----:B----4-:R-:W-:Y:S01]  /*35460*/  ISETP.LT.AND P5, PT, R2, c[0x0][0x17c], !P0 ;  /* 0x00005f0002007a0c */ /* 0x010fe200047a1270 */
[----:B------:R-:W-:Y:S01]  /*35470*/  IMAD R2, R0, c[0x0][0x194], RZ ;  /* 0x0000650000027a24 */ /* 0x000fe200078e02ff */
[----:B-----5:R-:W-:Y:S01]  /*35480*/  STS.128 [R3+0x480], R4 ;  /* 0x0004800403007388 */ /* 0x020fe20000000c00 */
[----:B------:R-:W-:Y:S02]  /*35490*/  ISETP.LT.AND P1, PT, R26, c[0x0][0x17c], !P0 ;  /* 0x00005f001a007a0c */ /* 0x000fe40004721270 */
[----:B------:R-:W-:Y:S01]  /*354a0*/  ISETP.LT.AND P4, PT, R27, c[0x0][0x17c], !P0 ;  /* 0x00005f001b007a0c */ /* 0x000fe20004781270 */
[----:B------:R-:W-:Y:S04]  /*354b0*/  STS.128 [R3+0x680], R20 ;  /* 0x0006801403007388 */ /* 0x000fe80000000c00 */
[----:B------:R0:W-:Y:S04]  /*354c0*/  STS.128 [R3+0x600], R16 ;  /* 0x0006001003007388 */ /* 0x0001e80000000c00 */
[----:B------:R-:W-:Y:S01]  /*354d0*/  BAR.SYNC.DEFER_BLOCKING 0x0 ;  /* 0x0000000000007b1d */ /* 0x000fe20000010000 */
[----:B0-----:R-:W-:-:S05]  /*354e0*/  LOP3.LUT R16, R29, 0x40, RZ, 0x3c, !PT ;  /* 0x000000401d107812 */ /* 0x001fca00078e3cff */
[----:B------:R-:W0:Y:S04]  /*354f0*/  LDS.128 R4, [R29] ;  /* 0x000000001d047984 */ /* 0x000e280000000c00 */
[----:B------:R-:W-:Y:S04]  /*35500*/  LDS.128 R20, [R29+0x800] ;  /* 0x000800001d147984 */ /* 0x000fe80000000c00 */
[----:B------:R-:W-:Y:S04]  /*35510*/  LDS.128 R12, [R16] ;  /* 0x00000000100c7984 */ /* 0x000fe80000000c00 */
[----:B0-----:R-:W-:Y:S04]  /*35520*/  STL.64 [R1], R4 ;  /* 0x0000000401007387 */ /* 0x001fe80000100a00 */
[----:B------:R-:W-:Y:S04]  /*35530*/  STL.64 [R1+0x8], R6 ;  /* 0x0000080601007387 */ /* 0x000fe80000100a00 */
[----:B------:R-:W0:Y:S04]  /*35540*/  LDS.128 R4, [R8] ;  /* 0x0000000008047984 */ /* 0x000e280000000c00 */
[----:B------:R-:W-:Y:S04]  /*35550*/  LDS.128 R8, [R8+0x800] ;  /* 0x0008000008087984 */ /* 0x000fe80000000c00 */
[----:B0-----:R-:W-:Y:S04]  /*35560*/  STL [R1+0xe90], R4 ;  /* 0x000e900401007387 */ /* 0x001fe80000100800 */
[----:B------:R-:W-:Y:S04]  /*35570*/  STL [R1+0xe8c], R5 ;  /* 0x000e8c0501007387 */ /* 0x000fe80000100800 */
[----:B------:R-:W-:Y:S04]  /*35580*/  STL [R1+0xe88], R6 ;  /* 0x000e880601007387 */ /* 0x000fe80000100800 */
[----:B------:R-:W-:Y:S04]  /*35590*/  STL [R1+0xe84], R7 ;  /* 0x000e840701007387 */ /* 0x000fe80000100800 */
[----:B------:R-:W-:Y:S04]  /*355a0*/  STL.64 [R1+0xea0], R22 ;  /* 0x000ea01601007387 */ /* 0x000fe80000100a00 */
[----:B------:R0:W-:Y:S04]  /*355b0*/  STL.64 [R1+0xe98], R20 ;  /* 0x000e981401007387 */ /* 0x0001e80000100a00 */
[----:B0-----:R-:W2:Y:S04]  /*355c0*/  LDL.LU R20, [R1+0x90] ;  /* 0x0000900001147983 */ /* 0x001ea80000300800 */
[----:B------:R-:W2:Y:S04]  /*355d0*/  LDL.LU R21, [R1+0x94] ;  /* 0x0000940001157983 */ /* 0x000ea80000300800 */
[----:B------:R-:W3:Y:S04]  /*355e0*/  LDL.LU R22, [R1+0x98] ;  /* 0x0000980001167983 */ /* 0x000ee80000300800 */
[----:B------:R-:W3:Y:S04]  /*355f0*/  LDL.LU R23, [R1+0x9c] ;  /* 0x00009c0001177983 */ /* 0x000ee80000300800 */
[----:B---3--:R-:W-:Y:S04]  /*35600*/  STL.64 [R1+0xeb0], R22 ;  /* 0x000eb01601007387 */ /* 0x008fe80000100a00 */
[----:B--2---:R0:W-:Y:S04]  /*35610*/  STL.64 [R1+0xea8], R20 ;  /* 0x000ea81401007387 */ /* 0x0041e80000100a00 */
        /* <DEDUP_REMOVED lines=16> */
[----:B------:R-:W4:Y:S04]  /*35720*/  LDL.LU R24, [R1+0x20] ;  /* 0x0000200001187983 */ /* 0x000f280000300800 */
[----:B------:R-:W4:Y:S04]  /*35730*/  LDL.LU R25, [R1+0x24] ;  /* 0x0000240001197983 */ /* 0x000f280000300800 */
[----:B------:R-:W5:Y:S04]  /*35740*/  LDL.LU R26, [R1+0x28] ;  /* 0x00002800011a7983 */ /* 0x000f680000300800 */
[----:B------:R-:W5:Y:S04]  /*35750*/  LDL.LU R27, [R1+0x2c] ;  /* 0x00002c00011b7983 */ /* 0x000f680000300800 */
[----:B-----5:R-:W-:Y:S04]  /*35760*/  STL.64 [R1+0xf10], R26 ;  /* 0x000f101a01007387 */ /* 0x020fe80000100a00 */
[----:B----4-:R-:W-:Y:S04]  /*35770*/  STL.64 [R1+0xf08], R24 ;  /* 0x000f081801007387 */ /* 0x010fe80000100a00 */
[----:B---3--:R-:W-:Y:S04]  /*35780*/  STL.64 [R1+0xee0], R22 ;  /* 0x000ee01601007387 */ /* 0x008fe80000100a00 */
[----:B--2---:R0:W-:Y:S04]  /*35790*/  STL.64 [R1+0xed8], R20 ;  /* 0x000ed81401007387 */ /* 0x0041e80000100a00 */
[----:B------:R-:W1:Y:S04]  /*357a0*/  LDS.128 R24, [R16+0x800] ;  /* 0x0008000010187984 */ /* 0x000e680000000c00 */
[----:B------:R-:W-:Y:S04]  /*357b0*/  LDS.128 R16, [R28] ;  /* 0x000000001c107984 */ /* 0x000fe80000000c00 */
        /* <DEDUP_REMOVED lines=11> */
[----:B---3--:R-:W-:Y:S04]  /*35870*/  STL.64 [R1+0xf00], R22 ;  /* 0x000f001601007387 */ /* 0x008fe80000100a00 */
[----:B--2---:R0:W-:Y:S04]  /*35880*/  STL.64 [R1+0xef8], R20 ;  /* 0x000ef81401007387 */ /* 0x0041e80000100a00 */
[----:B0-----:R-:W2:Y:S04]  /*35890*/  LDL.LU R20, [R1+0x30] ;  /* 0x0000300001147983 */ /* 0x001ea80000300800 */
[----:B------:R-:W2:Y:S04]  /*358a0*/  LDL.LU R21, [R1+0x34] ;  /* 0x0000340001157983 */ /* 0x000ea80000300800 */
[----:B------:R-:W2:Y:S04]  /*358b0*/  LDL.LU R22, [R1+0x38] ;  /* 0x0000380001167983 */ /* 0x000ea80000300800 */
[----:B------:R-:W2:Y:S04]  /*358c0*/  LDL.LU R23, [R1+0x3c] ;  /* 0x00003c0001177983 */ /* 0x000ea80000300800 */
[----:B------:R0:W-:Y:S04]  /*358d0*/  STL [R1+0xe94], R29 ;  /* 0x000e941d01007387 */ /* 0x0001e80000100800 */
[----:B0-----:R-:W3:Y:S04]  /*358e0*/  LDL.LU R29, [R1] ;  /* 0x00000000011d7983 */ /* 0x001ee80000300800 */
[----:B-1----:R-:W-:Y:S04]  /*358f0*/  STL.64 [R1+0x10], R24 ;  /* 0x0000101801007387 */ /* 0x002fe80000100a00 */
[----:B------:R-:W-:Y:S04]  /*35900*/  STL.64 [R1+0x18], R26 ;  /* 0x0000181a01007387 */ /* 0x000fe80000100a00 */
[----:B------:R-:W0:Y:S04]  /*35910*/  LDS.128 R24, [R28+0x800] ;  /* 0x000800001c187984 */ /* 0x000e280000000c00 */
[----:B------:R-:W-:Y:S06]  /*35920*/  BAR.SYNC.DEFER_BLOCKING 0x0 ;  /* 0x0000000000007b1d */ /* 0x000fec0000010000 */
[----:B0-----:R0:W-:Y:S01]  /*35930*/  STL [R1+0xac], R27 ;  /* 0x0000ac1b01007387 */ /* 0x0011e20000100800 */
[----:B------:R-:W-:-:S02]  /*35940*/  IMAD.MOV.U32 R7, RZ, RZ, R26 ;  /* 0x000000ffff077224 */ /* 0x000fc400078e001a */
[----:B------:R-:W-:Y:S02]  /*35950*/  IMAD.MOV.U32 R5, RZ, RZ, R24 ;  /* 0x000000ffff057224 */ /* 0x000fe400078e0018 */
[----:B------:R-:W-:Y:S01]  /*35960*/  IMAD.MOV.U32 R6, RZ, RZ, R25 ;  /* 0x000000ffff067224 */ /* 0x000fe200078e0019 */
[----:B0-----:R-:W5:Y:S04]  /*35970*/  LDL.LU.64 R26, [R1+0xf10] ;  /* 0x000f1000011a7983 */ /* 0x001f680000300a00 */
[----:B------:R-:W5:Y:S01]  /*35980*/  LDL.LU.64 R24, [R1+0xf08] ;  /* 0x000f080001187983 */ /* 0x000f620000300a00 */
[----:B----4-:R-:W-:-:S03]  /*35990*/  ISETP.LT.AND P2, PT, R0, c[0x0][0x17c], !P0 ;  /* 0x00005f0000007a0c */ /* 0x010fc60004741270 */
[----:B--2---:R0:W-:Y:S04]  /*359a0*/  STS.128 [R3+0x80], R20 ;  /* 0x0000801403007388 */ /* 0x0041e80000000c00 */
[----:B0-----:R-:W2:Y:S04]  /*359b0*/  LDL.LU.64 R22, [R1+0xf00] ;  /* 0x000f000001167983 */ /* 0x001ea80000300a00 */
[----:B------:R-:W2:Y:S04]  /*359c0*/  LDL.LU.64 R20, [R1+0xef8] ;  /* 0x000ef80001147983 */ /* 0x000ea80000300a00 */
[----:B-----5:R0:W-:Y:S02]  /*359d0*/  STS.128 [R3], R24 ;  /* 0x0000001803007388 */ /* 0x0201e40000000c00 */
[----:B0-----:R-:W-:Y:S01]  /*359e0*/  IMAD R25, R0, c[0x0][0x198], RZ ;  /* 0x0000660000197a24 */ /* 0x001fe200078e02ff */
[C---:B------:R-:W-:Y:S01]  /*359f0*/  LEA R0, P6, R2.reuse, c[0x0][0x170], 0x1 ;  /* 0x00005c0002007a11 */ /* 0x040fe200078c08ff */
[----:B--2---:R0:W-:Y:S04]  /*35a00*/  STS.128 [R3+0x200], R20 ;  /* 0x0002001403007388 */ /* 0x0041e80000000c00 */
[----:B0-----:R-:W2:Y:S04]  /*35a10*/  LDL.LU.64 R22, [R1+0xef0] ;  /* 0x000ef00001167983 */ /* 0x001ea80000300a00 */
[----:B------:R-:W2:Y:S04]  /*35a20*/  LDL.LU.64 R20, [R1+0xee8] ;  /* 0x000ee80001147983 */ /* 0x000ea80000300a00 */
        /* <DEDUP_REMOVED lines=11> */
[----:B------:R-:W2:Y:S01]  /*35ae0*/  LDL.LU.64 R20, [R1+0xea8] ;  /* 0x000ea80001147983 */ /* 0x000ea20000300a00 */
[----:B------:R-:W-:-:S02]  /*35af0*/  LEA.HI.X.SX32 R2, R2, c[0x0][0x174], 0x1, P6 ;  /* 0x00005d0002027a11 */ /* 0x000fc400030f0eff */
[C---:B------:R-:W-:Y:S02]  /*35b00*/  LEA R24, P6, R25.reuse, R0, 0x1 ;  /* 0x0000000019187211 */ /* 0x040fe400078c08ff */
[C---:B------:R-:W-:Y:S02]  /*35b10*/  IADD3 R27, R25.reuse, c[0x0][0x198], RZ ;  /* 0x00006600191b7a10 */ /* 0x040fe40007ffe0ff */
[----:B------:R-:W-:Y:S01]  /*35b20*/  LEA.HI.X.SX32 R25, R25, R2, 0x1, P6 ;  /* 0x0000000219197211 */ /* 0x000fe200030f0eff */
[----:B--2---:R0:W-:Y:S04]  /*35b30*/  STS.128 [R3+0x680], R20 ;  /* 0x0006801403007388 */ /* 0x0041e80000000c00 */
[----:B------:R-:W-:Y:S06]  /*35b40*/  BAR.SYNC.DEFER_BLOCKING 0x0 ;  /* 0x0000000000007b1d */ /* 0x000fec0000010000 */
[----:B0-----:R-:W2:Y:S04]  /*35b50*/  LDL.LU.64 R22, [R1+0xea0] ;  /* 0x000ea00001167983 */ /* 0x001ea80000300a00 */
[----:B------:R-:W4:Y:S04]  /*35b60*/  LDL.LU.64 R20, [R1+0xe98] ;  /* 0x000e980001147983 */ /* 0x000f280000300a00 */
[----:B------:R-:W5:Y:S01]  /*35b70*/  LDL.LU R3, [R1+0xc74] ;  /* 0x000c740001037983 */ /* 0x000f620000300800 */
[----:B------:R-:W-:-:S02]  /*35b80*/  LEA R26, P6, R27, R0, 0x1 ;  /* 0x000000001b1a7211 */ /* 0x000fc400078c08ff */
[C---:B------:R-:W-:Y:S01]  /*35b90*/  IADD3 R28, R27.reuse, c[0x0][0x198], RZ ;  /* 0x000066001b1c7a10 */ /* 0x040fe20007ffe0ff */
[----:B---3--:R0:W-:Y:S01]  /*35ba0*/  @P2 STG.E.U16 [R24.64], R29 ;  /* 0x0000001d18002986 */ /* 0x0081e2000c101506 */
[----:B------:R-:W-:Y:S01]  /*35bb0*/  LEA.HI.X.SX32 R27, R27, R2, 0x1, P6 ;  /* 0x000000021b1b7211 */ /* 0x000fe200030f0eff */
[----:B0-----:R-:W-:Y:S01]  /*35bc0*/  IMAD.MOV.U32 R25, RZ, RZ, R29 ;  /* 0x000000ffff197224 */ /* 0x001fe200078e001d */
[C---:B------:R-:W-:Y:S01]  /*35bd0*/  LEA R24, P6, R28.reuse, R0, 0x1 ;  /* 0x000000001c187211 */ /* 0x040fe200078c08ff */
[----:B------:R-:W3:Y:S03]  /*35be0*/  LDL.LU R29, [R1+0xe94] ;  /* 0x000e9400011d7983 */ /* 0x000ee60000300800 */
[----:B------:R-:W-:Y:S02]  /*35bf0*/  PRMT R4, R25, 0x7632, R4 ;  /* 0x0000763219047816 */ /* 0x000fe40000000004 */
[----:B------:R-:W-:-:S02]  /*35c00*/  LEA.HI.X.SX32 R25, R28, R2, 0x1, P6 ;  /* 0x000000021c197211 */ /* 0x000fc400030f0eff */
[----:B-----5:R-:W-:Y:S02]  /*35c10*/  ISETP.LT.AND P2, PT, R3, c[0x0][0x17c], !P0 ;  /* 0x00005f0003007a0c */ /* 0x020fe40004741270 */
[----:B------:R-:W-:Y:S02]  /*35c20*/  IADD3 R3, R28, c[0x0][0x198], RZ ;  /* 0x000066001c037a10 */ /* 0x000fe40007ffe0ff */
[----:B------:R-:W5:Y:S04]  /*35c30*/  LDL.LU R28, [R1+0xc78] ;  /* 0x000c7800011c7983 */ /* 0x000f680000300800 */
[----:B------:R0:W-:Y:S02]  /*35c40*/  @P1 STG.E.U16 [R26.64], R4 ;  /* 0x000000041a001986 */ /* 0x0001e4000c101506 */
[----:B0-----:R-:W-:-:S02]  /*35c50*/  LEA R26, P6, R3, R0, 0x1 ;  /* 0x00000000031a7211 */ /* 0x001fc400078c08ff */
[----:B------:R-:W2:Y:S02]  /*35c60*/  LDL.LU R4, [R1+0xe90] ;  /* 0x000e900001047983 */ /* 0x000ea40000300800 */
[C---:B------:R-:W-:Y:S02]  /*35c70*/  LEA.HI.X.SX32 R27, R3.reuse, R2, 0x1, P6 ;  /* 0x00000002031b7211 */ /* 0x040fe400030f0eff */
[----:B-----5:R-:W-:Y:S02]  /*35c80*/  ISETP.LT.AND P1, PT, R28, c[0x0][0x17c], !P0 ;  /* 0x00005f001c007a0c */ /* 0x020fe40004721270 */
[----:B------:R-:W-:Y:S02]  /*35c90*/  IADD3 R28, R3, c[0x0][0x198], RZ ;  /* 0x00006600031c7a10 */ /* 0x000fe40007ffe0ff */
[----:B------:R-:W5:Y:S04]  /*35ca0*/  LDL.LU R3, [R1+0xc7c] ;  /* 0x000c7c0001037983 */ /* 0x000f680000300800 */
[----:B--2---:R0:W-:Y:S02]  /*35cb0*/  @P4 STG.E.U16 [R24.64], R4 ;  /* 0x0000000418004986 */ /* 0x0041e4000c101506 */
[----:B0-----:R-:W-:-:S04]  /*35cc0*/  LEA R24, P6, R28, R0, 0x1 ;  /* 0x000000001c187211 */ /* 0x001fc800078c08ff */
[C---:B------:R-:W-:Y:S02]  /*35cd0*/  LEA.HI.X.SX32 R25, R28.reuse, R2, 0x1, P6 ;  /* 0x000000021c197211 */ /* 0x040fe400030f0eff */
[----:B-----5:R-:W-:Y:S02]  /*35ce0*/  ISETP.LT.AND P4, PT, R3, c[0x0][0x17c], !P0 ;  /* 0x00005f0003007a0c */ /* 0x020fe40004781270 */
[----:B------:R-:W-:Y:S02]  /*35cf0*/  IADD3 R3, R28, c[0x0][0x198], RZ ;  /* 0x000066001c037a10 */ /* 0x000fe40007ffe0ff */
[----:B------:R-:W2:Y:S01]  /*35d00*/  LDL.LU R28, [R1+0xc80] ;  /* 0x000c8000011c7983 */ /* 0x000ea20000300800 */
[----:B------:R-:W-:-:S05]  /*35d10*/  PRMT R4, R4, 0x7632, R4 ;  /* 0x0000763204047816 */ /* 0x000fca0000000004 */
[----:B------:R0:W-:Y:S02]  /*35d20*/  @P3 STG.E.U16 [R26.64], R4 ;  /* 0x000000041a003986 */ /* 0x0001e4000c101506 */
[C---:B0-----:R-:W-:Y:S02]  /*35d30*/  LEA R26, P6, R3.reuse, R0, 0x1 ;  /* 0x00000000031a7211 */ /* 0x041fe400078c08ff */
[C---:B------:R-:W-:Y:S02]  /*35d40*/  IADD3 R4, R3.reuse, c[0x0][0x198], RZ ;  /* 0x0000660003047a10 */ /* 0x040fe40007ffe0ff */
[----:B------:R-:W-:Y:S02]  /*35d50*/  LEA.HI.X.SX32 R27, R3, R2, 0x1, P6 ;  /* 0x00000002031b7211 */ /* 0x000fe400030f0eff */
[----:B--2---:R-:W-:Y:S02]  /*35d60*/  ISETP.LT.AND P3, PT, R28, c[0x0][0x17c], !P0 ;  /* 0x00005f001c007a0c */ /* 0x004fe40004761270 */
[----:B------:R-:W2:Y:S04]  /*35d70*/  LDL.LU R28, [R1+0xc8c] ;  /* 0x000c8c00011c7983 */ /* 0x000ea80000300800 */
[----:B------:R-:W5:Y:S04]  /*35d80*/  LDL.LU R3, [R1+0xc84] ;  /* 0x000c840001037983 */ /* 0x000f680000300800 */
[----:B------:R0:W-:Y:S02]  /*35d90*/  @P5 STG.E.U16 [R24.64], R12 ;  /* 0x0000000c18005986 */ /* 0x0001e4000c101506 */
[----:B0-----:R-:W-:-:S02]  /*35da0*/  LEA R24, P6, R4, R0, 0x1 ;  /* 0x0000000004187211 */ /* 0x001fc400078c08ff */
[----:B------:R-:W-:Y:S02]  /*35db0*/  PRMT R12, R12, 0x7632, R12 ;  /* 0x000076320c0c7816 */ /* 0x000fe4000000000c */
[----:B------:R-:W-:-:S03]  /*35dc0*/  LEA.HI.X.SX32 R25, R4, R2, 0x1, P6 ;  /* 0x0000000204197211 */ /* 0x000fc600030f0eff */
[----:B------:R-:W-:Y:S04]  /*35dd0*/  @P2 STG.E.U16 [R26.64], R12 ;  /* 0x0000000c1a002986 */ /* 0x000fe8000c101506 */
[----:B------:R0:W-:Y:S02]  /*35de0*/  @P1 STG.E.U16 [R24.64], R16 ;  /* 0x0000001018001986 */ /* 0x0001e4000c101506 */
[----:B0-----:R-:W-:Y:S02]  /*35df0*/  PRMT R16, R16, 0x7632, R16 ;  /* 0x0000763210107816 */ /* 0x001fe40000000010 */
[----:B-----5:R-:W-:Y:S02]  /*35e00*/  ISETP.LT.AND P5, PT, R3, c[0x0][0x17c], !P0 ;  /* 0x00005f0003007a0c */ /* 0x020fe400047a1270 */
[----:B------:R-:W-:-:S02]  /*35e10*/  IADD3 R3, R4, c[0x0][0x198], RZ ;  /* 0x0000660004037a10 */ /* 0x000fc40007ffe0ff */
[----:B------:R-:W5:Y:S02]  /*35e20*/  LDL.LU R4, [R1+0xc88] ;  /* 0x000c880001047983 */ /* 0x000f640000300800 */
[----:B------:R-:W-:-:S04]  /*35e30*/  LEA R26, P6, R3, R0, 0x1 ;  /* 0x00000000031a7211 */ /* 0x000fc800078c08ff */
[C---:B------:R-:W-:Y:S02]  /*35e40*/  LEA.HI.X.SX32 R27, R3.reuse, R2, 0x1, P6 ;  /* 0x00000002031b7211 */ /* 0x040fe400030f0eff */
[----:B------:R-:W-:Y:S02]  /*35e50*/  IADD3 R12, R3, c[0x0][0x198], RZ ;  /* 0x00006600030c7a10 */ /* 0x000fe40007ffe0ff */
[----:B------:R-:W3:Y:S01]  /*35e60*/  LDL.LU R3, [R1+0xc90] ;  /* 0x000c900001037983 */ /* 0x000ee20000300800 */
[----:B--2---:R-:W-:-:S03]  /*35e70*/  ISETP.LT.AND P1, PT, R28, c[0x0][0x17c], !P0 ;  /* 0x00005f001c007a0c */ /* 0x004fc60004721270 */
[----:B------:R-:W2:Y:S04]  /*35e80*/  LDL.LU R28, [R1+0xc98] ;  /* 0x000c9800011c7983 */ /* 0x000ea80000300800 */
[----:B------:R0:W-:Y:S04]  /*35e90*/  @P4 STG.E.U16 [R26.64], R16 ;  /* 0x000000101a004986 */ /* 0x0001e8000c101506 */
[----:B0-----:R-:W2:Y:S01]  /*35ea0*/  LDL.LU R16, [R1+0xc94] ;  /* 0x000c940001107983 */ /* 0x001ea20000300800 */
[----:B------:R-:W-:-:S04]  /*35eb0*/  LEA R24, P6, R12, R0, 0x1 ;  /* 0x000000000c187211 */ /* 0x000fc800078c08ff */
[----:B------:R-:W-:-:S05]  /*35ec0*/  LEA.HI.X.SX32 R25, R12, R2, 0x1, P6 ;  /* 0x000000020c197211 */ /* 0x000fca00030f0eff */
[----:B----4-:R0:W-:Y:S02]  /*35ed0*/  @P3 STG.E.U16 [R24.64], R20 ;  /* 0x0000001418003986 */ /* 0x0101e4000c101506 */
[----:B0-----:R-:W-:Y:S02]  /*35ee0*/  PRMT R20, R20, 0x7632, R20 ;  /* 0x0000763214147816 */ /* 0x001fe40000000014 */
[----:B-----5:R-:W-:Y:S02]  /*35ef0*/  ISETP.LT.AND P2, PT, R4, c[0x0][0x17c], !P0 ;  /* 0x00005f0004007a0c */ /* 0x020fe40004741270 */
[----:B------:R-:W-:-:S04]  /*35f00*/  IADD3 R4, R12, c[0x0][0x198], RZ ;  /* 0x000066000c047a10 */ /* 0x000fc80007ffe0ff */
[----:B------:R-:W-:-:S04]  /*35f10*/  LEA R26, P6, R4, R0, 0x1 ;  /* 0x00000000041a7211 */ /* 0x000fc800078c08ff */
[----:B------:R-:W-:-:S05]  /*35f20*/  LEA.HI.X.SX32 R27, R4, R2, 0x1, P6 ;  /* 0x00000002041b7211 */ /* 0x000fca00030f0eff */
[----:B------:R0:W-:Y:S01]  /*35f30*/  @P5 STG.E.U16 [R26.64], R20 ;  /* 0x000000141a005986 */ /* 0x0001e2000c101506 */
[----:B--2---:R-:W-:-:S03]  /*35f40*/  ISETP.LT.AND P3, PT, R16, c[0x0][0x17c], !P0 ;  /* 0x00005f0010007a0c */ /* 0x004fc60004761270 */
[----:B------:R-:W2:Y:S04]  /*35f50*/  LDL.LU R16, [R1+0xca0] ;  /* 0x000ca00001107983 */ /* 0x000ea80000300800 */
[----:B0-----:R-:W4:Y:S01]  /*35f60*/  LDL.LU R20, [R1+0xc9c] ;  /* 0x000c9c0001147983 */ /* 0x001f220000300800 */
[----:B---3--:R-:W-:Y:S02]  /*35f70*/  ISETP.LT.AND P4, PT, R3, c[0x0][0x17c], !P0 ;  /* 0x00005f0003007a0c */ /* 0x008fe40004781270 */
[----:B------:R-:W-:-:S04]  /*35f80*/  IADD3 R3, R4, c[0x0][0x198], RZ ;  /* 0x0000660004037a10 */ /* 0x000fc80007ffe0ff */
[C---:B------:R-:W-:Y:S02]  /*35f90*/  LEA R24, P6, R3.reuse, R0, 0x1 ;  /* 0x0000000003187211 */ /* 0x040fe400078c08ff */
[C---:B------:R-:W-:Y:S02]  /*35fa0*/  IADD3 R4, R3.reuse, c[0x0][0x198], RZ ;  /* 0x0000660003047a10 */ /* 0x040fe40007ffe0ff */
[----:B------:R-:W-:Y:S02]  /*35fb0*/  LEA.HI.X.SX32 R25, R3, R2, 0x1, P6 ;  /* 0x0000000203197211 */ /* 0x000fe400030f0eff */
[C---:B------:R-:W-:Y:S02]  /*35fc0*/  LEA R26, P6, R4.reuse, R0, 0x1 ;  /* 0x00000000041a7211 */ /* 0x040fe400078c08ff */
[C---:B------:R-:W-:Y:S01]  /*35fd0*/  IADD3 R3, R4.reuse, c[0x0][0x198], RZ ;  /* 0x0000660004037a10 */ /* 0x040fe20007ffe0ff */
[----:B------:R0:W-:Y:S01]  /*35fe0*/  @P2 STG.E.U16 [R24.64], R8 ;  /* 0x0000000818002986 */ /* 0x0001e2000c101506 */
[----:B------:R-:W-:-:S02]  /*35ff0*/  LEA.HI.X.SX32 R27, R4, R2, 0x1, P6 ;  /* 0x00000002041b7211 */ /* 0x000fc400030f0eff */
[----:B------:R-:W-:Y:S02]  /*36000*/  ISETP.LT.AND P5, PT, R28, c[0x0][0x17c], !P0 ;  /* 0x00005f001c007a0c */ /* 0x000fe400047a1270 */
[----:B------:R-:W3:Y:S01]  /*36010*/  LDL.LU R28, [R1+0xca4] ;  /* 0x000ca400011c7983 */ /* 0x000ee20000300800 */
[C---:B------:R-:W-:Y:S02]  /*36020*/  IADD3 R4, R3.reuse, c[0x0][0x198], RZ ;  /* 0x0000660003047a10 */ /* 0x040fe40007ffe0ff */
[----:B0-----:R-:W-:-:S04]  /*36030*/  LEA R24, P6, R3, R0, 0x1 ;  /* 0x0000000003187211 */ /* 0x001fc800078c08ff */
[----:B------:R-:W-:Y:S02]  /*36040*/  LEA.HI.X.SX32 R25, R3, R2, 0x1, P6 ;  /* 0x0000000203197211 */ /* 0x000fe400030f0eff */
[----:B------:R-:W-:-:S05]  /*36050*/  PRMT R8, R8, 0x7632, R8 ;  /* 0x0000763208087816 */ /* 0x000fca0000000008 */
[----:B------:R0:W-:Y:S01]  /*36060*/  @P1 STG.E.U16 [R26.64], R8 ;  /* 0x000000081a001986 */ /* 0x0001e2000c101506 */
[----:B----4-:R-:W-:-:S03]  /*36070*/  ISETP.LT.AND P2, PT, R20, c[0x0][0x17c], !P0 ;  /* 0x00005f0014007a0c */ /* 0x010fc60004741270 */
[----:B------:R-:W4:Y:S04]  /*36080*/  LDL.LU R20, [R1+0xca8] ;  /* 0x000ca80001147983 */ /* 0x000f280000300800 */
[----:B------:R-:W5:Y:S01]  /*36090*/  LDL.LU R3, [R1+0x10] ;  /* 0x0000100001037983 */ /* 0x000f620000300800 */
[----:B--2---:R-:W-:-:S03]  /*360a0*/  ISETP.LT.AND P1, PT, R16, c[0x0][0x17c], !P0 ;  /* 0x00005f0010007a0c */ /* 0x004fc60004721270 */
[----:B------:R-:W2:Y:S01]  /*360b0*/  LDL.LU R16, [R1+0xcac] ;  /* 0x000cac0001107983 */ /* 0x000ea20000300800 */
[C---:B0-----:R-:W-:Y:S01]  /*360c0*/  LEA R26, P6, R4.reuse, R0, 0x1 ;  /* 0x00000000041a7211 */ /* 0x041fe200078c08ff */
[----:B-----5:R-:W-:Y:S01]  /*360d0*/  IMAD.MOV.U32 R27, RZ, RZ, R3 ;  /* 0x000000ffff1b7224 */ /* 0x020fe200078e0003 */
[----:B------:R-:W-:-:S04]  /*360e0*/  IADD3 R3, R4, c[0x0][0x198], RZ ;  /* 0x0000660004037a10 */ /* 0x000fc80007ffe0ff */
[----:B------:R0:W-:Y:S02]  /*360f0*/  @P4 STG.E.U16 [R24.64], R27 ;  /* 0x0000001b18004986 */ /* 0x0001e4000c101506 */
[----:B0-----:R-:W-:Y:S01]  /*36100*/  IMAD.MOV.U32 R25, RZ, RZ, R27 ;  /* 0x000000ffff197224 */ /* 0x001fe200078e001b */
[----:B------:R-:W-:Y:S02]  /*36110*/  LEA.HI.X.SX32 R27, R4, R2, 0x1, P6 ;  /* 0x00000002041b7211 */ /* 0x000fe400030f0eff */
[----:B------:R-:W-:Y:S02]  /*36120*/  LEA R24, P6, R3, R0, 0x1 ;  /* 0x0000000003187211 */ /* 0x000fe400078c08ff */
[----:B------:R-:W-:Y:S02]  /*36130*/  PRMT R8, R25, 0x7632, R8 ;  /* 0x0000763219087816 */ /* 0x000fe40000000008 */
[C---:B------:R-:W-:Y:S02]  /*36140*/  IADD3 R4, R3.reuse, c[0x0][0x198], RZ ;  /* 0x0000660003047a10 */ /* 0x040fe40007ffe0ff */
[----:B------:R-:W-:Y:S01]  /*36150*/  LEA.HI.X.SX32 R25, R3, R2, 0x1, P6 ;  /* 0x0000000203197211 */ /* 0x000fe200030f0eff */
[----:B------:R-:W-:Y:S01]  /*36160*/  IMAD.MOV.U32 R3, RZ, RZ, R5 ;  /* 0x000000ffff037224 */ /* 0x000fe200078e0005 */
[----:B------:R0:W-:Y:S01]  /*36170*/  @P3 STG.E.U16 [R26.64], R8 ;  /* 0x000000081a003986 */ /* 0x0001e2000c101506 */
[----:B---3--:R-:W-:-:S02]  /*36180*/  ISETP.LT.AND P4, PT, R28, c[0x0][0x17c], !P0 ;  /* 0x00005f001c007a0c */ /* 0x008fc40004781270 */
[----:B0-----:R-:W-:Y:S01]  /*36190*/  IMAD.MOV.U32 R27, RZ, RZ, R3 ;  /* 0x000000ffff1b7224 */ /* 0x001fe200078e0003 */
[C---:B------:R-:W-:Y:S01]  /*361a0*/  LEA R26, P6, R4.reuse, R0, 0x1 ;  /* 0x00000000041a7211 */ /* 0x040fe200078c08ff */
[----:B------:R-:W3:Y:S01]  /*361b0*/  LDL.LU R28, [R1+0xcb0] ;  /* 0x000cb000011c7983 */ /* 0x000ee20000300800 */
[----:B------:R-:W-:-:S03]  /*361c0*/  IADD3 R3, R4, c[0x0][0x198], RZ ;  /* 0x0000660004037a10 */ /* 0x000fc60007ffe0ff */
[----:B------:R0:W-:Y:S01]  /*361d0*/  @P5 STG.E.U16 [R24.64], R27 ;  /* 0x0000001b18005986 */ /* 0x0001e2000c101506 */
[----:B----4-:R-:W-:Y:S02]  /*361e0*/  ISETP.LT.AND P3, PT, R20, c[0x0][0x17c], !P0 ;  /* 0x00005f0014007a0c */ /* 0x010fe40004761270 */
[----:B--2---:R-:W-:Y:S01]  /*361f0*/  ISETP.LT.AND P5, PT, R16, c[0x0][0x17c], !P0 ;  /* 0x00005f0010007a0c */ /* 0x004fe200047a1270 */
[----:B------:R-:W2:Y:S04]  /*36200*/  LDL.LU R5, [R1+0xe8c] ;  /* 0x000e8c0001057983 */ /* 0x000ea80000300800 */
[----:B------:R-:W4:Y:S01]  /*36210*/  LDL.LU R20, [R1+0xcb4] ;  /* 0x000cb40001147983 */ /* 0x000f220000300800 */
[----:B0-----:R-:W-:Y:S01]  /*36220*/  IMAD.MOV.U32 R25, RZ, RZ, R27 ;  /* 0x000000ffff197224 */ /* 0x001fe200078e001b */
[----:B------:R-:W-:-:S02]  /*36230*/  LEA.HI.X.SX32 R27, R4, R2, 0x1, P6 ;  /* 0x00000002041b7211 */ /* 0x000fc400030f0eff */
[----:B------:R-:W5:Y:S01]  /*36240*/  LDL.LU R16, [R1+0xcb8] ;  /* 0x000cb80001107983 */ /* 0x000f620000300800 */
[----:B------:R-:W-:Y:S02]  /*36250*/  LEA R24, P6, R3, R0, 0x1 ;  /* 0x0000000003187211 */ /* 0x000fe400078c08ff */
[----:B------:R-:W-:Y:S02]  /*36260*/  PRMT R8, R25, 0x7632, R8 ;  /* 0x0000763219087816 */ /* 0x000fe40000000008 */
[C---:B------:R-:W-:Y:S02]  /*36270*/  IADD3 R4, R3.reuse, c[0x0][0x198], RZ ;  /* 0x0000660003047a10 */ /* 0x040fe40007ffe0ff */
[----:B------:R-:W-:Y:S02]  /*36280*/  LEA.HI.X.SX32 R25, R3, R2, 0x1, P6 ;  /* 0x0000000203197211 */ /* 0x000fe400030f0eff */
[----:B------:R-:W2:Y:S04]  /*36290*/  LDL.LU R3, [R1+0x4] ;  /* 0x0000040001037983 */ /* 0x000ea80000300800 */
[----:B------:R0:W-:Y:S02]  /*362a0*/  @P2 STG.E.U16 [R26.64], R8 ;  /* 0x000000081a002986 */ /* 0x0001e4000c101506 */
[----:B0-----:R-:W-:-:S02]  /*362b0*/  LEA R26, P6, R4, R0, 0x1 ;  /* 0x00000000041a7211 */ /* 0x001fc400078c08ff */
[----:B---3--:R-:W-:Y:S02]  /*362c0*/  ISETP.LT.AND P2, PT, R28, c[0x0][0x17c], !P0 ;  /* 0x00005f001c007a0c */ /* 0x008fe40004741270 */
[----:B------:R-:W3:Y:S01]  /*362d0*/  LDL.LU R28, [R1+0xcbc] ;  /* 0x000cbc00011c7983 */ /* 0x000ee20000300800 */
[----:B--2---:R-:W-:-:S05]  /*362e0*/  IMAD.MOV.U32 R27, RZ, RZ, R3 ;  /* 0x000000ffff1b7224 */ /* 0x004fca00078e0003 */
[----:B------:R0:W-:Y:S01]  /*362f0*/  @P1 STG.E.U16 [R24.64], R27 ;  /* 0x0000001b18001986 */ /* 0x0001e2000c101506 */
[----:B----4-:R-:W-:-:S03]  /*36300*/  ISETP.LT.AND P1, PT, R20, c[0x0][0x17c], !P0 ;  /* 0x00005f0014007a0c */ /* 0x010fc60004721270 */
[----:B------:R-:W2:Y:S01]  /*36310*/  LDL.LU R20, [R1+0xcc0] ;  /* 0x000cc00001147983 */ /* 0x000ea20000300800 */
[----:B0-----:R-:W-:Y:S01]  /*36320*/  IMAD.MOV.U32 R25, RZ, RZ, R27 ;  /* 0x000000ffff197224 */ /* 0x001fe200078e001b */
[----:B------:R-:W-:-:S04]  /*36330*/  LEA.HI.X.SX32 R27, R4, R2, 0x1, P6 ;  /* 0x00000002041b7211 */ /* 0x000fc800030f0eff */
[----:B------:R-:W-:-:S05]  /*36340*/  PRMT R8, R25, 0x7632, R8 ;  /* 0x0000763219087816 */ /* 0x000fca0000000008 */
[----:B------:R0:W-:Y:S01]  /*36350*/  @P4 STG.E.U16 [R26.64], R8 ;  /* 0x000000081a004986 */ /* 0x0001e2000c101506 */
[----:B-----5:R-:W-:-:S03]  /*36360*/  ISETP.LT.AND P4, PT, R16, c[0x0][0x17c], !P0 ;  /* 0x00005f0010007a0c */ /* 0x020fc60004781270 */
[----:B------:R-:W4:Y:S01]  /*36370*/  LDL.LU R16, [R1+0xcc4] ;  /* 0x000cc40001107983 */ /* 0x000f220000300800 */
[----:B------:R-:W-:-:S04]  /*36380*/  IADD3 R3, R4, c[0x0][0x198], RZ ;  /* 0x0000660004037a10 */ /* 0x000fc80007ffe0ff */
[C---:B------:R-:W-:Y:S02]  /*36390*/  LEA R24, P6, R3.reuse, R0, 0x1 ;  /* 0x0000000003187211 */ /* 0x040fe400078c08ff */
[C---:B------:R-:W-:Y:S02]  /*363a0*/  IADD3 R4, R3.reuse, c[0x0][0x198], RZ ;  /* 0x0000660003047a10 */ /* 0x040fe40007ffe0ff */
[----:B------:R-:W-:Y:S02]  /*363b0*/  LEA.HI.X.SX32 R25, R3, R2, 0x1, P6 ;  /* 0x0000000203197211 */ /* 0x000fe400030f0eff */
[C---:B0-----:R-:W-:Y:S02]  /*363c0*/  LEA R26, P6, R4.reuse, R0, 0x1 ;  /* 0x00000000041a7211 */ /* 0x041fe400078c08ff */
[C---:B------:R-:W-:Y:S02]  /*363d0*/  IADD3 R3, R4.reuse, c[0x0][0x198], RZ ;  /* 0x0000660004037a10 */ /* 0x040fe40007ffe0ff */
[----:B------:R-:W-:-:S02]  /*363e0*/  LEA.HI.X.SX32 R27, R4, R2, 0x1, P6 ;  /* 0x00000002041b7211 */ /* 0x000fc400030f0eff */
[----:B------:R-:W-:Y:S01]  /*363f0*/  LEA R4, P6, R3, R0, 0x1 ;  /* 0x0000000003047211 */ /* 0x000fe200078c08ff */
[----:B------:R0:W-:Y:S01]  /*36400*/  @P3 STG.E.U16 [R24.64], R5 ;  /* 0x0000000518003986 */ /* 0x0001e2000c101506 */
[----:B------:R-:W-:-:S05]  /*36410*/  PRMT R12, R5, 0x7632, R12 ;  /* 0x00007632050c7816 */ /* 0x000fca000000000c */
[----:B------:R1:W-:Y:S01]  /*36420*/  @P5 STG.E.U16 [R26.64], R12 ;  /* 0x0000000c1a005986 */ /* 0x0003e2000c101506 */
[----:B0-----:R-:W-:-:S05]  /*36430*/  LEA.HI.X.SX32 R5, R3, R2, 0x1, P6 ;  /* 0x0000000203057211 */ /* 0x001fca00030f0eff */
[----:B------:R0:W-:Y:S01]  /*36440*/  @P2 STG.E.U16 [R4.64], R13 ;  /* 0x0000000d04002986 */ /* 0x0001e2000c101506 */
[----:B---3--:R-:W-:-:S03]  /*36450*/  ISETP.LT.AND P3, PT, R28, c[0x0][0x17c], !P0 ;  /* 0x00005f001c007a0c */ /* 0x008fc60004761270 */
[----:B------:R-:W3:Y:S04]  /*36460*/  LDL.LU R28, [R1+0xcc8] ;  /* 0x000cc800011c7983 */ /* 0x000ee80000300800 */
[----:B-1----:R-:W5:Y:S01]  /*36470*/  LDL.LU R26, [R1+0xccc] ;  /* 0x000ccc00011a7983 */ /* 0x002f620000300800 */
[----:B--2---:R-:W-:-:S03]  /*36480*/  ISETP.LT.AND P5, PT, R20, c[0x0][0x17c], !P0 ;  /* 0x00005f0014007a0c */ /* 0x004fc600047a1270 */
[----:B------:R-:W2:Y:S01]  /*36490*/  LDL.LU R20, [R1+0xcd0] ;  /* 0x000cd00001147983 */ /* 0x000ea20000300800 */
[----:B----4-:R-:W-:-:S03]  /*364a0*/  ISETP.LT.AND P2, PT, R16, c[0x0][0x17c], !P0 ;  /* 0x00005f0010007a0c */ /* 0x010fc60004741270 */
[----:B------:R-:W4:Y:S01]  /*364b0*/  LDL.LU R16, [R1+0xcd4] ;  /* 0x000cd40001107983 */ /* 0x000f220000300800 */
[----:B------:R-:W-:-:S04]  /*364c0*/  IADD3 R8, R3, c[0x0][0x198], RZ ;  /* 0x0000660003087a10 */ /* 0x000fc80007ffe0ff */
[C---:B------:R-:W-:Y:S02]  /*364d0*/  LEA R24, P6, R8.reuse, R0, 0x1 ;  /* 0x0000000008187211 */ /* 0x040fe400078c08ff */
[C---:B------:R-:W-:Y:S02]  /*364e0*/  IADD3 R3, R8.reuse, c[0x0][0x198], RZ ;  /* 0x0000660008037a10 */ /* 0x040fe40007ffe0ff */
[----:B------:R-:W-:Y:S02]  /*364f0*/  LEA.HI.X.SX32 R25, R8, R2, 0x1, P6 ;  /* 0x0000000208197211 */ /* 0x000fe400030f0eff */
[C---:B0-----:R-:W-:Y:S02]  /*36500*/  LEA R4, P6, R3.reuse, R0, 0x1 ;  /* 0x0000000003047211 */ /* 0x041fe400078c08ff */
[----:B------:R-:W-:Y:S02]  /*36510*/  IADD3 R8, R3, c[0x0][0x198], RZ ;  /* 0x0000660003087a10 */ /* 0x000fe40007ffe0ff */
[----:B------:R-:W-:-:S02]  /*36520*/  PRMT R13, R13, 0x7632, R13 ;  /* 0x000076320d0d7816 */ /* 0x000fc4000000000d */
[----:B------:R-:W-:Y:S02]  /*36530*/  LEA.HI.X.SX32 R5, R3, R2, 0x1, P6 ;  /* 0x0000000203057211 */ /* 0x000fe400030f0eff */
[C---:B------:R-:W-:Y:S01]  /*36540*/  LEA R12, P6, R8.reuse, R0, 0x1 ;  /* 0x00000000080c7211 */ /* 0x040fe200078c08ff */
[----:B------:R0:W-:Y:S01]  /*36550*/  @P1 STG.E.U16 [R24.64], R13 ;  /* 0x0000000d18001986 */ /* 0x0001e2000c101506 */
[----:B------:R-:W-:-:S03]  /*36560*/  IADD3 R3, R8, c[0x0][0x198], RZ ;  /* 0x0000660008037a10 */ /* 0x000fc60007ffe0ff */
[----:B------:R1:W-:Y:S01]  /*36570*/  @P4 STG.E.U16 [R4.64], R17 ;  /* 0x0000001104004986 */ /* 0x0003e2000c101506 */
[----:B0-----:R-:W-:-:S03]  /*36580*/  LEA.HI.X.SX32 R13, R8, R2, 0x1, P6 ;  /* 0x00000002080d7211 */ /* 0x001fc600030f0eff */
[----:B------:R-:W2:Y:S01]  /*36590*/  LDL.LU R25, [R1+0xcd8] ;  /* 0x000cd80001197983 */ /* 0x000ea20000300800 */
[----:B-1----:R-:W-:-:S03]  /*365a0*/  PRMT R17, R17, 0x7632, R17 ;  /* 0x0000763211117816 */ /* 0x002fc60000000011 */
[----:B------:R-:W2:Y:S01]  /*365b0*/  LDL.LU R24, [R1+0xcdc] ;  /* 0x000cdc0001187983 */ /* 0x000ea20000300800 */
[----:B------:R-:W-:-:S03]  /*365c0*/  LEA R4, P6, R3, R0, 0x1 ;  /* 0x0000000003047211 */ /* 0x000fc600078c08ff */
[----:B------:R-:W2:Y:S01]  /*365d0*/  LDL.LU R27, [R1+0x14] ;  /* 0x00001400011b7983 */ /* 0x000ea20000300800 */
[----:B------:R-:W-:-:S03]  /*365e0*/  LEA.HI.X.SX32 R5, R3, R2, 0x1, P6 ;  /* 0x0000000203057211 */ /* 0x000fc600030f0eff */
[----:B------:R0:W-:Y:S04]  /*365f0*/  @P3 STG.E.U16 [R12.64], R17 ;  /* 0x000000110c003986 */ /* 0x0001e8000c101506 */
[----:B------:R1:W-:Y:S04]  /*36600*/  @P5 STG.E.U16 [R4.64], R21 ;  /* 0x0000001504005986 */ /* 0x0003e8000c101506 */
[----:B0-----:R-:W2:Y:S01]  /*36610*/  LDL.LU R17, [R1+0xce0] ;  /* 0x000ce00001117983 */ /* 0x001ea20000300800 */
[----:B----4-:R-:W-:-:S03]  /*36620*/  ISETP.LT.AND P5, PT, R16, c[0x0][0x17c], !P0 ;  /* 0x00005f0010007a0c */ /* 0x010fc600047a1270 */
[----:B------:R-:W4:Y:S01]  /*36630*/  LDL.LU R16, [R1+0xce4] ;  /* 0x000ce40001107983 */ /* 0x000f220000300800 */
[----:B------:R-:W-:-:S04]  /*36640*/  IADD3 R8, R3, c[0x0][0x198], RZ ;  /* 0x0000660003087a10 */ /* 0x000fc80007ffe0ff */
[C---:B------:R-:W-:Y:S02]  /*36650*/  LEA R12, P6, R8.reuse, R0, 0x1 ;  /* 0x00000000080c7211 */ /* 0x040fe400078c08ff */
[----:B------:R-:W-:Y:S02]  /*36660*/  IADD3 R3, R8, c[0x0][0x198], RZ ;  /* 0x0000660008037a10 */ /* 0x000fe40007ffe0ff */
[----:B---3--:R-:W-:Y:S02]  /*36670*/  ISETP.LT.AND P1, PT, R28, c[0x0][0x17c], !P0 ;  /* 0x00005f001c007a0c */ /* 0x008fe40004721270 */
[----:B------:R-:W-:Y:S02]  /*36680*/  LEA.HI.X.SX32 R13, R8, R2, 0x1, P6 ;  /* 0x00000002080d7211 */ /* 0x000fe400030f0eff */
[----:B-1----:R-:W-:Y:S02]  /*36690*/  PRMT R21, R21, 0x7632, R21 ;  /* 0x0000763215157816 */ /* 0x002fe40000000015 */
[----:B------:R-:W-:-:S02]  /*366a0*/  LEA R4, P6, R3, R0, 0x1 ;  /* 0x0000000003047211 */ /* 0x000fc400078c08ff */
[C---:B------:R-:W-:Y:S02]  /*366b0*/  IADD3 R8, R3.reuse, c[0x0][0x198], RZ ;  /* 0x0000660003087a10 */ /* 0x040fe40007ffe0ff */
[----:B-----5:R-:W-:Y:S01]  /*366c0*/  ISETP.LT.AND P4, PT, R26, c[0x0][0x17c], !P0 ;  /* 0x00005f001a007a0c */ /* 0x020fe20004781270 */
[----:B------:R0:W-:Y:S01]  /*366d0*/  @P2 STG.E.U16 [R12.64], R21 ;  /* 0x000000150c002986 */ /* 0x0001e2000c101506 */
[----:B------:R-:W-:Y:S02]  /*366e0*/  LEA.HI.X.SX32 R5, R3, R2, 0x1, P6 ;  /* 0x0000000203057211 */ /* 0x000fe400030f0eff */
[----:B--2---:R-:W-:Y:S02]  /*366f0*/  ISETP.LT.AND P3, PT, R20, c[0x0][0x17c], !P0 ;  /* 0x00005f0014007a0c */ /* 0x004fe40004761270 */
[C---:B------:R-:W-:Y:S02]  /*36700*/  IADD3 R3, R8.reuse, c[0x0][0x198], RZ ;  /* 0x0000660008037a10 */ /* 0x040fe40007ffe0ff */
[C---:B0-----:R-:W-:Y:S01]  /*36710*/  LEA R12, P6, R8.reuse, R0, 0x1 ;  /* 0x00000000080c7211 */ /* 0x041fe200078c08ff */
[----:B------:R0:W-:Y:S03]  /*36720*/  @P1 STG.E.U16 [R4.64], R9 ;  /* 0x0000000904001986 */ /* 0x0001e6000c101506 */
[----:B------:R-:W-:Y:S01]  /*36730*/  LEA.HI.X.SX32 R13, R8, R2, 0x1, P6 ;  /* 0x00000002080d7211 */ /* 0x000fe200030f0eff */
[----:B------:R-:W2:Y:S01]  /*36740*/  LDL.LU R20, [R1+0xce8] ;  /* 0x000ce80001147983 */ /* 0x000ea20000300800 */
[----:B------:R-:W-:-:S03]  /*36750*/  PRMT R8, R9, 0x7632, R8 ;  /* 0x0000763209087816 */ /* 0x000fc60000000008 */
[----:B------:R-:W3:Y:S01]  /*36760*/  LDL.LU R28, [R1+0x8] ;  /* 0x00000800011c7983 */ /* 0x000ee20000300800 */
[----:B0-----:R-:W-:-:S03]  /*36770*/  LEA R4, P6, R3, R0, 0x1 ;  /* 0x0000000003047211 */ /* 0x001fc600078c08ff */
[----:B------:R0:W-:Y:S01]  /*36780*/  @P4 STG.E.U16 [R12.64], R8 ;  /* 0x000000080c004986 */ /* 0x0001e2000c101506 */
[----:B------:R-:W-:Y:S02]  /*36790*/  LEA.HI.X.SX32 R5, R3, R2, 0x1, P6 ;  /* 0x0000000203057211 */ /* 0x000fe400030f0eff */
[----:B------:R-:W-:Y:S02]  /*367a0*/  ISETP.LT.AND P4, PT, R17, c[0x0][0x17c], !P0 ;  /* 0x00005f0011007a0c */ /* 0x000fe40004781270 */
[----:B------:R-:W5:Y:S04]  /*367b0*/  LDL.LU R17, [R1+0xcec] ;  /* 0x000cec0001117983 */ /* 0x000f680000300800 */
[----:B------:R1:W-:Y:S01]  /*367c0*/  @P3 STG.E.U16 [R4.64], R27 ;  /* 0x0000001b04003986 */ /* 0x0003e2000c101506 */
[----:B----4-:R-:W-:-:S03]  /*367d0*/  ISETP.LT.AND P3, PT, R16, c[0x0][0x17c], !P0 ;  /* 0x00005f0010007a0c */ /* 0x010fc60004761270 */
[----:B------:R-:W4:Y:S01]  /*367e0*/  LDL.LU R16, [R1+0xcf0] ;  /* 0x000cf00001107983 */ /* 0x000f220000300800 */
[----:B------:R-:W-:Y:S02]  /*367f0*/  IADD3 R9, R3, c[0x0][0x198], RZ ;  /* 0x0000660003097a10 */ /* 0x000fe40007ffe0ff */
[----:B------:R-:W-:Y:S02]  /*36800*/  ISETP.LT.AND P2, PT, R25, c[0x0][0x17c], !P0 ;  /* 0x00005f0019007a0c */ /* 0x000fe40004741270 */
[C---:B0-----:R-:W-:Y:S02]  /*36810*/  LEA R8, P6, R9.reuse, R0, 0x1 ;  /* 0x0000000009087211 */ /* 0x041fe400078c08ff */
[C---:B------:R-:W-:Y:S02]  /*36820*/  IADD3 R3, R9.reuse, c[0x0][0x198], RZ ;  /* 0x0000660009037a10 */ /* 0x040fe40007ffe0ff */
[----:B------:R-:W-:Y:S02]  /*36830*/  LEA.HI.X.SX32 R9, R9, R2, 0x1, P6 ;  /* 0x0000000209097211 */ /* 0x000fe400030f0eff */
[----:B-1----:R-:W-:-:S02]  /*36840*/  LEA R4, P6, R3, R0, 0x1 ;  /* 0x0000000003047211 */ /* 0x002fc400078c08ff */
[----:B------:R-:W-:Y:S02]  /*36850*/  PRMT R13, R27, 0x7632, R13 ;  /* 0x000076321b0d7816 */ /* 0x000fe4000000000d */
[C---:B------:R-:W-:Y:S02]  /*36860*/  LEA.HI.X.SX32 R5, R3.reuse, R2, 0x1, P6 ;  /* 0x0000000203057211 */ /* 0x040fe400030f0eff */
[----:B------:R-:W-:Y:S01]  /*36870*/  ISETP.LT.AND P1, PT, R24, c[0x0][0x17c], !P0 ;  /* 0x00005f0018007a0c */ /* 0x000fe20004721270 */
[----:B------:R0:W-:Y:S01]  /*36880*/  @P5 STG.E.U16 [R8.64], R13 ;  /* 0x0000000d08005986 */ /* 0x0001e2000c101506 */
[----:B------:R-:W-:-:S03]  /*36890*/  IADD3 R12, R3, c[0x0][0x198], RZ ;  /* 0x00006600030c7a10 */ /* 0x000fc60007ffe0ff */
[----:B------:R1:W-:Y:S01]  /*368a0*/  @P2 STG.E.U16 [R4.64], R6 ;  /* 0x0000000604002986 */ /* 0x0003e2000c101506 */
[----:B0-----:R-:W-:Y:S02]  /*368b0*/  PRMT R13, R6, 0x7632, R13 ;  /* 0x00007632060d7816 */ /* 0x001fe4000000000d */
[----:B------:R-:W-:Y:S01]  /*368c0*/  LEA R8, P6, R12, R0, 0x1 ;  /* 0x000000000c087211 */ /* 0x000fe200078c08ff */
[----:B-1----:R-:W4:Y:S01]  /*368d0*/  LDL.LU R6, [R1+0xe88] ;  /* 0x000e880001067983 */ /* 0x002f220000300800 */
[----:B--2---:R-:W-:-:S03]  /*368e0*/  ISETP.LT.AND P5, PT, R20, c[0x0][0x17c], !P0 ;  /* 0x00005f0014007a0c */ /* 0x004fc600047a1270 */
[----:B------:R-:W2:Y:S01]  /*368f0*/  LDL.LU R25, [R1+0xcf4] ;  /* 0x000cf40001197983 */ /* 0x000ea20000300800 */
[----:B------:R-:W-:-:S03]  /*36900*/  LEA.HI.X.SX32 R9, R12, R2, 0x1, P6 ;  /* 0x000000020c097211 */ /* 0x000fc600030f0eff */
[----:B------:R-:W2:Y:S04]  /*36910*/  LDL.LU R20, [R1+0xcf8] ;  /* 0x000cf80001147983 */ /* 0x000ea80000300800 */
[----:B------:R-:W2:Y:S01]  /*36920*/  LDL.LU R24, [R1+0xd00] ;  /* 0x000d000001187983 */ /* 0x000ea20000300800 */
[----:B-----5:R-:W-:-:S03]  /*36930*/  ISETP.LT.AND P2, PT, R17, c[0x0][0x17c], !P0 ;  /* 0x00005f0011007a0c */ /* 0x020fc60004741270 */
[----:B------:R-:W5:Y:S04]  /*36940*/  LDL.LU R17, [R1+0xcfc] ;  /* 0x000cfc0001117983 */ /* 0x000f680000300800 */
[----:B------:R0:W-:Y:S01]  /*36950*/  @P1 STG.E.U16 [R8.64], R13 ;  /* 0x0000000d08001986 */ /* 0x0001e2000c101506 */
[----:B------:R-:W-:-:S04]  /*36960*/  IADD3 R3, R12, c[0x0][0x198], RZ ;  /* 0x000066000c037a10 */ /* 0x000fc80007ffe0ff */
[C---:B------:R-:W-:Y:S02]  /*36970*/  LEA R4, P6, R3.reuse, R0, 0x1 ;  /* 0x0000000003047211 */ /* 0x040fe400078c08ff */
[C---:B------:R-:W-:Y:S02]  /*36980*/  IADD3 R12, R3.reuse, c[0x0][0x198], RZ ;  /* 0x00006600030c7a10 */ /* 0x040fe40007ffe0ff */
[----:B------:R-:W-:Y:S02]  /*36990*/  LEA.HI.X.SX32 R5, R3, R2, 0x1, P6 ;  /* 0x0000000203057211 */ /* 0x000fe400030f0eff */
[----:B0-----:R-:W-:Y:S02]  /*369a0*/  LEA R8, P6, R12, R0, 0x1 ;  /* 0x000000000c087211 */ /* 0x001fe400078c08ff */
[----:B---3--:R-:W-:Y:S02]  /*369b0*/  PRMT R13, R28, 0x7632, R13 ;  /* 0x000076321c0d7816 */ /* 0x008fe4000000000d */
[----:B------:R-:W-:Y:S01]  /*369c0*/  LEA.HI.X.SX32 R9, R12, R2, 0x1, P6 ;  /* 0x000000020c097211 */ /* 0x000fe200030f0eff */
[----:B------:R-:W-:Y:S04]  /*369d0*/  @P4 STG.E.U16 [R4.64], R28 ;  /* 0x0000001c04004986 */ /* 0x000fe8000c101506 */
[----:B------:R0:W-:Y:S01]  /*369e0*/  @P3 STG.E.U16 [R8.64], R13 ;  /* 0x0000000d08003986 */ /* 0x0001e2000c101506 */
[----:B----4-:R-:W-:-:S03]  /*369f0*/  ISETP.LT.AND P1, PT, R16, c[0x0][0x17c], !P0 ;  /* 0x00005f0010007a0c */ /* 0x010fc60004721270 */
[----:B------:R-:W3:Y:S04]  /*36a00*/  LDL.LU R16, [R1+0xd08] ;  /* 0x000d080001107983 */ /* 0x000ee80000300800 */
[----:B------:R-:W4:Y:S04]  /*36a10*/  LDL.LU R21, [R1+0xd04] ;  /* 0x000d040001157983 */ /* 0x000f280000300800 */
[----:B0-----:R-:W4:Y:S01]  /*36a20*/  LDL.LU R13, [R1+0xd10] ;  /* 0x000d1000010d7983 */ /* 0x001f220000300800 */
[----:B------:R-:W-:-:S04]  /*36a30*/  IADD3 R3, R12, c[0x0][0x198], RZ ;  /* 0x000066000c037a10 */ /* 0x000fc80007ffe0ff */
[C---:B------:R-:W-:Y:S02]  /*36a40*/  LEA R4, P6, R3.reuse, R0, 0x1 ;  /* 0x0000000003047211 */ /* 0x040fe400078c08ff */
[C---:B------:R-:W-:Y:S02]  /*36a50*/  IADD3 R12, R3.reuse, c[0x0][0x198], RZ ;  /* 0x00006600030c7a10 */ /* 0x040fe40007ffe0ff */
[----:B------:R-:W-:Y:S02]  /*36a60*/  LEA.HI.X.SX32 R5, R3, R2, 0x1, P6 ;  /* 0x0000000203057211 */ /* 0x000fe400030f0eff */
[C---:B------:R-:W-:Y:S02]  /*36a70*/  LEA R8, P6, R12.reuse, R0, 0x1 ;  /* 0x000000000c087211 */ /* 0x040fe400078c08ff */
[C---:B------:R-:W-:Y:S02]  /*36a80*/  IADD3 R3, R12.reuse, c[0x0][0x198], RZ ;  /* 0x000066000c037a10 */ /* 0x040fe40007ffe0ff */
[----:B------:R-:W-:-:S02]  /*36a90*/  LEA.HI.X.SX32 R9, R12, R2, 0x1, P6 ;  /* 0x000000020c097211 */ /* 0x000fc400030f0eff */
[----:B------:R-:W-:Y:S01]  /*36aa0*/  PRMT R12, R6, 0x7632, R12 ;  /* 0x00007632060c7816 */ /* 0x000fe2000000000c */
[----:B------:R0:W-:Y:S04]  /*36ab0*/  @P5 STG.E.U16 [R4.64], R6 ;  /* 0x0000000604005986 */ /* 0x0001e8000c101506 */
[----:B------:R1:W-:Y:S01]  /*36ac0*/  @P2 STG.E.U16 [R8.64], R12 ;  /* 0x0000000c08002986 */ /* 0x0003e2000c101506 */
[----:B--2---:R-:W-:-:S03]  /*36ad0*/  ISETP.LT.AND P3, PT, R20, c[0x0][0x17c], !P0 ;  /* 0x00005f0014007a0c */ /* 0x004fc60004761270 */
[----:B------:R-:W2:Y:S01]  /*36ae0*/  LDL.LU R20, [R1+0xd0c] ;  /* 0x000d0c0001147983 */ /* 0x000ea20000300800 */
[----:B0-----:R-:W-:-:S04]  /*36af0*/  LEA R4, P6, R3, R0, 0x1 ;  /* 0x0000000003047211 */ /* 0x001fc800078c08ff */
[----:B------:R-:W-:Y:S02]  /*36b00*/  LEA.HI.X.SX32 R5, R3, R2, 0x1, P6 ;  /* 0x0000000203057211 */ /* 0x000fe400030f0eff */
[----:B-----5:R-:W-:Y:S02]  /*36b10*/  ISETP.LT.AND P2, PT, R17, c[0x0][0x17c], !P0 ;  /* 0x00005f0011007a0c */ /* 0x020fe40004741270 */
[----:B------:R-:W5:Y:S04]  /*36b20*/  LDL.LU R17, [R1+0xd18] ;  /* 0x000d180001117983 */ /* 0x000f680000300800 */
[----:B------:R0:W-:Y:S01]  /*36b30*/  @P1 STG.E.U16 [R4.64], R14 ;  /* 0x0000000e04001986 */ /* 0x0001e2000c101506 */
[----:B------:R-:W-:Y:S02]  /*36b40*/  IADD3 R6, R3, c[0x0][0x198], RZ ;  /* 0x0000660003067a10 */ /* 0x000fe40007ffe0ff */
[----:B------:R-:W-:-:S02]  /*36b50*/  ISETP.LT.AND P4, PT, R25, c[0x0][0x17c], !P0 ;  /* 0x00005f0019007a0c */ /* 0x000fc40004781270 */
[C---:B-1----:R-:W-:Y:S02]  /*36b60*/  LEA R8, P6, R6.reuse, R0, 0x1 ;  /* 0x0000000006087211 */ /* 0x042fe400078c08ff */
[C---:B------:R-:W-:Y:S02]  /*36b70*/  IADD3 R3, R6.reuse, c[0x0][0x198], RZ ;  /* 0x0000660006037a10 */ /* 0x040fe40007ffe0ff */
[----:B------:R-:W-:Y:S02]  /*36b80*/  LEA.HI.X.SX32 R9, R6, R2, 0x1, P6 ;  /* 0x0000000206097211 */ /* 0x000fe400030f0eff */
[C---:B0-----:R-:W-:Y:S02]  /*36b90*/  LEA R4, P6, R3.reuse, R0, 0x1 ;  /* 0x0000000003047211 */ /* 0x041fe400078c08ff */
[----:B------:R-:W-:Y:S02]  /*36ba0*/  PRMT R14, R14, 0x7632, R14 ;  /* 0x000076320e0e7816 */ /* 0x000fe4000000000e */
[----:B------:R-:W-:-:S03]  /*36bb0*/  LEA.HI.X.SX32 R5, R3, R2, 0x1, P6 ;  /* 0x0000000203057211 */ /* 0x000fc600030f0eff */
[----:B------:R0:W-:Y:S04]  /*36bc0*/  @P4 STG.E.U16 [R8.64], R14 ;  /* 0x0000000e08004986 */ /* 0x0001e8000c101506 */
[----:B------:R1:W-:Y:S01]  /*36bd0*/  @P3 STG.E.U16 [R4.64], R18 ;  /* 0x0000001204003986 */ /* 0x0003e2000c101506 */
[----:B---3--:R-:W-:-:S03]  /*36be0*/  ISETP.LT.AND P1, PT, R16, c[0x0][0x17c], !P0 ;  /* 0x00005f0010007a0c */ /* 0x008fc60004721270 */
[----:B------:R-:W3:Y:S04]  /*36bf0*/  LDL.LU R16, [R1+0xd14] ;  /* 0x000d140001107983 */ /* 0x000ee80000300800 */
[----:B0-----:R-:W3:Y:S01]  /*36c00*/  LDL.LU R14, [R1+0xd20] ;  /* 0x000d2000010e7983 */ /* 0x001ee20000300800 */
[----:B----4-:R-:W-:-:S03]  /*36c10*/  ISETP.LT.AND P3, PT, R13, c[0x0][0x17c], !P0 ;  /* 0x00005f000d007a0c */ /* 0x010fc60004761270 */
[----:B------:R-:W4:Y:S01]  /*36c20*/  LDL.LU R13, [R1+0xd1c] ;  /* 0x000d1c00010d7983 */ /* 0x000f220000300800 */
[----:B------:R-:W-:Y:S02]  /*36c30*/  IADD3 R6, R3, c[0x0][0x198], RZ ;  /* 0x0000660003067a10 */ /* 0x000fe40007ffe0ff */
[----:B------:R-:W-:Y:S01]  /*36c40*/  ISETP.LT.AND P5, PT, R24, c[0x0][0x17c], !P0 ;  /* 0x00005f0018007a0c */ /* 0x000fe200047a1270 */
[----:B------:R-:W4:Y:S01]  /*36c50*/  LDL.LU R27, [R1+0x18] ;  /* 0x00001800011b7983 */ /* 0x000f220000300800 */
[C---:B------:R-:W-:Y:S02]  /*36c60*/  LEA R8, P6, R6.reuse, R0, 0x1 ;  /* 0x0000000006087211 */ /* 0x040fe400078c08ff */
[C---:B------:R-:W-:Y:S02]  /*36c70*/  IADD3 R3, R6.reuse, c[0x0][0x198], RZ ;  /* 0x0000660006037a10 */ /* 0x040fe40007ffe0ff */
[----:B------:R-:W-:Y:S02]  /*36c80*/  LEA.HI.X.SX32 R9, R6, R2, 0x1, P6 ;  /* 0x0000000206097211 */ /* 0x000fe400030f0eff */
[----:B-1----:R-:W-:-:S02]  /*36c90*/  LEA R4, P6, R3, R0, 0x1 ;  /* 0x0000000003047211 */ /* 0x002fc400078c08ff */
[----:B------:R-:W-:Y:S02]  /*36ca0*/  PRMT R18, R18, 0x7632, R18 ;  /* 0x0000763212127816 */ /* 0x000fe40000000012 */
[C---:B------:R-:W-:Y:S02]  /*36cb0*/  IADD3 R6, R3.reuse, c[0x0][0x198], RZ ;  /* 0x0000660003067a10 */ /* 0x040fe40007ffe0ff */
[----:B------:R-:W-:Y:S01]  /*36cc0*/  LEA.HI.X.SX32 R5, R3, R2, 0x1, P6 ;  /* 0x0000000203057211 */ /* 0x000fe200030f0eff */
[----:B------:R0:W-:Y:S04]  /*36cd0*/  @P5 STG.E.U16 [R8.64], R18 ;  /* 0x0000001208005986 */ /* 0x0001e8000c101506 */
[----:B------:R1:W-:Y:S01]  /*36ce0*/  @P2 STG.E.U16 [R4.64], R22 ;  /* 0x0000001604002986 */ /* 0x0003e2000c101506 */
[----:B0-----:R-:W-:-:S02]  /*36cf0*/  LEA R8, P6, R6, R0, 0x1 ;  /* 0x0000000006087211 */ /* 0x001fc400078c08ff */
[----:B--2---:R-:W-:Y:S02]  /*36d00*/  ISETP.LT.AND P5, PT, R20, c[0x0][0x17c], !P0 ;  /* 0x00005f0014007a0c */ /* 0x004fe400047a1270 */
[----:B------:R-:W2:Y:S01]  /*36d10*/  LDL.LU R20, [R1+0xd28] ;  /* 0x000d280001147983 */ /* 0x000ea20000300800 */
[----:B------:R-:W-:Y:S02]  /*36d20*/  LEA.HI.X.SX32 R9, R6, R2, 0x1, P6 ;  /* 0x0000000206097211 */ /* 0x000fe400030f0eff */
[----:B-1----:R-:W-:Y:S02]  /*36d30*/  PRMT R22, R22, 0x7632, R22 ;  /* 0x0000763216167816 */ /* 0x002fe40000000016 */
[----:B-----5:R-:W-:Y:S02]  /*36d40*/  ISETP.LT.AND P2, PT, R17, c[0x0][0x17c], !P0 ;  /* 0x00005f0011007a0c */ /* 0x020fe40004741270 */
[----:B------:R-:W5:Y:S04]  /*36d50*/  LDL.LU R17, [R1+0xd24] ;  /* 0x000d240001117983 */ /* 0x000f680000300800 */
[----:B------:R0:W-:Y:S01]  /*36d60*/  @P1 STG.E.U16 [R8.64], R22 ;  /* 0x0000001608001986 */ /* 0x0001e2000c101506 */
[----:B------:R-:W-:-:S02]  /*36d70*/  ISETP.LT.AND P4, PT, R21, c[0x0][0x17c], !P0 ;  /* 0x00005f0015007a0c */ /* 0x000fc40004781270 */
[----:B------:R-:W-:-:S04]  /*36d80*/  IADD3 R3, R6, c[0x0][0x198], RZ ;  /* 0x0000660006037a10 */ /* 0x000fc80007ffe0ff */
[C---:B------:R-:W-:Y:S02]  /*36d90*/  LEA R4, P6, R3.reuse, R0, 0x1 ;  /* 0x0000000003047211 */ /* 0x040fe400078c08ff */
[C---:B------:R-:W-:Y:S02]  /*36da0*/  IADD3 R6, R3.reuse, c[0x0][0x198], RZ ;  /* 0x0000660003067a10 */ /* 0x040fe40007ffe0ff */
[----:B------:R-:W-:Y:S02]  /*36db0*/  LEA.HI.X.SX32 R5, R3, R2, 0x1, P6 ;  /* 0x0000000203057211 */ /* 0x000fe400030f0eff */
[----:B0-----:R-:W-:-:S03]  /*36dc0*/  LEA R8, P6, R6, R0, 0x1 ;  /* 0x0000000006087211 */ /* 0x001fc600078c08ff */
[----:B------:R0:W-:Y:S01]  /*36dd0*/  @P4 STG.E.U16 [R4.64], R10 ;  /* 0x0000000a04004986 */ /* 0x0001e2000c101506 */
[----:B------:R-:W-:Y:S02]  /*36de0*/  LEA.HI.X.SX32 R9, R6, R2, 0x1, P6 ;  /* 0x0000000206097211 */ /* 0x000fe400030f0eff */
[----:B0-----:R-:W-:-:S05]  /*36df0*/  PRMT R10, R10, 0x7632, R10 ;  /* 0x000076320a0a7816 */ /* 0x001fca000000000a */
[----:B------:R0:W-:Y:S01]  /*36e00*/  @P3 STG.E.U16 [R8.64], R10 ;  /* 0x0000000a08003986 */ /* 0x0001e2000c101506 */
[----:B---3--:R-:W-:-:S03]  /*36e10*/  ISETP.LT.AND P1, PT, R16, c[0x0][0x17c], !P0 ;  /* 0x00005f0010007a0c */ /* 0x008fc60004721270 */
[----:B------:R-:W3:Y:S04]  /*36e20*/  LDL.LU R16, [R1+0xd2c] ;  /* 0x000d2c0001107983 */ /* 0x000ee80000300800 */
[----:B------:R-:W3:Y:S04]  /*36e30*/  LDL.LU R18, [R1+0xd30] ;  /* 0x000d300001127983 */ /* 0x000ee80000300800 */
[----:B------:R-:W3:Y:S01]  /*36e40*/  LDL.LU R28, [R1+0xc] ;  /* 0x00000c00011c7983 */ /* 0x000ee20000300800 */
[----:B------:R-:W-:Y:S02]  /*36e50*/  ISETP.LT.AND P4, PT, R14, c[0x0][0x17c], !P0 ;  /* 0x00005f000e007a0c */ /* 0x000fe40004781270 */
[----:B----4-:R-:W-:Y:S01]  /*36e60*/  ISETP.LT.AND P3, PT, R13, c[0x0][0x17c], !P0 ;  /* 0x00005f000d007a0c */ /* 0x010fe20004761270 */
[----:B------:R-:W4:Y:S04]  /*36e70*/  LDL.LU R14, [R1+0xd34] ;  /* 0x000d3400010e7983 */ /* 0x000f280000300800 */
[----:B------:R-:W4:Y:S01]  /*36e80*/  LDL.LU R13, [R1+0xd38] ;  /* 0x000d3800010d7983 */ /* 0x000f220000300800 */
[----:B------:R-:W-:-:S04]  /*36e90*/  IADD3 R3, R6, c[0x0][0x198], RZ ;  /* 0x0000660006037a10 */ /* 0x000fc80007ffe0ff */
[C---:B------:R-:W-:Y:S02]  /*36ea0*/  LEA R4, P6, R3.reuse, R0, 0x1 ;  /* 0x0000000003047211 */ /* 0x040fe400078c08ff */
[C---:B------:R-:W-:Y:S02]  /*36eb0*/  IADD3 R6, R3.reuse, c[0x0][0x198], RZ ;  /* 0x0000660003067a10 */ /* 0x040fe40007ffe0ff */
[----:B------:R-:W-:Y:S02]  /*36ec0*/  LEA.HI.X.SX32 R5, R3, R2, 0x1, P6 ;  /* 0x0000000203057211 */ /* 0x000fe400030f0eff */
[C---:B0-----:R-:W-:Y:S02]  /*36ed0*/  LEA R8, P6, R6.reuse, R0, 0x1 ;  /* 0x0000000006087211 */ /* 0x041fe400078c08ff */
[C---:B------:R-:W-:Y:S01]  /*36ee0*/  IADD3 R3, R6.reuse, c[0x0][0x198], RZ ;  /* 0x0000660006037a10 */ /* 0x040fe20007ffe0ff */
[----:B------:R0:W-:Y:S01]  /*36ef0*/  @P5 STG.E.U16 [R4.64], R27 ;  /* 0x0000001b04005986 */ /* 0x0001e2000c101506 */
[----:B------:R-:W-:-:S02]  /*36f00*/  LEA.HI.X.SX32 R9, R6, R2, 0x1, P6 ;  /* 0x0000000206097211 */ /* 0x000fc400030f0eff */
[----:B------:R-:W-:Y:S02]  /*36f10*/  PRMT R10, R27, 0x7632, R10 ;  /* 0x000076321b0a7816 */ /* 0x000fe4000000000a */
[----:B0-----:R-:W-:-:S04]  /*36f20*/  LEA R4, P6, R3, R0, 0x1 ;  /* 0x0000000003047211 */ /* 0x001fc800078c08ff */
[----:B------:R-:W-:Y:S01]  /*36f30*/  LEA.HI.X.SX32 R5, R3, R2, 0x1, P6 ;  /* 0x0000000203057211 */ /* 0x000fe200030f0eff */
[----:B------:R-:W-:Y:S04]  /*36f40*/  @P2 STG.E.U16 [R8.64], R10 ;  /* 0x0000000a08002986 */ /* 0x000fe8000c101506 */
[----:B------:R0:W-:Y:S01]  /*36f50*/  @P1 STG.E.U16 [R4.64], R7 ;  /* 0x0000000704001986 */ /* 0x0001e2000c101506 */
[----:B-----5:R-:W-:-:S03]  /*36f60*/  ISETP.LT.AND P2, PT, R17, c[0x0][0x17c], !P0 ;  /* 0x00005f0011007a0c */ /* 0x020fc60004741270 */
[----:B------:R-:W5:Y:S01]  /*36f70*/  LDL.LU R17, [R1+0xd3c] ;  /* 0x000d3c0001117983 */ /* 0x000f620000300800 */
[----:B0-----:R-:W-:-:S03]  /*36f80*/  PRMT R5, R7, 0x7632, R5 ;  /* 0x0000763207057816 */ /* 0x001fc60000000005 */
[----:B------:R-:W5:Y:S01]  /*36f90*/  LDL.LU R7, [R1+0xe84] ;  /* 0x000e840001077983 */ /* 0x000f620000300800 */
[----:B------:R-:W-:-:S04]  /*36fa0*/  IADD3 R6, R3, c[0x0][0x198], RZ ;  /* 0x0000660003067a10 */ /* 0x000fc80007ffe0ff */
[C---:B------:R-:W-:Y:S02]  /*36fb0*/  LEA R8, P6, R6.reuse, R0, 0x1 ;  /* 0x0000000006087211 */ /* 0x040fe400078c08ff */
[C---:B------:R-:W-:Y:S02]  /*36fc0*/  IADD3 R3, R6.reuse, c[0x0][0x198], RZ ;  /* 0x0000660006037a10 */ /* 0x040fe40007ffe0ff */
[----:B------:R-:W-:Y:S02]  /*36fd0*/  LEA.HI.X.SX32 R9, R6, R2, 0x1, P6 ;  /* 0x0000000206097211 */ /* 0x000fe400030f0eff */
[C---:B------:R-:W-:Y:S02]  /*36fe0*/  LEA R4, P6, R3.reuse, R0, 0x1 ;  /* 0x0000000003047211 */ /* 0x040fe400078c08ff */
[----:B--2---:R-:W-:Y:S02]  /*36ff0*/  ISETP.LT.AND P5, PT, R20, c[0x0][0x17c], !P0 ;  /* 0x00005f0014007a0c */ /* 0x004fe400047a1270 */
[C---:B------:R-:W-:Y:S01]  /*37000*/  IADD3 R6, R3.reuse, c[0x0][0x198], RZ ;  /* 0x0000660003067a10 */ /* 0x040fe20007ffe0ff */
[----:B------:R0:W-:Y:S02]  /*37010*/  @P4 STG.E.U16 [R8.64], R5 ;  /* 0x0000000508004986 */ /* 0x0001e4000c101506 */
[----:B0-----:R-:W-:-:S02]  /*37020*/  LEA.HI.X.SX32 R5, R3, R2, 0x1, P6 ;  /* 0x0000000203057211 */ /* 0x001fc400030f0eff */
[----:B------:R-:W-:-:S04]  /*37030*/  LEA R8, P6, R6, R0, 0x1 ;  /* 0x0000000006087211 */ /* 0x000fc800078c08ff */
[----:B------:R-:W-:Y:S02]  /*37040*/  LEA.HI.X.SX32 R9, R6, R2, 0x1, P6 ;  /* 0x0000000206097211 */ /* 0x000fe400030f0eff */
[----:B---3--:R-:W-:Y:S02]  /*37050*/  ISETP.LT.AND P1, PT, R16, c[0x0][0x17c], !P0 ;  /* 0x00005f0010007a0c */ /* 0x008fe40004721270 */
[----:B------:R-:W2:Y:S04]  /*37060*/  LDL.LU R16, [R1+0xd40] ;  /* 0x000d400001107983 */ /* 0x000ea80000300800 */
[----:B------:R-:W3:Y:S01]  /*37070*/  LDL.LU R20, [R1+0xd48] ;  /* 0x000d480001147983 */ /* 0x000ee20000300800 */
[----:B------:R-:W-:-:S03]  /*37080*/  PRMT R3, R28, 0x7632, R3 ;  /* 0x000076321c037816 */ /* 0x000fc60000000003 */
[----:B------:R0:W-:Y:S01]  /*37090*/  @P3 STG.E.U16 [R4.64], R28 ;  /* 0x0000001c04003986 */ /* 0x0001e2000c101506 */
[----:B----4-:R-:W-:-:S03]  /*370a0*/  ISETP.LT.AND P3, PT, R14, c[0x0][0x17c], !P0 ;  /* 0x00005f000e007a0c */ /* 0x010fc60004761270 */
[----:B------:R1:W-:Y:S01]  /*370b0*/  @P5 STG.E.U16 [R8.64], R3 ;  /* 0x0000000308005986 */ /* 0x0003e2000c101506 */
[----:B------:R-:W-:-:S03]  /*370c0*/  ISETP.LT.AND P5, PT, R13, c[0x0][0x17c], !P0 ;  /* 0x00005f000d007a0c */ /* 0x000fc600047a1270 */
[----:B------:R-:W4:Y:S04]  /*370d0*/  LDL.LU R14, [R1+0xd4c] ;  /* 0x000d4c00010e7983 */ /* 0x000f280000300800 */
[----:B------:R-:W3:Y:S01]  /*370e0*/  LDL.LU R13, [R1+0xd54] ;  /* 0x000d5400010d7983 */ /* 0x000ee20000300800 */
[----:B------:R-:W-:-:S04]  /*370f0*/  IADD3 R10, R6, c[0x0][0x198], RZ ;  /* 0x00006600060a7a10 */ /* 0x000fc80007ffe0ff */
[C---:B0-----:R-:W-:Y:S02]  /*37100*/  LEA R4, P6, R10.reuse, R0, 0x1 ;  /* 0x000000000a047211 */ /* 0x041fe400078c08ff */
[C---:B------:R-:W-:Y:S02]  /*37110*/  IADD3 R6, R10.reuse, c[0x0][0x198], RZ ;  /* 0x000066000a067a10 */ /* 0x040fe40007ffe0ff */
[----:B------:R-:W-:Y:S02]  /*37120*/  LEA.HI.X.SX32 R5, R10, R2, 0x1, P6 ;  /* 0x000000020a057211 */ /* 0x000fe400030f0eff */
[----:B-1----:R-:W-:-:S04]  /*37130*/  LEA R8, P6, R6, R0, 0x1 ;  /* 0x0000000006087211 */ /* 0x002fc800078c08ff */
[----:B------:R-:W-:Y:S02]  /*37140*/  LEA.HI.X.SX32 R9, R6, R2, 0x1, P6 ;  /* 0x0000000206097211 */ /* 0x000fe400030f0eff */
[----:B------:R-:W-:Y:S02]  /*37150*/  ISETP.LT.AND P4, PT, R18, c[0x0][0x17c], !P0 ;  /* 0x00005f0012007a0c */ /* 0x000fe40004781270 */
[----:B------:R-:W3:Y:S01]  /*37160*/  LDL.LU R18, [R1+0xd58] ;  /* 0x000d580001127983 */ /* 0x000ee20000300800 */
[----:B-----5:R-:W-:-:S03]  /*37170*/  PRMT R3, R7, 0x7632, R3 ;  /* 0x0000763207037816 */ /* 0x020fc60000000003 */
[----:B------:R0:W-:Y:S01]  /*37180*/  @P2 STG.E.U16 [R4.64], R7 ;  /* 0x0000000704002986 */ /* 0x0001e2000c101506 */
[----:B------:R-:W-:-:S03]  /*37190*/  ISETP.LT.AND P2, PT, R17, c[0x0][0x17c], !P0 ;  /* 0x00005f0011007a0c */ /* 0x000fc60004741270 */
[----:B------:R1:W-:Y:S04]  /*371a0*/  @P1 STG.E.U16 [R8.64], R3 ;  /* 0x0000000308001986 */ /* 0x0003e8000c101506 */
[----:B------:R-:W5:Y:S01]  /*371b0*/  LDL.LU R17, [R1+0xd50] ;  /* 0x000d500001117983 */ /* 0x000f620000300800 */
[----:B------:R-:W-:-:S04]  /*371c0*/  IADD3 R10, R6, c[0x0][0x198], RZ ;  /* 0x00006600060a7a10 */ /* 0x000fc80007ffe0ff */
[C---:B0-----:R-:W-:Y:S02]  /*371d0*/  LEA R4, P6, R10.reuse, R0, 0x1 ;  /* 0x000000000a047211 */ /* 0x041fe400078c08ff */
[C---:B------:R-:W-:Y:S02]  /*371e0*/  IADD3 R7, R10.reuse, c[0x0][0x198], RZ ;  /* 0x000066000a077a10 */ /* 0x040fe40007ffe0ff */
[----:B------:R-:W-:Y:S02]  /*371f0*/  LEA.HI.X.SX32 R5, R10, R2, 0x1, P6 ;  /* 0x000000020a057211 */ /* 0x000fe400030f0eff */
[C---:B------:R-:W-:Y:S02]  /*37200*/  LEA R6, P6, R7.reuse, R0, 0x1 ;  /* 0x0000000007067211 */ /* 0x040fe400078c08ff */
[C---:B-1----:R-:W-:Y:S01]  /*37210*/  IADD3 R8, R7.reuse, c[0x0][0x198], RZ ;  /* 0x0000660007087a10 */ /* 0x042fe20007ffe0ff */
[----:B------:R0:W-:Y:S01]  /*37220*/  @P4 STG.E.U16 [R4.64], R15 ;  /* 0x0000000f04004986 */ /* 0x0001e2000c101506 */
[----:B------:R-:W-:-:S02]  /*37230*/  LEA.HI.X.SX32 R7, R7, R2, 0x1, P6 ;  /* 0x0000000207077211 */ /* 0x000fc400030f0eff */
[----:B------:R-:W-:Y:S02]  /*37240*/  PRMT R3, R15, 0x7632, R3 ;  /* 0x000076320f037816 */ /* 0x000fe40000000003 */
[----:B0-----:R-:W-:-:S04]  /*37250*/  LEA R4, P6, R8, R0, 0x1 ;  /* 0x0000000008047211 */ /* 0x001fc800078c08ff */
[----:B------:R-:W-:Y:S01]  /*37260*/  LEA.HI.X.SX32 R5, R8, R2, 0x1, P6 ;  /* 0x0000000208057211 */ /* 0x000fe200030f0eff */
[----:B------:R0:W-:Y:S04]  /*37270*/  @P3 STG.E.U16 [R6.64], R3 ;  /* 0x0000000306003986 */ /* 0x0001e8000c101506 */
[----:B------:R1:W-:Y:S01]  /*37280*/  @P5 STG.E.U16 [R4.64], R19 ;  /* 0x0000001304005986 */ /* 0x0003e2000c101506 */
[----:B--2---:R-:W-:-:S03]  /*37290*/  ISETP.LT.AND P1, PT, R16, c[0x0][0x17c], !P0 ;  /* 0x00005f0010007a0c */ /* 0x004fc60004721270 */
[----:B------:R-:W2:Y:S01]  /*372a0*/  LDL.LU R16, [R1+0xd44] ;  /* 0x000d440001107983 */ /* 0x000ea20000300800 */
[----:B----4-:R-:W-:-:S03]  /*372b0*/  ISETP.LT.AND P3, PT, R14, c[0x0][0x17c], !P0 ;  /* 0x00005f000e007a0c */ /* 0x010fc60004761270 */
[----:B------:R-:W4:Y:S01]  /*372c0*/  LDL.LU R14, [R1+0xd5c] ;  /* 0x000d5c00010e7983 */ /* 0x000f220000300800 */
[----:B---3--:R-:W-:-:S03]  /*372d0*/  ISETP.LT.AND P5, PT, R13, c[0x0][0x17c], !P0 ;  /* 0x00005f000d007a0c */ /* 0x008fc600047a1270 */
[----:B------:R-:W3:Y:S01]  /*372e0*/  LDL.LU R13, [R1+0xd60] ;  /* 0x000d6000010d7983 */ /* 0x000ee20000300800 */
[----:B------:R-:W-:Y:S02]  /*372f0*/  IADD3 R9, R8, c[0x0][0x198], RZ ;  /* 0x0000660008097a10 */ /* 0x000fe40007ffe0ff */
[----:B0-----:R-:W-:Y:S01]  /*37300*/  PRMT R3, R19, 0x7632, R3 ;  /* 0x0000763213037816 */ /* 0x001fe20000000003 */
[----:B------:R-:W3:Y:S01]  /*37310*/  LDL.LU R21, [R1+0x1c] ;  /* 0x00001c0001157983 */ /* 0x000ee20000300800 */
[C---:B------:R-:W-:Y:S02]  /*37320*/  LEA R6, P6, R9.reuse, R0, 0x1 ;  /* 0x0000000009067211 */ /* 0x040fe400078c08ff */
[C---:B------:R-:W-:Y:S02]  /*37330*/  IADD3 R8, R9.reuse, c[0x0][0x198], RZ ;  /* 0x0000660009087a10 */ /* 0x040fe40007ffe0ff */
[----:B------:R-:W-:Y:S02]  /*37340*/  LEA.HI.X.SX32 R7, R9, R2, 0x1, P6 ;  /* 0x0000000209077211 */ /* 0x000fe400030f0eff */
[----:B-1----:R-:W-:-:S02]  /*37350*/  LEA R4, P6, R8, R0, 0x1 ;  /* 0x0000000008047211 */ /* 0x002fc400078c08ff */
[----:B------:R-:W-:Y:S02]  /*37360*/  ISETP.LT.AND P4, PT, R20, c[0x0][0x17c], !P0 ;  /* 0x00005f0014007a0c */ /* 0x000fe40004781270 */
[C---:B------:R-:W-:Y:S01]  /*37370*/  IADD3 R9, R8.reuse, c[0x0][0x198], RZ ;  /* 0x0000660008097a10 */ /* 0x040fe20007ffe0ff */
[----:B------:R0:W-:Y:S01]  /*37380*/  @P2 STG.E.U16 [R6.64], R3 ;  /* 0x0000000306002986 */ /* 0x0001e2000c101506 */
[----:B------:R-:W-:Y:S02]  /*37390*/  LEA.HI.X.SX32 R5, R8, R2, 0x1, P6 ;  /* 0x0000000208057211 */ /* 0x000fe400030f0eff */
[----:B------:R-:W-:Y:S02]  /*373a0*/  PRMT R8, R23, 0x7632, R8 ;  /* 0x0000763217087816 */ /* 0x000fe40000000008 */
[----:B0-----:R-:W-:-:S04]  /*373b0*/  LEA R6, P6, R9, R0, 0x1 ;  /* 0x0000000009067211 */ /* 0x001fc800078c08ff */
[----:B------:R-:W-:Y:S01]  /*373c0*/  LEA.HI.X.SX32 R7, R9, R2, 0x1, P6 ;  /* 0x0000000209077211 */ /* 0x000fe200030f0eff */
[----:B------:R0:W-:Y:S01]  /*373d0*/  @P1 STG.E.U16 [R4.64], R23 ;  /* 0x0000001704001986 */ /* 0x0001e2000c101506 */
[----:B------:R-:W-:-:S03]  /*373e0*/  ISETP.LT.AND P2, PT, R18, c[0x0][0x17c], !P0 ;  /* 0x00005f0012007a0c */ /* 0x000fc60004741270 */
[----:B------:R1:W-:Y:S01]  /*373f0*/  @P4 STG.E.U16 [R6.64], R8 ;  /* 0x0000000806004986 */ /* 0x0003e2000c101506 */
[----:B-----5:R-:W-:Y:S02]  /*37400*/  ISETP.LT.AND P1, PT, R17, c[0x0][0x17c], !P0 ;  /* 0x00005f0011007a0c */ /* 0x020fe40004721270 */
[----:B------:R-:W-:-:S05]  /*37410*/  LOP3.LUT R20, R29, 0x20, RZ, 0x3c, !PT ;  /* 0x000000201d147812 */ /* 0x000fca00078e3cff */
[----:B------:R-:W-:Y:S01]  /*37420*/  LDS.128 R24, [R20] ;  /* 0x0000000014187984 */ /* 0x000fe20000000c00 */
[----:B------:R-:W-:-:S04]  /*37430*/  IADD3 R10, R9, c[0x0][0x198], RZ ;  /* 0x00006600090a7a10 */ /* 0x000fc80007ffe0ff */
[C---:B0-----:R-:W-:Y:S02]  /*37440*/  LEA R4, P6, R10.reuse, R0, 0x1 ;  /* 0x000000000a047211 */ /* 0x041fe400078c08ff */
[C---:B------:R-:W-:Y:S02]  /*37450*/  IADD3 R3, R10.reuse, c[0x0][0x198], RZ ;  /* 0x000066000a037a10 */ /* 0x040fe40007ffe0ff */
[----:B------:R-:W-:Y:S02]  /*37460*/  LEA.HI.X.SX32 R5, R10, R2, 0x1, P6 ;  /* 0x000000020a057211 */ /* 0x000fe400030f0eff */
[----:B-1----:R-:W-:Y:S02]  /*37470*/  LEA R6, P6, R3, R0, 0x1 ;  /* 0x0000000003067211 */ /* 0x002fe400078c08ff */
[----:B------:R-:W-:Y:S02]  /*37480*/  PRMT R9, R11, 0x7632, R9 ;  /* 0x000076320b097816 */ /* 0x000fe40000000009 */
[----:B------:R-:W-:Y:S01]  /*37490*/  LEA.HI.X.SX32 R7, R3, R2, 0x1, P6 ;  /* 0x0000000203077211 */ /* 0x000fe200030f0eff */
[----:B------:R-:W-:Y:S04]  /*374a0*/  @P3 STG.E.U16 [R4.64], R11 ;  /* 0x0000000b04003986 */ /* 0x000fe8000c101506 */
[----:B------:R-:W-:Y:S01]  /*374b0*/  @P5 STG.E.U16 [R6.64], R9 ;  /* 0x0000000906005986 */ /* 0x000fe2000c101506 */
[----:B--2---:R-:W-:-:S03]  /*374c0*/  ISETP.LT.AND P4, PT, R16, c[0x0][0x17c], !P0 ;  /* 0x00005f0010007a0c */ /* 0x004fc60004781270 */
[----:B------:R-:W0:Y:S01]  /*374d0*/  LDS.128 R16, [R29] ;  /* 0x000000001d107984 */ /* 0x000e220000000c00 */
[----:B----4-:R-:W-:Y:S02]  /*374e0*/  ISETP.LT.AND P3, PT, R14, c[0x0][0x17c], !P0 ;  /* 0x00005f000e007a0c */ /* 0x010fe40004761270 */
[----:B---3--:R-:W-:Y:S01]  /*374f0*/  ISETP.LT.AND P5, PT, R13, c[0x0][0x17c], !P0 ;  /* 0x00005f000d007a0c */ /* 0x008fe200047a1270 */
[----:B0-----:R0:W-:Y:S04]  /*37500*/  STL [R1+0x24], R17 ;  /* 0x0000241101007387 */ /* 0x0011e80000100800 */
[----:B------:R1:W-:Y:S04]  /*37510*/  STL.64 [R1+0x28], R18 ;  /* 0x0000281201007387 */ /* 0x0003e80000100a00 */
[----:B0-----:R-:W2:Y:S04]  /*37520*/  LDL.LU R17, [R1+0xd68] ;  /* 0x000d680001117983 */ /* 0x001ea80000300800 */
[----:B------:R-:W3:Y:S04]  /*37530*/  LDL.LU R10, [R1+0xd64] ;  /* 0x000d6400010a7983 */ /* 0x000ee80000300800 */
[----:B------:R-:W4:Y:S04]  /*37540*/  LDL.LU R28, [R1+0xac] ;  /* 0x0000ac00011c7983 */ /* 0x000f280000300800 */
[----:B------:R-:W5:Y:S04]  /*37550*/  LDL.LU R14, [R1+0xd6c] ;  /* 0x000d6c00010e7983 */ /* 0x000f680000300800 */
[----:B------:R-:W5:Y:S04]  /*37560*/  LDL.LU R13, [R1+0xd70] ;  /* 0x000d7000010d7983 */ /* 0x000f680000300800 */
[----:B------:R0:W-:Y:S04]  /*37570*/  STL [R1+0xe80], R20 ;  /* 0x000e801401007387 */ /* 0x0001e80000100800 */
[----:B------:R-:W-:Y:S04]  /*37580*/  STL [R1+0xe64], R26 ;  /* 0x000e641a01007387 */ /* 0x000fe80000100800 */
[----:B------:R-:W-:Y:S04]  /*37590*/  STL [R1+0xe60], R27 ;  /* 0x000e601b01007387 */ /* 0x000fe80000100800 */
[----:B-1----:R-:W5:Y:S04]  /*375a0*/  LDL.LU R18, [R1+0xd74] ;  /* 0x000d740001127983 */ /* 0x002f680000300800 */
[----:B0-----:R-:W5:Y:S01]  /*375b0*/  LDL.LU R20, [R1+0xd78] ;  /* 0x000d780001147983 */ /* 0x001f620000300800 */
[----:B------:R-:W-:-:S04]  /*375c0*/  IADD3 R8, R3, c[0x0][0x198], RZ ;  /* 0x0000660003087a10 */ /* 0x000fc80007ffe0ff */
[C---:B------:R-:W-:Y:S02]  /*375d0*/  LEA R4, P6, R8.reuse, R0, 0x1 ;  /* 0x0000000008047211 */ /* 0x040fe400078c08ff */
[C---:B------:R-:W-:Y:S02]  /*375e0*/  IADD3 R3, R8.reuse, c[0x0][0x198], RZ ;  /* 0x0000660008037a10 */ /* 0x040fe40007ffe0ff */
[----:B------:R-:W-:Y:S02]  /*375f0*/  LEA.HI.X.SX32 R5, R8, R2, 0x1, P6 ;  /* 0x0000000208057211 */ /* 0x000fe400030f0eff */
[C---:B------:R-:W-:Y:S02]  /*37600*/  LEA R6, P6, R3.reuse, R0, 0x1 ;  /* 0x0000000003067211 */ /* 0x040fe400078c08ff */
[----:B------:R-:W-:Y:S01]  /*37610*/  IADD3 R9, R3, c[0x0][0x198], RZ ;  /* 0x0000660003097a10 */ /* 0x000fe20007ffe0ff */
[----:B------:R0:W-:Y:S01]  /*37620*/  @P2 STG.E.U16 [R4.64], R21 ;  /* 0x0000001504002986 */ /* 0x0001e2000c101506 */
[----:B------:R-:W-:-:S02]  /*37630*/  PRMT R8, R21, 0x7632, R8 ;  /* 0x0000763215087816 */ /* 0x000fc40000000008 */
[----:B------:R-:W-:Y:S02]  /*37640*/  LEA.HI.X.SX32 R7, R3, R2, 0x1, P6 ;  /* 0x0000000203077211 */ /* 0x000fe400030f0eff */
[----:B------:R-:W-:-:S03]  /*37650*/  IADD3 R3, R9, c[0x0][0x198], RZ ;  /* 0x0000660009037a10 */ /* 0x000fc60007ffe0ff */
[----:B------:R1:W-:Y:S01]  /*37660*/  @P1 STG.E.U16 [R6.64], R8 ;  /* 0x0000000806001986 */ /* 0x0003e2000c101506 */
[----:B0-----:R-:W-:-:S04]  /*37670*/  LEA R4, P6, R9, R0, 0x1 ;  /* 0x0000000009047211 */ /* 0x001fc800078c08ff */
[----:B------:R-:W-:Y:S02]  /*37680*/  LEA.HI.X.SX32 R5, R9, R2, 0x1, P6 ;  /* 0x0000000209057211 */ /* 0x000fe400030f0eff */
[----:B------:R-:W-:Y:S02]  /*37690*/  IADD3 R9, R3, c[0x0][0x198], RZ ;  /* 0x0000660003097a10 */ /* 0x000fe40007ffe0ff */
[----:B------:R-:W-:Y:S02]  /*376a0*/  LOP3.LUT R19, R29, 0x40, RZ, 0x3c, !PT ;  /* 0x000000401d137812 */ /* 0x000fe400078e3cff */
[----:B------:R-:W-:Y:S02]  /*376b0*/  PRMT R15, R16, 0x7632, R15 ;  /* 0x00007632100f7816 */ /* 0x000fe4000000000f */
[----:B---3--:R-:W-:Y:S02]  /*376c0*/  ISETP.LT.AND P1, PT, R10, c[0x0][0x17c], !P0 ;  /* 0x00005f000a007a0c */ /* 0x008fe40004721270 */
[----:B------:R-:W-:-:S02]  /*376d0*/  LEA R10, P6, R3, R0, 0x1 ;  /* 0x00000000030a7211 */ /* 0x000fc400078c08ff */
[----:B----4-:R-:W-:Y:S02]  /*376e0*/  PRMT R12, R28, 0x7632, R12 ;  /* 0x000076321c0c7816 */ /* 0x010fe4000000000c */
[----:B------:R-:W-:Y:S02]  /*376f0*/  LEA.HI.X.SX32 R11, R3, R2, 0x1, P6 ;  /* 0x00000002030b7211 */ /* 0x000fe400030f0eff */
[----:B-1----:R-:W-:Y:S02]  /*37700*/  LEA R8, P6, R9, R0, 0x1 ;  /* 0x0000000009087211 */ /* 0x002fe400078c08ff */
[----:B--2---:R-:W-:Y:S02]  /*37710*/  ISETP.LT.AND P2, PT, R17, c[0x0][0x17c], !P0 ;  /* 0x00005f0011007a0c */ /* 0x004fe40004741270 */
[C---:B------:R-:W-:Y:S01]  /*37720*/  IADD3 R3, R9.reuse, c[0x0][0x198], RZ ;  /* 0x0000660009037a10 */ /* 0x040fe20007ffe0ff */
[----:B------:R0:W-:Y:S01]  /*37730*/  @P4 STG.E.U16 [R4.64], R28 ;  /* 0x0000001c04004986 */ /* 0x0001e2000c101506 */
[----:B------:R-:W-:-:S03]  /*37740*/  LEA.HI.X.SX32 R9, R9, R2, 0x1, P6 ;  /* 0x0000000209097211 */ /* 0x000fc600030f0eff */
[----:B------:R1:W-:Y:S01]  /*37750*/  @P3 STG.E.U16 [R10.64], R12 ;  /* 0x0000000c0a003986 */ /* 0x0003e2000c101506 */
[----:B-----5:R-:W-:-:S03]  /*37760*/  ISETP.LT.AND P3, PT, R13, c[0x0][0x17c], !P0 ;  /* 0x00005f000d007a0c */ /* 0x020fc60004761270 */
[----:B------:R-:W2:Y:S01]  /*37770*/  LDS.128 R4, [R19] ;  /* 0x0000000013047984 */ /* 0x000ea20000000c00 */
[----:B0-----:R-:W-:Y:S02]  /*37780*/  LOP3.LUT R28, R29, 0x60, RZ, 0x3c, !PT ;  /* 0x000000601d1c7812 */ /* 0x001fe400078e3cff */
[C---:B-1----:R-:W-:Y:S01]  /*37790*/  LEA R12, P6, R3.reuse, R0, 0x1 ;  /* 0x00000000030c7211 */ /* 0x042fe200078c08ff */
[----:B------:R-:W-:Y:S03]  /*377a0*/  @P5 STG.E.U16 [R8.64], R16 ;  /* 0x0000001008005986 */ /* 0x000fe6000c101506 */
[----:B------:R-:W-:Y:S01]  /*377b0*/  LEA.HI.X.SX32 R13, R3, R2, 0x1, P6 ;  /* 0x00000002030d7211 */ /* 0x000fe200030f0eff */
[----:B------:R-:W0:Y:S04]  /*377c0*/  LDS.128 R8, [R28] ;  /* 0x000000001c087984 */ /* 0x000e280000000c00 */
[----:B------:R-:W-:Y:S01]  /*377d0*/  @P2 STG.E.U16 [R12.64], R15 ;  /* 0x0000000f0c002986 */ /* 0x000fe2000c101506 */
[----:B------:R-:W-:-:S03]  /*377e0*/  ISETP.LT.AND P2, PT, R20, c[0x0][0x17c], !P0 ;  /* 0x00005f0014007a0c */ /* 0x000fc60004741270 */
[----:B------:R-:W1:Y:S01]  /*377f0*/  LDS.128 R20, [R29+0x800] ;  /* 0x000800001d147984 */ /* 0x000e620000000c00 */
[----:B------:R-:W-:-:S03]  /*37800*/  ISETP.LT.AND P5, PT, R18, c[0x0][0x17c], !P0 ;  /* 0x00005f0012007a0c */ /* 0x000fc600047a1270 */
[----:B--2---:R2:W-:Y:S04]  /*37810*/  STL.64 [R1+0xe68], R6 ;  /* 0x000e680601007387 */ /* 0x0045e80000100a00 */
[----:B0-----:R1:W-:Y:S04]  /*37820*/  STL.64 [R1+0xe70], R10 ;  /* 0x000e700a01007387 */ /* 0x0013e80000100a00 */
[----:B------:R-:W3:Y:S04]  /*37830*/  LDL.LU R18, [R1+0xd7c] ;  /* 0x000d7c0001127983 */ /* 0x000ee80000300800 */
[----:B--2---:R-:W2:Y:S01]  /*37840*/  LDL.LU R6, [R1+0xd80] ;  /* 0x000d800001067983 */ /* 0x004ea20000300800 */
[----:B-1----:R-:W-:-:S03]  /*37850*/  IMAD.MOV.U32 R10, RZ, RZ, R20 ;  /* 0x000000ffff0a7224 */ /* 0x002fc600078e0014 */
[----:B------:R-:W-:Y:S04]  /*37860*/  STL [R1+0xc], R23 ;  /* 0x00000c1701007387 */ /* 0x000fe80000100800 */
[----:B------:R-:W4:Y:S04]  /*37870*/  LDL.LU R20, [R1+0xe80] ;  /* 0x000e800001147983 */ /* 0x000f280000300800 */
[----:B------:R-:W5:Y:S01]  /*37880*/  LDL.LU R7, [R1+0xd84] ;  /* 0x000d840001077983 */ /* 0x000f620000300800 */
[----:B------:R-:W-:Y:S02]  /*37890*/  ISETP.LT.AND P4, PT, R14, c[0x0][0x17c], !P0 ;  /* 0x00005f000e007a0c */ /* 0x000fe40004781270 */
[----:B------:R-:W-:Y:S01]  /*378a0*/  IADD3 R14, R3, c[0x0][0x198], RZ ;  /* 0x00006600030e7a10 */ /* 0x000fe20007ffe0ff */
[----:B------:R-:W-:Y:S01]  /*378b0*/  IMAD.MOV.U32 R26, RZ, RZ, R21 ;  /* 0x000000ffff1a7224 */ /* 0x000fe200078e0015 */
[----:B------:R-:W5:Y:S02]  /*378c0*/  LDL.LU R11, [R1+0xd88] ;  /* 0x000d8800010b7983 */ /* 0x000f640000300800 */
[----:B------:R-:W-:-:S02]  /*378d0*/  LEA R16, P6, R14, R0, 0x1 ;  /* 0x000000000e107211 */ /* 0x000fc400078c08ff */
[C---:B------:R-:W-:Y:S02]  /*378e0*/  IADD3 R3, R14.reuse, c[0x0][0x198], RZ ;  /* 0x000066000e037a10 */ /* 0x040fe40007ffe0ff */
[----:B------:R-:W-:Y:S02]  /*378f0*/  LEA.HI.X.SX32 R17, R14, R2, 0x1, P6 ;  /* 0x000000020e117211 */ /* 0x000fe400030f0eff */
[C---:B------:R-:W-:Y:S02]  /*37900*/  LEA R14, P6, R3.reuse, R0, 0x1 ;  /* 0x00000000030e7211 */ /* 0x040fe400078c08ff */
[C---:B------:R-:W-:Y:S02]  /*37910*/  IADD3 R13, R3.reuse, c[0x0][0x198], RZ ;  /* 0x00006600030d7a10 */ /* 0x040fe40007ffe0ff */
[----:B------:R-:W-:Y:S01]  /*37920*/  LEA.HI.X.SX32 R15, R3, R2, 0x1, P6 ;  /* 0x00000002030f7211 */ /* 0x000fe200030f0eff */
[----:B------:R0:W-:Y:S01]  /*37930*/  @P1 STG.E.U16 [R16.64], R24 ;  /* 0x0000001810001986 */ /* 0x0001e2000c101506 */
[C---:B------:R-:W-:Y:S01]  /*37940*/  LEA R12, P6, R13.reuse, R0, 0x1 ;  /* 0x000000000d0c7211 */ /* 0x040fe200078c08ff */
[----:B------:R-:W-:Y:S01]  /*37950*/  IMAD.MOV.U32 R27, RZ, RZ, R22 ;  /* 0x000000ffff1b7224 */ /* 0x000fe200078e0016 */
[----:B------:R-:W-:-:S02]  /*37960*/  IADD3 R3, R13, c[0x0][0x198], RZ ;  /* 0x000066000d037a10 */ /* 0x000fc40007ffe0ff */
[----:B------:R-:W-:Y:S02]  /*37970*/  LEA.HI.X.SX32 R13, R13, R2, 0x1, P6 ;  /* 0x000000020d0d7211 */ /* 0x000fe400030f0eff */
[----:B0-----:R-:W-:Y:S01]  /*37980*/  PRMT R24, R24, 0x7632, R24 ;  /* 0x0000763218187816 */ /* 0x001fe20000000018 */
[----:B------:R-:W-:Y:S04]  /*37990*/  STL.64 [R1+0xe78], R26 ;  /* 0x000e781a01007387 */ /* 0x000fe80000100a00 */
[----:B------:R-:W-:Y:S04]  /*379a0*/  @P4 STG.E.U16 [R14.64], R24 ;  /* 0x000000180e004986 */ /* 0x000fe8000c101506 */
[----:B------:R0:W-:Y:S01]  /*379b0*/  @P3 STG.E.U16 [R12.64], R4 ;  /* 0x000000040c003986 */ /* 0x0001e2000c101506 */
[----:B--2---:R-:W-:-:S03]  /*379c0*/  ISETP.LT.AND P4, PT, R6, c[0x0][0x17c], !P0 ;  /* 0x00005f0006007a0c */ /* 0x004fc60004781270 */
[----:B------:R-:W2:Y:S01]  /*379d0*/  LDL.LU R6, [R1+0xd8c] ;  /* 0x000d8c0001067983 */ /* 0x000ea20000300800 */
[----:B---3--:R-:W-:Y:S02]  /*379e0*/  ISETP.LT.AND P1, PT, R18, c[0x0][0x17c], !P0 ;  /* 0x00005f0012007a0c */ /* 0x008fe40004721270 */
[----:B------:R-:W-:Y:S02]  /*379f0*/  LEA R16, P6, R3, R0, 0x1 ;  /* 0x0000000003107211 */ /* 0x000fe400078c08ff */
[----:B0-----:R-:W-:Y:S01]  /*37a00*/  PRMT R4, R4, 0x7632, R4 ;  /* 0x0000763204047816 */ /* 0x001fe20000000004 */
[----:B----4-:R0:W1:Y:S01]  /*37a10*/  LDS.128 R12, [R20+0x800] ;  /* 0x00080000140c7984 */ /* 0x0100620000000c00 */
[----:B-----5:R-:W-:-:S03]  /*37a20*/  ISETP.LT.AND P3, PT, R7, c[0x0][0x17c], !P0 ;  /* 0x00005f0007007a0c */ /* 0x020fc60004761270 */
[----:B------:R-:W3:Y:S01]  /*37a30*/  LDL.LU R7, [R1+0xd90] ;  /* 0x000d900001077983 */ /* 0x000ee20000300800 */
[C---:B------:R-:W-:Y:S02]  /*37a40*/  IADD3 R18, R3.reuse, c[0x0][0x198], RZ ;  /* 0x0000660003127a10 */ /* 0x040fe40007ffe0ff */
[----:B------:R-:W-:Y:S02]  /*37a50*/  LEA.HI.X.SX32 R17, R3, R2, 0x1, P6 ;  /* 0x0000000203117211 */ /* 0x000fe400030f0eff */
[C---:B------:R-:W-:Y:S02]  /*37a60*/  LEA R22, P6, R18.reuse, R0, 0x1 ;  /* 0x0000000012167211 */ /* 0x040fe400078c08ff */
[C---:B------:R-:W-:Y:S02]  /*37a70*/  IADD3 R3, R18.reuse, c[0x0][0x198], RZ ;  /* 0x0000660012037a10 */ /* 0x040fe40007ffe0ff */
[----:B------:R-:W-:Y:S02]  /*37a80*/  LEA.HI.X.SX32 R23, R18, R2, 0x1, P6 ;  /* 0x0000000212177211 */ /* 0x000fe400030f0eff */
[----:B0-----:R-:W-:-:S02]  /*37a90*/  LEA R20, P6, R3, R0, 0x1 ;  /* 0x0000000003147211 */ /* 0x001fc400078c08ff */
[----:B------:R-:W-:Y:S02]  /*37aa0*/  PRMT R24, R8, 0x7632, R24 ;  /* 0x0000763208187816 */ /* 0x000fe40000000018 */
[C---:B------:R-:W-:Y:S01]  /*37ab0*/  LEA.HI.X.SX32 R21, R3.reuse, R2, 0x1, P6 ;  /* 0x0000000203157211 */ /* 0x040fe200030f0eff */
[----:B------:R0:W-:Y:S04]  /*37ac0*/  @P5 STG.E.U16 [R16.64], R4 ;  /* 0x0000000410005986 */ /* 0x0001e8000c101506 */
[----:B------:R-:W-:Y:S04]  /*37ad0*/  @P2 STG.E.U16 [R22.64], R8 ;  /* 0x0000000816002986 */ /* 0x000fe8000c101506 */
[----:B------:R4:W-:Y:S01]  /*37ae0*/  @P1 STG.E.U16 [R20.64], R24 ;  /* 0x0000001814001986 */ /* 0x0009e2000c101506 */
[----:B0-----:R-:W-:-:S03]  /*37af0*/  IADD3 R4, R3, c[0x0][0x198], RZ ;  /* 0x0000660003047a10 */ /* 0x001fc60007ffe0ff */
[----:B------:R0:W-:Y:S04]  /*37b00*/  LDS.128 R20, [R28+0x800] ;  /* 0x000800001c147984 */ /* 0x0001e80000000c00 */
[----:B------:R-:W5:Y:S01]  /*37b10*/  LDS.128 R16, [R19+0x800] ;  /* 0x0008000013107984 */ /* 0x000f620000000c00 */
[----:B--2---:R-:W-:-:S03]  /*37b20*/  ISETP.LT.AND P2, PT, R6, c[0x0][0x17c], !P0 ;  /* 0x00005f0006007a0c */ /* 0x004fc60004741270 */
[----:B------:R-:W2:Y:S04]  /*37b30*/  LDL.LU R6, [R1+0xd98] ;  /* 0x000d980001067983 */ /* 0x000ea80000300800 */
[----:B----4-:R-:W4:Y:S01]  /*37b40*/  LDL.LU R24, [R1+0xd94] ;  /* 0x000d940001187983 */ /* 0x010f220000300800 */
[----:B---3--:R-:W-:-:S03]  /*37b50*/  ISETP.LT.AND P1, PT, R7, c[0x0][0x17c], !P0 ;  /* 0x00005f0007007a0c */ /* 0x008fc60004721270 */
[----:B------:R-:W3:Y:S01]  /*37b60*/  LDL.LU R7, [R1+0xd9c] ;  /* 0x000d9c0001077983 */ /* 0x000ee20000300800 */
[C---:B------:R-:W-:Y:S02]  /*37b70*/  LEA R26, P6, R4.reuse, R0, 0x1 ;  /* 0x00000000041a7211 */ /* 0x040fe400078c08ff */
[C---:B------:R-:W-:Y:S02]  /*37b80*/  IADD3 R3, R4.reuse, c[0x0][0x198], RZ ;  /* 0x0000660004037a10 */ /* 0x040fe40007ffe0ff */
[----:B------:R-:W-:Y:S02]  /*37b90*/  LEA.HI.X.SX32 R27, R4, R2, 0x1, P6 ;  /* 0x00000002041b7211 */ /* 0x000fe400030f0eff */
[----:B0-----:R-:W-:Y:S02]  /*37ba0*/  LEA R28, P6, R3, R0, 0x1 ;  /* 0x00000000031c7211 */ /* 0x001fe400078c08ff */
[----:B------:R-:W-:Y:S02]  /*37bb0*/  ISETP.LT.AND P5, PT, R11, c[0x0][0x17c], !P0 ;  /* 0x00005f000b007a0c */ /* 0x000fe400047a1270 */
[C---:B------:R-:W-:Y:S01]  /*37bc0*/  IADD3 R4, R3.reuse, c[0x0][0x198], RZ ;  /* 0x0000660003047a10 */ /* 0x040fe20007ffe0ff */
[----:B------:R0:W-:Y:S01]  /*37bd0*/  @P4 STG.E.U16 [R26.64], R10 ;  /* 0x0000000a1a004986 */ /* 0x0001e2000c101506 */
[----:B------:R-:W-:-:S02]  /*37be0*/  LEA.HI.X.SX32 R29, R3, R2, 0x1, P6 ;  /* 0x00000002031d7211 */ /* 0x000fc400030f0eff */
[----:B------:R-:W-:Y:S02]  /*37bf0*/  PRMT R8, R10, 0x7632, R8 ;  /* 0x000076320a087816 */ /* 0x000fe40000000008 */
[----:B------:R-:W-:-:S03]  /*37c00*/  IADD3 R3, R4, c[0x0][0x198], RZ ;  /* 0x0000660004037a10 */ /* 0x000fc60007ffe0ff */
[----:B------:R1:W-:Y:S01]  /*37c10*/  @P3 STG.E.U16 [R28.64], R8 ;  /* 0x000000081c003986 */ /* 0x0003e2000c101506 */
[----:B0-----:R-:W-:-:S03]  /*37c20*/  LEA R10, P6, R4, R0, 0x1 ;  /* 0x00000000040a7211 */ /* 0x001fc600078c08ff */
[----:B------:R-:W5:Y:S01]  /*37c30*/  LDL.LU.64 R26, [R1+0xe78] ;  /* 0x000e7800011a7983 */ /* 0x000f620000300a00 */
[----:B------:R-:W-:Y:S02]  /*37c40*/  LEA.HI.X.SX32 R11, R4, R2, 0x1, P6 ;  /* 0x00000002040b7211 */ /* 0x000fe400030f0eff */
[C---:B------:R-:W-:Y:S02]  /*37c50*/  IADD3 R4, R3.reuse, c[0x0][0x198], RZ ;  /* 0x0000660003047a10 */ /* 0x040fe40007ffe0ff */
[C---:B-1----:R-:W-:Y:S01]  /*37c60*/  LEA R28, P6, R3.reuse, R0, 0x1 ;  /* 0x00000000031c7211 */ /* 0x042fe200078c08ff */
[----:B------:R0:W-:Y:S03]  /*37c70*/  @P5 STG.E.U16 [R10.64], R12 ;  /* 0x0000000c0a005986 */ /* 0x0001e6000c101506 */
[----:B------:R-:W-:Y:S02]  /*37c80*/  LEA.HI.X.SX32 R29, R3, R2, 0x1, P6 ;  /* 0x00000002031d7211 */ /* 0x000fe400030f0eff */
[----:B------:R-:W-:-:S02]  /*37c90*/  IADD3 R3, R4, c[0x0][0x198], RZ ;  /* 0x0000660004037a10 */ /* 0x000fc40007ffe0ff */
[----:B0-----:R-:W-:-:S04]  /*37ca0*/  LEA R10, P6, R4, R0, 0x1 ;  /* 0x00000000040a7211 */ /* 0x001fc800078c08ff */
[----:B------:R-:W-:Y:S02]  /*37cb0*/  LEA.HI.X.SX32 R11, R4, R2, 0x1, P6 ;  /* 0x00000002040b7211 */ /* 0x000fe400030f0eff */
[----:B--2---:R-:W-:Y:S02]  /*37cc0*/  ISETP.LT.AND P3, PT, R6, c[0x0][0x17c], !P0 ;  /* 0x00005f0006007a0c */ /* 0x004fe40004761270 */
[----:B------:R-:W2:Y:S01]  /*37cd0*/  LDL.LU R6, [R1+0xda4] ;  /* 0x000da40001067983 */ /* 0x000ea20000300800 */
[----:B----4-:R-:W-:-:S03]  /*37ce0*/  ISETP.LT.AND P4, PT, R24, c[0x0][0x17c], !P0 ;  /* 0x00005f0018007a0c */ /* 0x010fc60004781270 */
[----:B------:R-:W4:Y:S01]  /*37cf0*/  LDL.LU R24, [R1+0xda8] ;  /* 0x000da80001187983 */ /* 0x000f220000300800 */
[----:B---3--:R-:W-:-:S03]  /*37d00*/  ISETP.LT.AND P5, PT, R7, c[0x0][0x17c], !P0 ;  /* 0x00005f0007007a0c */ /* 0x008fc600047a1270 */
[----:B------:R-:W3:Y:S04]  /*37d10*/  LDL.LU R7, [R1+0x24] ;  /* 0x0000240001077983 */ /* 0x000ee80000300800 */
[----:B------:R-:W3:Y:S01]  /*37d20*/  LDL.LU R4, [R1+0xda0] ;  /* 0x000da00001047983 */ /* 0x000ee20000300800 */
[----:B------:R-:W-:-:S05]  /*37d30*/  PRMT R12, R12, 0x7632, R12 ;  /* 0x000076320c0c7816 */ /* 0x000fca000000000c */
[----:B------:R0:W-:Y:S04]  /*37d40*/  @P2 STG.E.U16 [R28.64], R12 ;  /* 0x0000000c1c002986 */ /* 0x0001e8000c101506 */
[----:B-----5:R1:W-:Y:S01]  /*37d50*/  @P1 STG.E.U16 [R10.64], R16 ;  /* 0x000000100a001986 */ /* 0x0203e2000c101506 */
[----:B0-----:R-:W-:-:S04]  /*37d60*/  LEA R28, P6, R3, R0, 0x1 ;  /* 0x00000000031c7211 */ /* 0x001fc800078c08ff */
[----:B------:R-:W-:Y:S02]  /*37d70*/  LEA.HI.X.SX32 R29, R3, R2, 0x1, P6 ;  /* 0x00000002031d7211 */ /* 0x000fe400030f0eff */
[----:B-1----:R-:W-:-:S05]  /*37d80*/  PRMT R16, R16, 0x7632, R16 ;  /* 0x0000763210107816 */ /* 0x002fca0000000010 */
[----:B------:R0:W-:Y:S01]  /*37d90*/  @P4 STG.E.U16 [R28.64], R16 ;  /* 0x000000101c004986 */ /* 0x0001e2000c101506 */
[----:B--2---:R-:W-:-:S03]  /*37da0*/  ISETP.LT.AND P1, PT, R6, c[0x0][0x17c], !P0 ;  /* 0x00005f0006007a0c */ /* 0x004fc60004721270 */
[----:B------:R-:W2:Y:S01]  /*37db0*/  LDL.LU R6, [R1+0xdb0] ;  /* 0x000db00001067983 */ /* 0x000ea20000300800 */
[----:B----4-:R-:W-:-:S03]  /*37dc0*/  ISETP.LT.AND P4, PT, R24, c[0x0][0x17c], !P0 ;  /* 0x00005f0018007a0c */ /* 0x010fc60004781270 */
[----:B------:R-:W4:Y:S01]  /*37dd0*/  LDL.LU R24, [R1+0xdb8] ;  /* 0x000db80001187983 */ /* 0x000f220000300800 */
[----:B---3--:R-:W-:Y:S02]  /*37de0*/  ISETP.LT.AND P2, PT, R4, c[0x0][0x17c], !P0 ;  /* 0x00005f0004007a0c */ /* 0x008fe40004741270 */
[----:B------:R-:W-:-:S04]  /*37df0*/  IADD3 R4, R3, c[0x0][0x198], RZ ;  /* 0x0000660003047a10 */ /* 0x000fc80007ffe0ff */
[C---:B------:R-:W-:Y:S02]  /*37e00*/  LEA R10, P6, R4.reuse, R0, 0x1 ;  /* 0x00000000040a7211 */ /* 0x040fe400078c08ff */
[C---:B------:R-:W-:Y:S02]  /*37e10*/  IADD3 R3, R4.reuse, c[0x0][0x198], RZ ;  /* 0x0000660004037a10 */ /* 0x040fe40007ffe0ff */
[----:B------:R-:W-:Y:S02]  /*37e20*/  LEA.HI.X.SX32 R11, R4, R2, 0x1, P6 ;  /* 0x00000002040b7211 */ /* 0x000fe400030f0eff */
[C---:B0-----:R-:W-:Y:S02]  /*37e30*/  LEA R28, P6, R3.reuse, R0, 0x1 ;  /* 0x00000000031c7211 */ /* 0x041fe400078c08ff */
[C---:B------:R-:W-:Y:S02]  /*37e40*/  IADD3 R4, R3.reuse, c[0x0][0x198], RZ ;  /* 0x0000660003047a10 */ /* 0x040fe40007ffe0ff */
[----:B------:R-:W-:-:S02]  /*37e50*/  LEA.HI.X.SX32 R29, R3, R2, 0x1, P6 ;  /* 0x00000002031d7211 */ /* 0x000fc400030f0eff */
[----:B------:R-:W3:Y:S04]  /*37e60*/  LDL.LU R3, [R1+0xdac] ;  /* 0x000dac0001037983 */ /* 0x000ee80000300800 */
[----:B------:R0:W-:Y:S02]  /*37e70*/  @P3 STG.E.U16 [R10.64], R20 ;  /* 0x000000140a003986 */ /* 0x0001e4000c101506 */
[----:B0-----:R-:W-:-:S05]  /*37e80*/  PRMT R20, R20, 0x7632, R20 ;  /* 0x0000763214147816 */ /* 0x001fca0000000014 */
[----:B------:R0:W-:Y:S04]  /*37e90*/  @P5 STG.E.U16 [R28.64], R20 ;  /* 0x000000141c005986 */ /* 0x0001e8000c101506 */
[----:B0-----:R-:W5:Y:S01]  /*37ea0*/  LDL.LU R20, [R1+0xdb4] ;  /* 0x000db40001147983 */ /* 0x001f620000300800 */
[----:B------:R-:W-:-:S04]  /*37eb0*/  LEA R10, P6, R4, R0, 0x1 ;  /* 0x00000000040a7211 */ /* 0x000fc800078c08ff */
[----:B------:R-:W-:Y:S02]  /*37ec0*/  LEA.HI.X.SX32 R11, R4, R2, 0x1, P6 ;  /* 0x00000002040b7211 */ /* 0x000fe400030f0eff */
[----:B------:R-:W-:-:S03]  /*37ed0*/  PRMT R8, R7, 0x7632, R8 ;  /* 0x0000763207087816 */ /* 0x000fc60000000008 */
[----:B------:R0:W-:Y:S04]  /*37ee0*/  @P2 STG.E.U16 [R10.64], R7 ;  /* 0x000000070a002986 */ /* 0x0001e8000c101506 */
[----:B0-----:R-:W4:Y:S01]  /*37ef0*/  LDL.LU.64 R10, [R1+0xe70] ;  /* 0x000e7000010a7983 */ /* 0x001f220000300a00 */
[----:B--2---:R-:W-:Y:S02]  /*37f00*/  ISETP.LT.AND P5, PT, R6, c[0x0][0x17c], !P0 ;  /* 0x00005f0006007a0c */ /* 0x004fe400047a1270 */
[----:B---3--:R-:W-:Y:S02]  /*37f10*/  ISETP.LT.AND P3, PT, R3, c[0x0][0x17c], !P0 ;  /* 0x00005f0003007a0c */ /* 0x008fe40004761270 */
[----:B------:R-:W-:-:S04]  /*37f20*/  IADD3 R3, R4, c[0x0][0x198], RZ ;  /* 0x0000660004037a10 */ /* 0x000fc80007ffe0ff */
[C---:B------:R-:W-:Y:S02]  /*37f30*/  LEA R28, P6, R3.reuse, R0, 0x1 ;  /* 0x00000000031c7211 */ /* 0x040fe400078c08ff */
[C---:B------:R-:W-:Y:S02]  /*37f40*/  IADD3 R4, R3.reuse, c[0x0][0x198], RZ ;  /* 0x0000660003047a10 */ /* 0x040fe40007ffe0ff */
[----:B------:R-:W-:Y:S02]  /*37f50*/  LEA.HI.X.SX32 R29, R3, R2, 0x1, P6 ;  /* 0x00000002031d7211 */ /* 0x000fe400030f0eff */
[C---:B------:R-:W-:Y:S02]  /*37f60*/  LEA R6, P6, R4.reuse, R0, 0x1 ;  /* 0x0000000004067211 */ /* 0x040fe400078c08ff */
[C---:B------:R-:W-:Y:S02]  /*37f70*/  IADD3 R3, R4.reuse, c[0x0][0x198], RZ ;  /* 0x0000660004037a10 */ /* 0x040fe40007ffe0ff */
[----:B------:R-:W-:-:S02]  /*37f80*/  LEA.HI.X.SX32 R7, R4, R2, 0x1, P6 ;  /* 0x0000000204077211 */ /* 0x000fc400030f0eff */
[----:B------:R-:W2:Y:S01]  /*37f90*/  LDL.LU R4, [R1+0xdbc] ;  /* 0x000dbc0001047983 */ /* 0x000ea20000300800 */
[----:B-----5:R-:W-:-:S03]  /*37fa0*/  ISETP.LT.AND P2, PT, R20, c[0x0][0x17c], !P0 ;  /* 0x00005f0014007a0c */ /* 0x020fc60004741270 */
[----:B------:R-:W3:Y:S04]  /*37fb0*/  LDL.LU R20, [R1+0xdc4] ;  /* 0x000dc40001147983 */ /* 0x000ee80000300800 */
[----:B------:R0:W-:Y:S01]  /*37fc0*/  @P1 STG.E.U16 [R28.64], R8 ;  /* 0x000000081c001986 */ /* 0x0001e2000c101506 */
[----:B----4-:R-:W-:-:S03]  /*37fd0*/  ISETP.LT.AND P1, PT, R24, c[0x0][0x17c], !P0 ;  /* 0x00005f0018007a0c */ /* 0x010fc60004721270 */
[----:B------:R1:W-:Y:S01]  /*37fe0*/  @P4 STG.E.U16 [R6.64], R25 ;  /* 0x0000001906004986 */ /* 0x0003e2000c101506 */
[C---:B0-----:R-:W-:Y:S02]  /*37ff0*/  LEA R28, P6, R3.reuse, R0, 0x1 ;  /* 0x00000000031c7211 */ /* 0x041fe400078c08ff */
[C---:B------:R-:W-:Y:S02]  /*38000*/  IADD3 R8, R3.reuse, c[0x0][0x198], RZ ;  /* 0x0000660003087a10 */ /* 0x040fe40007ffe0ff */
[----:B------:R-:W-:Y:S01]  /*38010*/  LEA.HI.X.SX32 R29, R3, R2, 0x1, P6 ;  /* 0x00000002031d7211 */ /* 0x000fe200030f0eff */
[----:B-1----:R-:W4:Y:S01]  /*38020*/  LDL.LU.64 R6, [R1+0xe68] ;  /* 0x000e680001067983 */ /* 0x002f220000300a00 */
[C---:B------:R-:W-:Y:S02]  /*38030*/  LEA R24, P6, R8.reuse, R0, 0x1 ;  /* 0x0000000008187211 */ /* 0x040fe400078c08ff */
[----:B------:R-:W-:Y:S02]  /*38040*/  PRMT R3, R25, 0x7632, R3 ;  /* 0x0000763219037816 */ /* 0x000fe40000000003 */
[----:B------:R-:W-:-:S03]  /*38050*/  LEA.HI.X.SX32 R25, R8, R2, 0x1, P6 ;  /* 0x0000000208197211 */ /* 0x000fc600030f0eff */
[----:B------:R-:W-:Y:S04]  /*38060*/  @P3 STG.E.U16 [R28.64], R3 ;  /* 0x000000031c003986 */ /* 0x000fe8000c101506 */
[----:B------:R0:W-:Y:S01]  /*38070*/  @P5 STG.E.U16 [R24.64], R5 ;  /* 0x0000000518005986 */ /* 0x0001e2000c101506 */
[----:B--2---:R-:W-:Y:S02]  /*38080*/  ISETP.LT.AND P4, PT, R4, c[0x0][0x17c], !P0 ;  /* 0x00005f0004007a0c */ /* 0x004fe40004781270 */
[----:B------:R-:W-:Y:S02]  /*38090*/  IADD3 R4, R8, c[0x0][0x198], RZ ;  /* 0x0000660008047a10 */ /* 0x000fe40007ffe0ff */
[----:B------:R-:W2:Y:S04]  /*380a0*/  LDL.LU R8, [R1+0xdc0] ;  /* 0x000dc00001087983 */ /* 0x000ea80000300800 */
[----:B0-----:R-:W5:Y:S01]  /*380b0*/  LDL.LU R25, [R1+0xdc8] ;  /* 0x000dc80001197983 */ /* 0x001f620000300800 */
[----:B---3--:R-:W-:-:S03]  /*380c0*/  ISETP.LT.AND P5, PT, R20, c[0x0][0x17c], !P0 ;  /* 0x00005f0014007a0c */ /* 0x008fc600047a1270 */
[----:B------:R-:W3:Y:S01]  /*380d0*/  LDL.LU R20, [R1+0xdd0] ;  /* 0x000dd00001147983 */ /* 0x000ee20000300800 */
[C---:B------:R-:W-:Y:S02]  /*380e0*/  LEA R28, P6, R4.reuse, R0, 0x1 ;  /* 0x00000000041c7211 */ /* 0x040fe400078c08ff */
[C---:B------:R-:W-:Y:S02]  /*380f0*/  IADD3 R3, R4.reuse, c[0x0][0x198], RZ ;  /* 0x0000660004037a10 */ /* 0x040fe40007ffe0ff */
[----:B------:R-:W-:Y:S02]  /*38100*/  LEA.HI.X.SX32 R29, R4, R2, 0x1, P6 ;  /* 0x00000002041d7211 */ /* 0x000fe400030f0eff */
[----:B------:R-:W-:Y:S02]  /*38110*/  LEA R4, P6, R3, R0, 0x1 ;  /* 0x0000000003047211 */ /* 0x000fe400078c08ff */
[----:B------:R-:W-:Y:S02]  /*38120*/  PRMT R12, R5, 0x7632, R12 ;  /* 0x00007632050c7816 */ /* 0x000fe4000000000c */
[----:B------:R-:W-:-:S03]  /*38130*/  LEA.HI.X.SX32 R5, R3, R2, 0x1, P6 ;  /* 0x0000000203057211 */ /* 0x000fc600030f0eff */
[----:B------:R0:W-:Y:S04]  /*38140*/  @P2 STG.E.U16 [R28.64], R12 ;  /* 0x0000000c1c002986 */ /* 0x0001e8000c101506 */
[----:B------:R1:W-:Y:S04]  /*38150*/  @P1 STG.E.U16 [R4.64], R9 ;  /* 0x0000000904001986 */ /* 0x0003e8000c101506 */
[----:B0-----:R-:W4:Y:S01]  /*38160*/  LDL.LU R29, [R1+0xdcc] ;  /* 0x000dcc00011d7983 */ /* 0x001f220000300800 */
[----:B-1----:R-:W-:-:S03]  /*38170*/  PRMT R4, R9, 0x7632, R4 ;  /* 0x0000763209047816 */ /* 0x002fc60000000004 */
[----:B------:R-:W4:Y:S04]  /*38180*/  LDL.LU R12, [R1+0xdd4] ;  /* 0x000dd400010c7983 */ /* 0x000f280000300800 */
[----:B------:R-:W4:Y:S01]  /*38190*/  LDL.LU R28, [R1+0xdd8] ;  /* 0x000dd800011c7983 */ /* 0x000f220000300800 */
[----:B------:R-:W-:Y:S02]  /*381a0*/  PRMT R16, R26, 0x7632, R16 ;  /* 0x000076321a107816 */ /* 0x000fe40000000010 */
[----:B--2---:R-:W-:Y:S02]  /*381b0*/  ISETP.LT.AND P3, PT, R8, c[0x0][0x17c], !P0 ;  /* 0x00005f0008007a0c */ /* 0x004fe40004761270 */
[----:B------:R-:W-:-:S04]  /*381c0*/  IADD3 R8, R3, c[0x0][0x198], RZ ;  /* 0x0000660003087a10 */ /* 0x000fc80007ffe0ff */
[C---:B------:R-:W-:Y:S02]  /*381d0*/  LEA R24, P6, R8.reuse, R0, 0x1 ;  /* 0x0000000008187211 */ /* 0x040fe400078c08ff */
[----:B-----5:R-:W-:Y:S02]  /*381e0*/  ISETP.LT.AND P2, PT, R25, c[0x0][0x17c], !P0 ;  /* 0x00005f0019007a0c */ /* 0x020fe40004741270 */
[C---:B------:R-:W-:Y:S02]  /*381f0*/  LEA.HI.X.SX32 R25, R8.reuse, R2, 0x1, P6 ;  /* 0x0000000208197211 */ /* 0x040fe400030f0eff */
[----:B------:R-:W-:-:S03]  /*38200*/  IADD3 R3, R8, c[0x0][0x198], RZ ;  /* 0x0000660008037a10 */ /* 0x000fc60007ffe0ff */
[----:B------:R0:W-:Y:S01]  /*38210*/  @P4 STG.E.U16 [R24.64], R4 ;  /* 0x0000000418004986 */ /* 0x0001e2000c101506 */
[----:B---3--:R-:W-:-:S03]  /*38220*/  ISETP.LT.AND P4, PT, R20, c[0x0][0x17c], !P0 ;  /* 0x00005f0014007a0c */ /* 0x008fc60004781270 */
[----:B------:R-:W2:Y:S01]  /*38230*/  LDL.LU R20, [R1+0xde0] ;  /* 0x000de00001147983 */ /* 0x000ea20000300800 */
[C---:B------:R-:W-:Y:S02]  /*38240*/  LEA R8, P6, R3.reuse, R0, 0x1 ;  /* 0x0000000003087211 */ /* 0x040fe400078c08ff */
[C---:B------:R-:W-:Y:S02]  /*38250*/  IADD3 R5, R3.reuse, c[0x0][0x198], RZ ;  /* 0x0000660003057a10 */ /* 0x040fe40007ffe0ff */
[----:B------:R-:W-:Y:S02]  /*38260*/  LEA.HI.X.SX32 R9, R3, R2, 0x1, P6 ;  /* 0x0000000203097211 */ /* 0x000fe400030f0eff */
[C---:B0-----:R-:W-:Y:S02]  /*38270*/  LEA R4, P6, R5.reuse, R0, 0x1 ;  /* 0x0000000005047211 */ /* 0x041fe400078c08ff */
[C---:B------:R-:W-:Y:S02]  /*38280*/  IADD3 R3, R5.reuse, c[0x0][0x198], RZ ;  /* 0x0000660005037a10 */ /* 0x040fe40007ffe0ff */
[----:B------:R-:W-:Y:S01]  /*38290*/  LEA.HI.X.SX32 R5, R5, R2, 0x1, P6 ;  /* 0x0000000205057211 */ /* 0x000fe200030f0eff */
[----:B------:R0:W-:Y:S04]  /*382a0*/  @P3 STG.E.U16 [R8.64], R26 ;  /* 0x0000001a08003986 */ /* 0x0001e8000c101506 */
[----:B------:R1:W-:Y:S04]  /*382b0*/  @P5 STG.E.U16 [R4.64], R16 ;  /* 0x0000001004005986 */ /* 0x0003e8000c101506 */
[----:B0-----:R-:W3:Y:S04]  /*382c0*/  LDL.LU R26, [R1+0xe64] ;  /* 0x000e6400011a7983 */ /* 0x001ee80000300800 */
[----:B------:R-:W5:Y:S04]  /*382d0*/  LDL.LU R25, [R1+0xddc] ;  /* 0x000ddc0001197983 */ /* 0x000f680000300800 */
[----:B-1----:R-:W3:Y:S01]  /*382e0*/  LDL.LU R16, [R1+0xdec] ;  /* 0x000dec0001107983 */ /* 0x002ee20000300800 */
[----:B------:R-:W-:-:S02]  /*382f0*/  LEA R8, P6, R3, R0, 0x1 ;  /* 0x0000000003087211 */ /* 0x000fc400078c08ff */
[----:B----4-:R-:W-:Y:S01]  /*38300*/  ISETP.LT.AND P3, PT, R12, c[0x0][0x17c], !P0 ;  /* 0x00005f000c007a0c */ /* 0x010fe20004761270 */
[----:B------:R-:W4:Y:S01]  /*38310*/  LDL.LU R24, [R1+0xde8] ;  /* 0x000de80001187983 */ /* 0x000f220000300800 */
[C---:B------:R-:W-:Y:S02]  /*38320*/  LEA.HI.X.SX32 R9, R3.reuse, R2, 0x1, P6 ;  /* 0x0000000203097211 */ /* 0x040fe400030f0eff */
[----:B------:R-:W-:-:S03]  /*38330*/  IADD3 R12, R3, c[0x0][0x198], RZ ;  /* 0x00006600030c7a10 */ /* 0x000fc60007ffe0ff */
[----:B------:R0:W-:Y:S01]  /*38340*/  @P2 STG.E.U16 [R8.64], R13 ;  /* 0x0000000d08002986 */ /* 0x0001e2000c101506 */
[----:B------:R-:W-:Y:S02]  /*38350*/  ISETP.LT.AND P1, PT, R29, c[0x0][0x17c], !P0 ;  /* 0x00005f001d007a0c */ /* 0x000fe40004721270 */
[C---:B------:R-:W-:Y:S02]  /*38360*/  LEA R4, P6, R12.reuse, R0, 0x1 ;  /* 0x000000000c047211 */ /* 0x040fe400078c08ff */
[C---:B------:R-:W-:Y:S02]  /*38370*/  IADD3 R3, R12.reuse, c[0x0][0x198], RZ ;  /* 0x000066000c037a10 */ /* 0x040fe40007ffe0ff */
[----:B------:R-:W-:Y:S02]  /*38380*/  LEA.HI.X.SX32 R5, R12, R2, 0x1, P6 ;  /* 0x000000020c057211 */ /* 0x000fe400030f0eff */
[----:B0-----:R-:W-:Y:S02]  /*38390*/  LEA R8, P6, R3, R0, 0x1 ;  /* 0x0000000003087211 */ /* 0x001fe400078c08ff */
[----:B------:R-:W-:-:S02]  /*383a0*/  PRMT R13, R13, 0x7632, R13 ;  /* 0x000076320d0d7816 */ /* 0x000fc4000000000d */
[----:B------:R-:W-:-:S03]  /*383b0*/  LEA.HI.X.SX32 R9, R3, R2, 0x1, P6 ;  /* 0x0000000203097211 */ /* 0x000fc600030f0eff */
[----:B------:R0:W-:Y:S04]  /*383c0*/  @P1 STG.E.U16 [R4.64], R13 ;  /* 0x0000000d04001986 */ /* 0x0001e8000c101506 */
[----:B------:R1:W-:Y:S01]  /*383d0*/  @P4 STG.E.U16 [R8.64], R17 ;  /* 0x0000001108004986 */ /* 0x0003e2000c101506 */
[----:B--2---:R-:W-:-:S03]  /*383e0*/  ISETP.LT.AND P2, PT, R20, c[0x0][0x17c], !P0 ;  /* 0x00005f0014007a0c */ /* 0x004fc60004741270 */
[----:B------:R-:W2:Y:S04]  /*383f0*/  LDL.LU R20, [R1+0xdf8] ;  /* 0x000df80001147983 */ /* 0x000ea80000300800 */
[----:B------:R-:W5:Y:S01]  /*38400*/  LDL.LU R29, [R1+0x28] ;  /* 0x00002800011d7983 */ /* 0x000f620000300800 */
[----:B---3--:R-:W-:-:S03]  /*38410*/  ISETP.LT.AND P4, PT, R16, c[0x0][0x17c], !P0 ;  /* 0x00005f0010007a0c */ /* 0x008fc60004781270 */
[----:B------:R-:W3:Y:S01]  /*38420*/  LDL.LU R16, [R1+0xdf4] ;  /* 0x000df40001107983 */ /* 0x000ee20000300800 */
[----:B------:R-:W-:-:S04]  /*38430*/  IADD3 R12, R3, c[0x0][0x198], RZ ;  /* 0x00006600030c7a10 */ /* 0x000fc80007ffe0ff */
[C---:B0-----:R-:W-:Y:S02]  /*38440*/  LEA R4, P6, R12.reuse, R0, 0x1 ;  /* 0x000000000c047211 */ /* 0x041fe400078c08ff */
[----:B-1----:R-:W-:Y:S02]  /*38450*/  PRMT R17, R17, 0x7632, R17 ;  /* 0x0000763211117816 */ /* 0x002fe40000000011 */
[----:B------:R-:W-:Y:S02]  /*38460*/  LEA.HI.X.SX32 R5, R12, R2, 0x1, P6 ;  /* 0x000000020c057211 */ /* 0x000fe400030f0eff */
[----:B------:R-:W-:Y:S02]  /*38470*/  ISETP.LT.AND P5, PT, R28, c[0x0][0x17c], !P0 ;  /* 0x00005f001c007a0c */ /* 0x000fe400047a1270 */
[----:B------:R-:W-:Y:S01]  /*38480*/  IADD3 R3, R12, c[0x0][0x198], RZ ;  /* 0x000066000c037a10 */ /* 0x000fe20007ffe0ff */
[----:B------:R0:W-:Y:S03]  /*38490*/  @P3 STG.E.U16 [R4.64], R17 ;  /* 0x0000001104003986 */ /* 0x0001e6000c101506 */
[----:B------:R-:W-:-:S04]  /*384a0*/  LEA R8, P6, R3, R0, 0x1 ;  /* 0x0000000003087211 */ /* 0x000fc800078c08ff */
[----:B------:R-:W-:Y:S01]  /*384b0*/  LEA.HI.X.SX32 R9, R3, R2, 0x1, P6 ;  /* 0x0000000203097211 */ /* 0x000fe200030f0eff */
[----:B0-----:R-:W5:Y:S01]  /*384c0*/  LDL.LU R17, [R1+0xe00] ;  /* 0x000e000001117983 */ /* 0x001f620000300800 */
[----:B----4-:R-:W-:-:S03]  /*384d0*/  ISETP.LT.AND P3, PT, R24, c[0x0][0x17c], !P0 ;  /* 0x00005f0018007a0c */ /* 0x010fc60004761270 */
[----:B------:R0:W-:Y:S04]  /*384e0*/  @P5 STG.E.U16 [R8.64], R21 ;  /* 0x0000001508005986 */ /* 0x0001e8000c101506 */
[----:B------:R-:W4:Y:S01]  /*384f0*/  LDL.LU R24, [R1+0xdfc] ;  /* 0x000dfc0001187983 */ /* 0x000f220000300800 */
[----:B------:R-:W-:-:S04]  /*38500*/  IADD3 R12, R3, c[0x0][0x198], RZ ;  /* 0x00006600030c7a10 */ /* 0x000fc80007ffe0ff */
[C---:B------:R-:W-:Y:S02]  /*38510*/  LEA R4, P6, R12.reuse, R0, 0x1 ;  /* 0x000000000c047211 */ /* 0x040fe400078c08ff */
[----:B0-----:R-:W-:Y:S02]  /*38520*/  PRMT R21, R21, 0x7632, R21 ;  /* 0x0000763215157816 */ /* 0x001fe40000000015 */
[----:B------:R-:W-:-:S05]  /*38530*/  LEA.HI.X.SX32 R5, R12, R2, 0x1, P6 ;  /* 0x000000020c057211 */ /* 0x000fca00030f0eff */
[----:B------:R0:W-:Y:S01]  /*38540*/  @P2 STG.E.U16 [R4.64], R21 ;  /* 0x0000001504002986 */ /* 0x0001e2000c101506 */
[----:B--2---:R-:W-:-:S03]  /*38550*/  ISETP.LT.AND P5, PT, R20, c[0x0][0x17c], !P0 ;  /* 0x00005f0014007a0c */ /* 0x004fc600047a1270 */
[----:B------:R-:W2:Y:S01]  /*38560*/  LDL.LU R20, [R1+0xe08] ;  /* 0x000e080001147983 */ /* 0x000ea20000300800 */
[----:B---3--:R-:W-:-:S03]  /*38570*/  ISETP.LT.AND P2, PT, R16, c[0x0][0x17c], !P0 ;  /* 0x00005f0010007a0c */ /* 0x008fc60004741270 */
[----:B------:R-:W3:Y:S01]  /*38580*/  LDL.LU R16, [R1+0xe04] ;  /* 0x000e040001107983 */ /* 0x000ee20000300800 */
[----:B------:R-:W-:Y:S02]  /*38590*/  IADD3 R3, R12, c[0x0][0x198], RZ ;  /* 0x000066000c037a10 */ /* 0x000fe40007ffe0ff */
[----:B-----5:R-:W-:Y:S01]  /*385a0*/  ISETP.LT.AND P1, PT, R25, c[0x0][0x17c], !P0 ;  /* 0x00005f0019007a0c */ /* 0x020fe20004721270 */
[----:B0-----:R-:W5:Y:S01]  /*385b0*/  LDL.LU R21, [R1+0xe10] ;  /* 0x000e100001157983 */ /* 0x001f620000300800 */
[C---:B------:R-:W-:Y:S02]  /*385c0*/  LEA R8, P6, R3.reuse, R0, 0x1 ;  /* 0x0000000003087211 */ /* 0x040fe400078c08ff */
[C---:B------:R-:W-:Y:S02]  /*385d0*/  IADD3 R12, R3.reuse, c[0x0][0x198], RZ ;  /* 0x00006600030c7a10 */ /* 0x040fe40007ffe0ff */
[----:B------:R-:W-:Y:S02]  /*385e0*/  LEA.HI.X.SX32 R9, R3, R2, 0x1, P6 ;  /* 0x0000000203097211 */ /* 0x000fe400030f0eff */
[----:B------:R-:W-:-:S02]  /*385f0*/  LEA R4, P6, R12, R0, 0x1 ;  /* 0x000000000c047211 */ /* 0x000fc400078c08ff */
[----:B------:R-:W-:Y:S02]  /*38600*/  PRMT R13, R29, 0x7632, R13 ;  /* 0x000076321d0d7816 */ /* 0x000fe4000000000d */
[C---:B------:R-:W-:Y:S02]  /*38610*/  LEA.HI.X.SX32 R5, R12.reuse, R2, 0x1, P6 ;  /* 0x000000020c057211 */ /* 0x040fe400030f0eff */
[----:B------:R-:W-:Y:S01]  /*38620*/  IADD3 R3, R12, c[0x0][0x198], RZ ;  /* 0x000066000c037a10 */ /* 0x000fe20007ffe0ff */
[----:B------:R0:W-:Y:S04]  /*38630*/  @P1 STG.E.U16 [R8.64], R29 ;  /* 0x0000001d08001986 */ /* 0x0001e8000c101506 */
[----:B------:R1:W-:Y:S01]  /*38640*/  @P4 STG.E.U16 [R4.64], R13 ;  /* 0x0000000d04004986 */ /* 0x0003e2000c101506 */
[----:B------:R-:W-:-:S03]  /*38650*/  ISETP.LT.AND P1, PT, R17, c[0x0][0x17c], !P0 ;  /* 0x00005f0011007a0c */ /* 0x000fc60004721270 */
[----:B------:R-:W5:Y:S01]  /*38660*/  LDL.LU R17, [R1+0xe0c] ;  /* 0x000e0c0001117983 */ /* 0x000f620000300800 */
[----:B0-----:R-:W-:-:S03]  /*38670*/  LEA R8, P6, R3, R0, 0x1 ;  /* 0x0000000003087211 */ /* 0x001fc600078c08ff */
[----:B-1----:R-:W5:Y:S01]  /*38680*/  LDL.LU R13, [R1+0xe18] ;  /* 0x000e1800010d7983 */ /* 0x002f620000300800 */
[----:B------:R-:W-:-:S05]  /*38690*/  LEA.HI.X.SX32 R9, R3, R2, 0x1, P6 ;  /* 0x0000000203097211 */ /* 0x000fca00030f0eff */
[----:B------:R0:W-:Y:S01]  /*386a0*/  @P3 STG.E.U16 [R8.64], R26 ;  /* 0x0000001a08003986 */ /* 0x0001e2000c101506 */
[----:B------:R-:W-:-:S04]  /*386b0*/  IADD3 R12, R3, c[0x0][0x198], RZ ;  /* 0x00006600030c7a10 */ /* 0x000fc80007ffe0ff */
[----:B------:R-:W-:-:S04]  /*386c0*/  LEA R4, P6, R12, R0, 0x1 ;  /* 0x000000000c047211 */ /* 0x000fc800078c08ff */
[----:B------:R-:W-:Y:S02]  /*386d0*/  LEA.HI.X.SX32 R5, R12, R2, 0x1, P6 ;  /* 0x000000020c057211 */ /* 0x000fe400030f0eff */
[----:B0-----:R-:W-:-:S05]  /*386e0*/  PRMT R26, R26, 0x7632, R26 ;  /* 0x000076321a1a7816 */ /* 0x001fca000000001a */
[----:B------:R0:W-:Y:S01]  /*386f0*/  @P5 STG.E.U16 [R4.64], R26 ;  /* 0x0000001a04005986 */ /* 0x0001e2000c101506 */
[----:B--2---:R-:W-:-:S03]  /*38700*/  ISETP.LT.AND P3, PT, R20, c[0x0][0x17c], !P0 ;  /* 0x00005f0014007a0c */ /* 0x004fc60004761270 */
[----:B------:R-:W2:Y:S01]  /*38710*/  LDL.LU R20, [R1+0xe14] ;  /* 0x000e140001147983 */ /* 0x000ea20000300800 */
[----:B---3--:R-:W-:-:S03]  /*38720*/  ISETP.LT.AND P5, PT, R16, c[0x0][0x17c], !P0 ;  /* 0x00005f0010007a0c */ /* 0x008fc600047a1270 */
[----:B------:R-:W3:Y:S01]  /*38730*/  LDL.LU R16, [R1+0xe20] ;  /* 0x000e200001107983 */ /* 0x000ee20000300800 */
[----:B------:R-:W-:-:S04]  /*38740*/  IADD3 R3, R12, c[0x0][0x198], RZ ;  /* 0x000066000c037a10 */ /* 0x000fc80007ffe0ff */
[C---:B------:R-:W-:Y:S02]  /*38750*/  LEA R8, P6, R3.reuse, R0, 0x1 ;  /* 0x0000000003087211 */ /* 0x040fe400078c08ff */
[C---:B------:R-:W-:Y:S02]  /*38760*/  IADD3 R12, R3.reuse, c[0x0][0x198], RZ ;  /* 0x00006600030c7a10 */ /* 0x040fe40007ffe0ff */
[----:B------:R-:W-:Y:S02]  /*38770*/  LEA.HI.X.SX32 R9, R3, R2, 0x1, P6 ;  /* 0x0000000203097211 */ /* 0x000fe400030f0eff */
[----:B0-----:R-:W-:Y:S02]  /*38780*/  LEA R4, P6, R12, R0, 0x1 ;  /* 0x000000000c047211 */ /* 0x001fe400078c08ff */
[----:B----4-:R-:W-:Y:S02]  /*38790*/  ISETP.LT.AND P4, PT, R24, c[0x0][0x17c], !P0 ;  /* 0x00005f0018007a0c */ /* 0x010fe40004781270 */
[C---:B------:R-:W-:Y:S01]  /*387a0*/  IADD3 R3, R12.reuse, c[0x0][0x198], RZ ;  /* 0x000066000c037a10 */ /* 0x040fe20007ffe0ff */
[----:B------:R0:W-:Y:S01]  /*387b0*/  @P2 STG.E.U16 [R8.64], R6 ;  /* 0x0000000608002986 */ /* 0x0001e2000c101506 */
[----:B------:R-:W-:-:S02]  /*387c0*/  LEA.HI.X.SX32 R5, R12, R2, 0x1, P6 ;  /* 0x000000020c057211 */ /* 0x000fc400030f0eff */
[----:B------:R-:W-:Y:S02]  /*387d0*/  PRMT R12, R6, 0x7632, R12 ;  /* 0x00007632060c7816 */ /* 0x000fe4000000000c */
[C---:B0-----:R-:W-:Y:S02]  /*387e0*/  LEA R8, P6, R3.reuse, R0, 0x1 ;  /* 0x0000000003087211 */ /* 0x041fe400078c08ff */
[C---:B------:R-:W-:Y:S02]  /*387f0*/  IADD3 R6, R3.reuse, c[0x0][0x198], RZ ;  /* 0x0000660003067a10 */ /* 0x040fe40007ffe0ff */
[----:B------:R-:W-:Y:S01]  /*38800*/  LEA.HI.X.SX32 R9, R3, R2, 0x1, P6 ;  /* 0x0000000203097211 */ /* 0x000fe200030f0eff */
[----:B------:R0:W-:Y:S01]  /*38810*/  @P1 STG.E.U16 [R4.64], R12 ;  /* 0x0000000c04001986 */ /* 0x0001e2000c101506 */
[----:B-----5:R-:W-:Y:S02]  /*38820*/  ISETP.LT.AND P2, PT, R21, c[0x0][0x17c], !P0 ;  /* 0x00005f0015007a0c */ /* 0x020fe40004741270 */
[----:B------:R-:W-:Y:S01]  /*38830*/  ISETP.LT.AND P1, PT, R17, c[0x0][0x17c], !P0 ;  /* 0x00005f0011007a0c */ /* 0x000fe20004721270 */
[----:B------:R-:W4:Y:S04]  /*38840*/  LDL.LU R21, [R1+0xe1c] ;  /* 0x000e1c0001157983 */ /* 0x000f280000300800 */
[----:B------:R1:W-:Y:S01]  /*38850*/  @P4 STG.E.U16 [R8.64], R10 ;  /* 0x0000000a08004986 */ /* 0x0003e2000c101506 */
[----:B------:R-:W-:-:S03]  /*38860*/  ISETP.LT.AND P4, PT, R13, c[0x0][0x17c], !P0 ;  /* 0x00005f000d007a0c */ /* 0x000fc60004781270 */
[----:B------:R-:W5:Y:S01]  /*38870*/  LDL.LU R17, [R1+0xe28] ;  /* 0x000e280001117983 */ /* 0x000f620000300800 */
[----:B0-----:R-:W-:-:S03]  /*38880*/  LEA R4, P6, R6, R0, 0x1 ;  /* 0x0000000006047211 */ /* 0x001fc600078c08ff */
[----:B------:R-:W4:Y:S01]  /*38890*/  LDL.LU R13, [R1+0xe24] ;  /* 0x000e2400010d7983 */ /* 0x000f220000300800 */
[----:B------:R-:W-:Y:S02]  /*388a0*/  LEA.HI.X.SX32 R5, R6, R2, 0x1, P6 ;  /* 0x0000000206057211 */ /* 0x000fe400030f0eff */
[----:B-1----:R-:W-:-:S05]  /*388b0*/  PRMT R10, R10, 0x7632, R10 ;  /* 0x000076320a0a7816 */ /* 0x002fca000000000a */
[----:B------:R0:W-:Y:S01]  /*388c0*/  @P3 STG.E.U16 [R4.64], R10 ;  /* 0x0000000a04003986 */ /* 0x0001e2000c101506 */
[----:B------:R-:W-:-:S04]  /*388d0*/  IADD3 R3, R6, c[0x0][0x198], RZ ;  /* 0x0000660006037a10 */ /* 0x000fc80007ffe0ff */
[----:B------:R-:W-:-:S04]  /*388e0*/  LEA R8, P6, R3, R0, 0x1 ;  /* 0x0000000003087211 */ /* 0x000fc800078c08ff */
[----:B------:R-:W-:Y:S02]  /*388f0*/  LEA.HI.X.SX32 R9, R3, R2, 0x1, P6 ;  /* 0x0000000203097211 */ /* 0x000fe400030f0eff */
[----:B0-----:R-:W-:-:S03]  /*38900*/  PRMT R10, R27, 0x7632, R10 ;  /* 0x000076321b0a7816 */ /* 0x001fc6000000000a */
[----:B------:R0:W-:Y:S01]  /*38910*/  @P5 STG.E.U16 [R8.64], R27 ;  /* 0x0000001b08005986 */ /* 0x0001e2000c101506 */
[----:B--2---:R-:W-:-:S03]  /*38920*/  ISETP.LT.AND P3, PT, R20, c[0x0][0x17c], !P0 ;  /* 0x00005f0014007a0c */ /* 0x004fc60004761270 */
[----:B------:R-:W2:Y:S04]  /*38930*/  LDL.LU R20, [R1+0xe30] ;  /* 0x000e300001147983 */ /* 0x000ea80000300800 */
[----:B0-----:R-:W2:Y:S01]  /*38940*/  LDL.LU R27, [R1+0xe60] ;  /* 0x000e6000011b7983 */ /* 0x001ea20000300800 */
[----:B---3--:R-:W-:-:S03]  /*38950*/  ISETP.LT.AND P5, PT, R16, c[0x0][0x17c], !P0 ;  /* 0x00005f0010007a0c */ /* 0x008fc600047a1270 */
[----:B------:R-:W3:Y:S01]  /*38960*/  LDL.LU R16, [R1+0xe2c] ;  /* 0x000e2c0001107983 */ /* 0x000ee20000300800 */
[----:B------:R-:W-:-:S03]  /*38970*/  IADD3 R6, R3, c[0x0][0x198], RZ ;  /* 0x0000660003067a10 */ /* 0x000fc60007ffe0ff */
[----:B------:R-:W3:Y:S01]  /*38980*/  LDL.LU R12, [R1+0xe34] ;  /* 0x000e3400010c7983 */ /* 0x000ee20000300800 */
[C---:B------:R-:W-:Y:S02]  /*38990*/  LEA R4, P6, R6.reuse, R0, 0x1 ;  /* 0x0000000006047211 */ /* 0x040fe400078c08ff */
[C---:B------:R-:W-:Y:S02]  /*389a0*/  IADD3 R3, R6.reuse, c[0x0][0x198], RZ ;  /* 0x0000660006037a10 */ /* 0x040fe40007ffe0ff */
[----:B------:R-:W-:Y:S02]  /*389b0*/  LEA.HI.X.SX32 R5, R6, R2, 0x1, P6 ;  /* 0x0000000206057211 */ /* 0x000fe400030f0eff */
[C---:B------:R-:W-:Y:S02]  /*389c0*/  LEA R8, P6, R3.reuse, R0, 0x1 ;  /* 0x0000000003087211 */ /* 0x040fe400078c08ff */
[C---:B------:R-:W-:Y:S01]  /*389d0*/  IADD3 R6, R3.reuse, c[0x0][0x198], RZ ;  /* 0x0000660003067a10 */ /* 0x040fe20007ffe0ff */
[----:B------:R0:W-:Y:S01]  /*389e0*/  @P2 STG.E.U16 [R4.64], R10 ;  /* 0x0000000a04002986 */ /* 0x0001e2000c101506 */
[----:B------:R-:W-:-:S02]  /*389f0*/  LEA.HI.X.SX32 R9, R3, R2, 0x1, P6 ;  /* 0x0000000203097211 */ /* 0x000fc400030f0eff */
[----:B------:R-:W-:-:S03]  /*38a00*/  IADD3 R3, R6, c[0x0][0x198], RZ ;  /* 0x0000660006037a10 */ /* 0x000fc60007ffe0ff */
[----:B------:R1:W-:Y:S01]  /*38a10*/  @P1 STG.E.U16 [R8.64], R14 ;  /* 0x0000000e08001986 */ /* 0x0003e2000c101506 */
[----:B0-----:R-:W-:-:S03]  /*38a20*/  LEA R4, P6, R6, R0, 0x1 ;  /* 0x0000000006047211 */ /* 0x001fc600078c08ff */
[----:B------:R-:W3:Y:S01]  /*38a30*/  LDL.LU R10, [R1+0xe38] ;  /* 0x000e3800010a7983 */ /* 0x000ee20000300800 */
[----:B------:R-:W-:-:S03]  /*38a40*/  LEA.HI.X.SX32 R5, R6, R2, 0x1, P6 ;  /* 0x0000000206057211 */ /* 0x000fc600030f0eff */
[----:B------:R-:W3:Y:S01]  /*38a50*/  LDL.LU R29, [R1+0x2c] ;  /* 0x00002c00011d7983 */ /* 0x000ee20000300800 */
[----:B-1----:R-:W-:Y:S02]  /*38a60*/  PRMT R14, R14, 0x7632, R14 ;  /* 0x000076320e0e7816 */ /* 0x002fe4000000000e */
[----:B------:R-:W-:-:S03]  /*38a70*/  LEA R8, P6, R3, R0, 0x1 ;  /* 0x0000000003087211 */ /* 0x000fc600078c08ff */
[----:B------:R0:W-:Y:S01]  /*38a80*/  @P4 STG.E.U16 [R4.64], R14 ;  /* 0x0000000e04004986 */ /* 0x0001e2000c101506 */
[----:B------:R-:W-:Y:S02]  /*38a90*/  LEA.HI.X.SX32 R9, R3, R2, 0x1, P6 ;  /* 0x0000000203097211 */ /* 0x000fe400030f0eff */
[----:B----4-:R-:W-:Y:S02]  /*38aa0*/  ISETP.LT.AND P4, PT, R13, c[0x0][0x17c], !P0 ;  /* 0x00005f000d007a0c */ /* 0x010fe40004781270 */
[----:B------:R-:W4:Y:S01]  /*38ab0*/  LDL.LU R13, [R1+0xe40] ;  /* 0x000e4000010d7983 */ /* 0x000f220000300800 */
[----:B-----5:R-:W-:-:S03]  /*38ac0*/  ISETP.LT.AND P1, PT, R17, c[0x0][0x17c], !P0 ;  /* 0x00005f0011007a0c */ /* 0x020fc60004721270 */
[----:B------:R1:W-:Y:S04]  /*38ad0*/  @P3 STG.E.U16 [R8.64], R18 ;  /* 0x0000001208003986 */ /* 0x0003e8000c101506 */
[----:B------:R-:W5:Y:S01]  /*38ae0*/  LDL.LU R17, [R1+0xe44] ;  /* 0x000e440001117983 */ /* 0x000f620000300800 */
[----:B------:R-:W-:-:S04]  /*38af0*/  IADD3 R6, R3, c[0x0][0x198], RZ ;  /* 0x0000660003067a10 */ /* 0x000fc80007ffe0ff */
[----:B0-----:R-:W-:Y:S02]  /*38b00*/  LEA R4, P6, R6, R0, 0x1 ;  /* 0x0000000006047211 */ /* 0x001fe400078c08ff */
[----:B-1----:R-:W-:Y:S02]  /*38b10*/  PRMT R18, R18, 0x7632, R18 ;  /* 0x0000763212127816 */ /* 0x002fe40000000012 */
[----:B------:R-:W-:-:S05]  /*38b20*/  LEA.HI.X.SX32 R5, R6, R2, 0x1, P6 ;  /* 0x0000000206057211 */ /* 0x000fca00030f0eff */
[----:B------:R0:W-:Y:S01]  /*38b30*/  @P5 STG.E.U16 [R4.64], R18 ;  /* 0x0000001204005986 */ /* 0x0001e2000c101506 */
[----:B--2---:R-:W-:-:S03]  /*38b40*/  ISETP.LT.AND P3, PT, R20, c[0x0][0x17c], !P0 ;  /* 0x00005f0014007a0c */ /* 0x004fc60004761270 */
[----:B------:R-:W2:Y:S04]  /*38b50*/  LDL.LU R20, [R1+0xe4c] ;  /* 0x000e4c0001147983 */ /* 0x000ea80000300800 */
[----:B0-----:R-:W2:Y:S01]  /*38b60*/  LDL.LU R18, [R1+0xe50] ;  /* 0x000e500001127983 */ /* 0x001ea20000300800 */
[----:B---3--:R-:W-:-:S03]  /*38b70*/  ISETP.LT.AND P5, PT, R16, c[0x0][0x17c], !P0 ;  /* 0x00005f0010007a0c */ /* 0x008fc600047a1270 */
[----:B------:R-:W3:Y:S01]  /*38b80*/  LDL.LU R16, [R1+0xe58] ;  /* 0x000e580001107983 */ /* 0x000ee20000300800 */
[----:B------:R-:W-:Y:S02]  /*38b90*/  ISETP.LT.AND P2, PT, R21, c[0x0][0x17c], !P0 ;  /* 0x00005f0015007a0c */ /* 0x000fe40004741270 */
        /* <DEDUP_REMOVED lines=8> */
[C---:B------:R-:W-:Y:S02]  /*38c20*/  IADD3 R6, R3.reuse, c[0x0][0x198], RZ ;  /* 0x0000660003067a10 */ /* 0x040fe40007ffe0ff */
[----:B------:R-:W-:Y:S02]  /*38c30*/  ISETP.LT.AND P2, PT, R12, c[0x0][0x17c], !P0 ;  /* 0x00005f000c007a0c */ /* 0x000fe40004741270 */
[----:B------:R-:W3:Y:S04]  /*38c40*/  LDL.LU R12, [R1+0xe5c] ;  /* 0x000e5c00010c7983 */ /* 0x000ee80000300800 */
[----:B------:R-:W3:Y:S01]  /*38c50*/  LDL.LU R21, [R1+0xe54] ;  /* 0x000e540001157983 */ /* 0x000ee20000300800 */
[----:B0-----:R-:W-:Y:S02]  /*38c60*/  PRMT R22, R22, 0x7632, R22 ;  /* 0x0000763216167816 */ /* 0x001fe40000000016 */
[----:B------:R-:W-:-:S03]  /*38c70*/  LEA R8, P6, R3, R0, 0x1 ;  /* 0x0000000003087211 */ /* 0x000fc600078c08ff */
[----:B------:R0:W-:Y:S01]  /*38c80*/  @P1 STG.E.U16 [R4.64], R22 ;  /* 0x0000001604001986 */ /* 0x0001e2000c101506 */
[----:B------:R-:W-:Y:S02]  /*38c90*/  LEA.HI.X.SX32 R9, R3, R2, 0x1, P6 ;  /* 0x0000000203097211 */ /* 0x000fe400030f0eff */
[----:B------:R-:W-:Y:S02]  /*38ca0*/  ISETP.LT.AND P1, PT, R10, c[0x0][0x17c], !P0 ;  /* 0x00005f000a007a0c */ /* 0x000fe40004721270 */
[C---:B------:R-:W-:Y:S01]  /*38cb0*/  IADD3 R10, R6.reuse, c[0x0][0x198], RZ ;  /* 0x00006600060a7a10 */ /* 0x040fe20007ffe0ff */
[----:B------:R1:W-:Y:S01]  /*38cc0*/  @P4 STG.E.U16 [R8.64], R29 ;  /* 0x0000001d08004986 */ /* 0x0003e2000c101506 */
[----:B------:R-:W-:Y:S02]  /*38cd0*/  PRMT R3, R29, 0x7632, R3 ;  /* 0x000076321d037816 */ /* 0x000fe40000000003 */
[----:B0-----:R-:W-:Y:S01]  /*38ce0*/  LEA R4, P6, R6, R0, 0x1 ;  /* 0x0000000006047211 */ /* 0x001fe200078c08ff */
[----:B------:R-:W3:Y:S01]  /*38cf0*/  LDL.LU R22, [R1+0xe48] ;  /* 0x000e480001167983 */ /* 0x000ee20000300800 */
[----:B----4-:R-:W-:-:S02]  /*38d00*/  ISETP.LT.AND P4, PT, R13, c[0x0][0x17c], !P0 ;  /* 0x00005f000d007a0c */ /* 0x010fc40004781270 */
[----:B------:R-:W-:Y:S02]  /*38d10*/  LEA.HI.X.SX32 R5, R6, R2, 0x1, P6 ;  /* 0x0000000206057211 */ /* 0x000fe400030f0eff */
[C---:B-1----:R-:W-:Y:S02]  /*38d20*/  LEA R8, P6, R10.reuse, R0, 0x1 ;  /* 0x000000000a087211 */ /* 0x042fe400078c08ff */
[C---:B------:R-:W-:Y:S01]  /*38d30*/  IADD3 R13, R10.reuse, c[0x0][0x198], RZ ;  /* 0x000066000a0d7a10 */ /* 0x040fe20007ffe0ff */
[----:B------:R0:W-:Y:S01]  /*38d40*/  @P3 STG.E.U16 [R4.64], R3 ;  /* 0x0000000304003986 */ /* 0x0001e2000c101506 */
[----:B------:R-:W-:Y:S02]  /*38d50*/  LEA.HI.X.SX32 R9, R10, R2, 0x1, P6 ;  /* 0x000000020a097211 */ /* 0x000fe400030f0eff */
[----:B-----5:R-:W-:Y:S02]  /*38d60*/  ISETP.LT.AND P3, PT, R17, c[0x0][0x17c], !P0 ;  /* 0x00005f0011007a0c */ /* 0x020fe40004761270 */
[----:B0-----:R-:W-:-:S04]  /*38d70*/  LEA R4, P6, R13, R0, 0x1 ;  /* 0x000000000d047211 */ /* 0x001fc800078c08ff */
[C---:B------:R-:W-:Y:S02]  /*38d80*/  LEA.HI.X.SX32 R5, R13.reuse, R2, 0x1, P6 ;  /* 0x000000020d057211 */ /* 0x040fe400030f0eff */
[----:B------:R-:W-:Y:S01]  /*38d90*/  IADD3 R17, R13, c[0x0][0x198], RZ ;  /* 0x000066000d117a10 */ /* 0x000fe20007ffe0ff */
[----:B------:R0:W-:Y:S01]  /*38da0*/  @P5 STG.E.U16 [R8.64], R27 ;  /* 0x0000001b08005986 */ /* 0x0001e2000c101506 */
[----:B------:R-:W-:Y:S02]  /*38db0*/  PRMT R10, R27, 0x7632, R10 ;  /* 0x000076321b0a7816 */ /* 0x000fe4000000000a */
[----:B------:R-:W-:-:S03]  /*38dc0*/  IADD3 R13, R17, c[0x0][0x198], RZ ;  /* 0x00006600110d7a10 */ /* 0x000fc60007ffe0ff */
[----:B------:R1:W-:Y:S01]  /*38dd0*/  @P2 STG.E.U16 [R4.64], R10 ;  /* 0x0000000a04002986 */ /* 0x0003e2000c101506 */
[----:B0-----:R-:W-:-:S04]  /*38de0*/  LEA R8, P5, R17, R0, 0x1 ;  /* 0x0000000011087211 */ /* 0x001fc800078a08ff */
[----:B------:R-:W-:Y:S02]  /*38df0*/  LEA.HI.X.SX32 R9, R17, R2, 0x1, P5 ;  /* 0x0000000211097211 */ /* 0x000fe400028f0eff */
[----:B-1----:R-:W-:Y:S02]  /*38e00*/  LEA R4, P5, R13, R0, 0x1 ;  /* 0x000000000d047211 */ /* 0x002fe400078a08ff */
[----:B------:R-:W-:Y:S02]  /*38e10*/  PRMT R14, R7, 0x7632, R14 ;  /* 0x00007632070e7816 */ /* 0x000fe4000000000e */
[----:B------:R-:W-:Y:S01]  /*38e20*/  LEA.HI.X.SX32 R5, R13, R2, 0x1, P5 ;  /* 0x000000020d057211 */ /* 0x000fe200028f0eff */
[----:B------:R-:W-:Y:S04]  /*38e30*/  @P1 STG.E.U16 [R8.64], R7 ;  /* 0x0000000708001986 */ /* 0x000fe8000c101506 */
[----:B------:R0:W-:Y:S01]  /*38e40*/  @P4 STG.E.U16 [R4.64], R14 ;  /* 0x0000000e04004986 */ /* 0x0001e2000c101506 */
[----:B--2---:R-:W-:-:S03]  /*38e50*/  ISETP.LT.AND P6, PT, R20, c[0x0][0x17c], !P0 ;  /* 0x00005f0014007a0c */ /* 0x004fc600047c1270 */
[----:B------:R-:W2:Y:S01]  /*38e60*/  LDL.LU R20, [R1+0xc] ;  /* 0x00000c0001147983 */ /* 0x000ea20000300800 */
[----:B------:R-:W-:Y:S02]  /*38e70*/  ISETP.LT.AND P2, PT, R18, c[0x0][0x17c], !P0 ;  /* 0x00005f0012007a0c */ /* 0x000fe40004741270 */
[----:B---3--:R-:W-:Y:S02]  /*38e80*/  ISETP.LT.AND P1, PT, R16, c[0x0][0x17c], !P0 ;  /* 0x00005f0010007a0c */ /* 0x008fe40004721270 */
[----:B------:R-:W3:Y:S04]  /*38e90*/  LDL.LU R16, [R1+0xe3c] ;  /* 0x000e3c0001107983 */ /* 0x000ee80000300800 */
[----:B------:R-:W4:Y:S04]  /*38ea0*/  LDL.LU R18, [R1+0xdf0] ;  /* 0x000df00001127983 */ /* 0x000f280000300800 */
[----:B0-----:R-:W5:Y:S01]  /*38eb0*/  LDL.LU R14, [R1+0xde4] ;  /* 0x000de400010e7983 */ /* 0x001f620000300800 */
[----:B------:R-:W-:-:S04]  /*38ec0*/  IADD3 R3, R13, c[0x0][0x198], RZ ;  /* 0x000066000d037a10 */ /* 0x000fc80007ffe0ff */
[C---:B------:R-:W-:Y:S02]  /*38ed0*/  LEA R6, P5, R3.reuse, R0, 0x1 ;  /* 0x0000000003067211 */ /* 0x040fe400078a08ff */
[C---:B------:R-:W-:Y:S02]  /*38ee0*/  IADD3 R13, R3.reuse, c[0x0][0x198], RZ ;  /* 0x00006600030d7a10 */ /* 0x040fe40007ffe0ff */
[----:B------:R-:W-:Y:S02]  /*38ef0*/  LEA.HI.X.SX32 R7, R3, R2, 0x1, P5 ;  /* 0x0000000203077211 */ /* 0x000fe400028f0eff */
[C---:B------:R-:W-:Y:S02]  /*38f00*/  IADD3 R3, R13.reuse, c[0x0][0x198], RZ ;  /* 0x000066000d037a10 */ /* 0x040fe40007ffe0ff */
[----:B------:R-:W-:Y:S02]  /*38f10*/  ISETP.LT.AND P5, PT, R12, c[0x0][0x17c], !P0 ;  /* 0x00005f000c007a0c */ /* 0x000fe400047a1270 */
[----:B------:R-:W-:-:S02]  /*38f20*/  LEA R12, P4, R13, R0, 0x1 ;  /* 0x000000000d0c7211 */ /* 0x000fc400078808ff */
[----:B------:R-:W-:Y:S02]  /*38f30*/  PRMT R5, R11, 0x7632, R5 ;  /* 0x000076320b057816 */ /* 0x000fe40000000005 */
[----:B------:R-:W-:Y:S02]  /*38f40*/  LEA.HI.X.SX32 R13, R13, R2, 0x1, P4 ;  /* 0x000000020d0d7211 */ /* 0x000fe400020f0eff */
[----:B------:R-:W-:Y:S01]  /*38f50*/  IADD3 R17, R3, c[0x0][0x198], RZ ;  /* 0x0000660003117a10 */ /* 0x000fe20007ffe0ff */
[----:B------:R-:W-:Y:S01]  /*38f60*/  @P3 STG.E.U16 [R6.64], R11 ;  /* 0x0000000b06003986 */ /* 0x000fe2000c101506 */
[----:B------:R-:W-:Y:S02]  /*38f70*/  ISETP.LT.AND P4, PT, R21, c[0x0][0x17c], !P0 ;  /* 0x00005f0015007a0c */ /* 0x000fe40004781270 */
[----:B------:R-:W-:Y:S01]  /*38f80*/  LEA R8, P3, R3, R0, 0x1 ;  /* 0x0000000003087211 */ /* 0x000fe200078608ff */
[----:B------:R0:W-:Y:S01]  /*38f90*/  @P6 STG.E.U16 [R12.64], R5 ;  /* 0x000000050c006986 */ /* 0x0001e2000c101506 */
[----:B------:R-:W-:-:S02]  /*38fa0*/  IADD3 R21, R17, c[0x0][0x198], RZ ;  /* 0x0000660011157a10 */ /* 0x000fc40007ffe0ff */
[----:B------:R-:W-:Y:S02]  /*38fb0*/  LEA R4, P6, R17, R0, 0x1 ;  /* 0x0000000011047211 */ /* 0x000fe400078c08ff */
[-C--:B------:R-:W-:Y:S02]  /*38fc0*/  LEA.HI.X.SX32 R9, R3, R2.reuse, 0x1, P3 ;  /* 0x0000000203097211 */ /* 0x080fe400018f0eff */
[----:B------:R-:W-:Y:S02]  /*38fd0*/  IADD3 R3, R21, c[0x0][0x198], RZ ;  /* 0x0000660015037a10 */ /* 0x000fe40007ffe0ff */
[----:B0-----:R-:W-:Y:S02]  /*38fe0*/  LEA.HI.X.SX32 R5, R17, R2, 0x1, P6 ;  /* 0x0000000211057211 */ /* 0x001fe400030f0eff */
[----:B------:R-:W-:-:S04]  /*38ff0*/  IADD3 R17, R3, c[0x0][0x198], RZ ;  /* 0x0000660003117a10 */ /* 0x000fc80007ffe0ff */
[C---:B------:R-:W-:Y:S02]  /*39000*/  IADD3 R25, R17.reuse, c[0x0][0x198], RZ ;  /* 0x0000660011197a10 */ /* 0x040fe40007ffe0ff */
[C---:B------:R-:W-:Y:S02]  /*39010*/  LEA R12, P6, R17.reuse, R0, 0x1 ;  /* 0x00000000110c7211 */ /* 0x040fe400078c08ff */
[----:B------:R-:W-:Y:S02]  /*39020*/  ISETP.LT.AND P3, PT, R22, c[0x0][0x17c], !P0 ;  /* 0x00005f0016007a0c */ /* 0x000fe40004761270 */
[----:B------:R-:W-:Y:S02]  /*39030*/  LEA.HI.X.SX32 R13, R17, R2, 0x1, P6 ;  /* 0x00000002110d7211 */ /* 0x000fe400030f0eff */
[----:B--2---:R-:W-:Y:S01]  /*39040*/  PRMT R7, R20, 0x7632, R7 ;  /* 0x0000763214077816 */ /* 0x004fe20000000007 */
[----:B------:R-:W-:Y:S04]  /*39050*/  @P2 STG.E.U16 [R8.64], R20 ;  /* 0x0000001408002986 */ /* 0x000fe8000c101506 */
[----:B------:R0:W-:Y:S01]  /*39060*/  @P1 STG.E.U16 [R4.64], R7 ;  /* 0x0000000704001986 */ /* 0x0001e2000c101506 */
[----:B------:R-:W-:-:S02]  /*39070*/  LEA R6, P1, R21, R0, 0x1 ;  /* 0x0000000015067211 */ /* 0x000fc400078208ff */
[----:B------:R-:W-:Y:S02]  /*39080*/  LEA R10, P2, R3, R0, 0x1 ;  /* 0x00000000030a7211 */ /* 0x000fe400078408ff */
[-C--:B0-----:R-:W-:Y:S02]  /*39090*/  LEA.HI.X.SX32 R7, R21, R2.reuse, 0x1, P1 ;  /* 0x0000000215077211 */ /* 0x081fe400008f0eff */
[----:B------:R-:W-:Y:S02]  /*390a0*/  IADD3 R21, R25, c[0x0][0x198], RZ ;  /* 0x0000660019157a10 */ /* 0x000fe40007ffe0ff */
[----:B------:R-:W-:Y:S02]  /*390b0*/  LEA.HI.X.SX32 R11, R3, R2, 0x1, P2 ;  /* 0x00000002030b7211 */ /* 0x000fe400010f0eff */
[-C--:B------:R-:W-:Y:S02]  /*390c0*/  LEA R4, P1, R21, R0.reuse, 0x1 ;  /* 0x0000000015047211 */ /* 0x080fe400078208ff */
[----:B------:R-:W-:-:S02]  /*390d0*/  LEA R8, P6, R25, R0, 0x1 ;  /* 0x0000000019087211 */ /* 0x000fc400078c08ff */
[C---:B------:R-:W-:Y:S02]  /*390e0*/  IADD3 R3, R21.reuse, c[0x0][0x198], RZ ;  /* 0x0000660015037a10 */ /* 0x040fe40007ffe0ff */
[-C--:B------:R-:W-:Y:S02]  /*390f0*/  LEA.HI.X.SX32 R5, R21, R2.reuse, 0x1, P1 ;  /* 0x0000000215057211 */ /* 0x080fe400008f0eff */
[----:B------:R-:W-:Y:S02]  /*39100*/  LEA.HI.X.SX32 R9, R25, R2, 0x1, P6 ;  /* 0x0000000219097211 */ /* 0x000fe400030f0eff */
[----:B---3--:R-:W-:Y:S02]  /*39110*/  ISETP.LT.AND P2, PT, R16, c[0x0][0x17c], !P0 ;  /* 0x00005f0010007a0c */ /* 0x008fe40004741270 */
[----:B------:R-:W-:Y:S02]  /*39120*/  LEA R16, P6, R3, R0, 0x1 ;  /* 0x0000000003107211 */ /* 0x000fe400078c08ff */
[----:B----4-:R-:W-:-:S02]  /*39130*/  ISETP.LT.AND P1, PT, R18, c[0x0][0x17c], !P0 ;  /* 0x00005f0012007a0c */ /* 0x010fc40004721270 */
[----:B-----5:R-:W-:Y:S02]  /*39140*/  ISETP.LT.AND P0, PT, R14, c[0x0][0x17c], !P0 ;  /* 0x00005f000e007a0c */ /* 0x020fe40004701270 */
[----:B------:R-:W-:Y:S02]  /*39150*/  PRMT R0, R15, 0x7632, R0 ;  /* 0x000076320f007816 */ /* 0x000fe40000000000 */
[----:B------:R-:W-:Y:S02]  /*39160*/  LEA.HI.X.SX32 R17, R3, R2, 0x1, P6 ;  /* 0x0000000203117211 */ /* 0x000fe400030f0eff */
[----:B------:R-:W-:Y:S01]  /*39170*/  PRMT R2, R19, 0x7632, R2 ;  /* 0x0000763213027816 */ /* 0x000fe20000000002 */
[----:B------:R0:W-:Y:S04]  /*39180*/  @P5 STG.E.U16 [R6.64], R15 ;  /* 0x0000000f06005986 */ /* 0x0001e8000c101506 */
[----:B------:R0:W-:Y:S04]  /*39190*/  @P4 STG.E.U16 [R10.64], R0 ;  /* 0x000000000a004986 */ /* 0x0001e8000c101506 */
[----:B------:R0:W-:Y:S04]  /*391a0*/  @P3 STG.E.U16 [R12.64], R19 ;  /* 0x000000130c003986 */ /* 0x0001e8000c101506 */
[----:B------:R0:W-:Y:S04]  /*391b0*/  @P2 STG.E.U16 [R8.64], R2 ;  /* 0x0000000208002986 */ /* 0x0001e8000c101506 */
[----:B------:R0:W-:Y:S01]  /*391c0*/  @P1 STG.E.U16 [R4.64], R23 ;  /* 0x0000001704001986 */ /* 0x0001e2000c101506 */
[----:B------:R-:W-:Y:S05]  /*391d0*/  @!P0 EXIT ;  /* 0x000000000000894d */ /* 0x000fea0003800000 */
[----:B0-----:R-:W-:-:S05]  /*391e0*/  PRMT R8, R23, 0x7632, R8 ;  /* 0x0000763217087816 */ /* 0x001fca0000000008 */
[----:B------:R-:W-:Y:S01]  /*391f0*/  STG.E.U16 [R16.64], R8 ;  /* 0x0000000810007986 */ /* 0x000fe2000c101506 */
[----:B------:R-:W-:Y:S05]  /*39200*/  EXIT ;  /* 0x000000000000794d */ /* 0x000fea0003800000 */
.L_x_4:
[----:B------:R-:W-:-:S00]  /*39210*/  BRA `(.L_x_4) ;  /* 0xfffffff000007947 */ /* 0x000fc0000383ffff */
[----:B------:R-:W-:-:S00]  /*39220*/  NOP ;  /* 0x0000000000007918 */ /* 0x000fc00000000000 */
        /* <DEDUP_REMOVED lines=13> */
.L_x_5:


//--------------------- .nv.shared.matmul_kernel  --------------------------
	.section	.nv.shared.matmul_kernel,"aw",@nobits
	.sectionflags	@""
	.align	16
